	.target	sm_80

	.elftype	@"ET_EXEC"


//--------------------- .note.nv.tkinfo           --------------------------
	.section	.note.nv.tkinfo,"",@"SHT_NOTE"
	.sectionflags	@"SHF_NOTE_NV_TKINFO"
	.tkinfo
        /*0018*/ 	.word	0x00000002
        /*0030*/ 	.string	""
        /*0030*/ 	.string	"ptxas"
        /*0030*/ 	.string	"Cuda compilation tools, release 13.0, V13.0.88"
        /*0030*/ 	.string	"Build cuda_13.0.r13.0/compiler.36424714_0"
        /*0030*/ 	.string	"-v  -suppress-debug-info  -lineinfo  -arch sm_80 "



//--------------------- .note.nv.cuinfo           --------------------------
	.section	.note.nv.cuinfo,"",@"SHT_NOTE"
	.sectionflags	@"SHF_NOTE_NV_CUINFO"
        /*0018*/ 	.short	0x0002
        /*001a*/ 	.short	0x0050
        /*001c*/ 	.short	0x0082
	.zero		2


//--------------------- .nv.info                  --------------------------
	.section	.nv.info,"",@"SHT_CUDA_INFO"
	.align	4


	//----- nvinfo : EIATTR_REGCOUNT
	.align		4
        /*0000*/ 	.byte	0x04, 0x2f
        /*0002*/ 	.short	(.L_1 - .L_0)
	.align		4
.L_0:
        /*0004*/ 	.word	index@(matmul_kernel)
        /*0008*/ 	.word	0x00000020


	//----- nvinfo : EIATTR_FRAME_SIZE
	.align		4
.L_1:
        /*000c*/ 	.byte	0x04, 0x11
        /*000e*/ 	.short	(.L_3 - .L_2)
	.align		4
.L_2:
        /*0010*/ 	.word	index@(matmul_kernel)
        /*0014*/ 	.word	0x00001020


	//----- nvinfo : EIATTR_MIN_STACK_SIZE
	.align		4
.L_3:
        /*0018*/ 	.byte	0x04, 0x12
        /*001a*/ 	.short	(.L_5 - .L_4)
	.align		4
.L_4:
        /*001c*/ 	.word	index@(matmul_kernel)
        /*0020*/ 	.word	0x00001020
.L_5:


//--------------------- .nv.info.matmul_kernel    --------------------------
	.section	.nv.info.matmul_kernel,"",@"SHT_CUDA_INFO"
	.sectionflags	@""
	.align	4


	//----- nvinfo : EIATTR_CUDA_API_VERSION
	.align		4
        /*0000*/ 	.byte	0x04, 0x37
        /*0002*/ 	.short	(.L_7 - .L_6)
.L_6:
        /*0004*/ 	.word	0x00000082


	//----- nvinfo : EIATTR_SW2861232_WAR
	.align		4
.L_7:
        /*0008*/ 	.byte	0x01, 0x35
	.zero		2


	//----- nvinfo : EIATTR_PARAM_CBANK
	.align		4
        /*000c*/ 	.byte	0x04, 0x0a
        /*000e*/ 	.short	(.L_9 - .L_8)
	.align		4
.L_8:
        /*0010*/ 	.word	index@(.nv.constant0.matmul_kernel)
        /*0014*/ 	.short	0x0160
        /*0016*/ 	.short	0x0050


	//----- nvinfo : EIATTR_CBANK_PARAM_SIZE
	.align		4
.L_9:
        /*0018*/ 	.byte	0x03, 0x19
        /*001a*/ 	.short	0x0050


	//----- nvinfo : EIATTR_KPARAM_INFO
	.align		4
        /*001c*/ 	.byte	0x04, 0x17
        /*001e*/ 	.short	(.L_11 - .L_10)
.L_10:
        /*0020*/ 	.word	0x00000000
        /*0024*/ 	.short	0x000d
        /*0026*/ 	.short	0x0048
        /*0028*/ 	.byte	0x00, 0xf4, 0x21, 0x00


	//----- nvinfo : EIATTR_KPARAM_INFO
	.align		4
.L_11:
        /*002c*/ 	.byte	0x04, 0x17
        /*002e*/ 	.short	(.L_13 - .L_12)
.L_12:
        /*0030*/ 	.word	0x00000000
        /*0034*/ 	.short	0x000c
        /*0036*/ 	.short	0x0040
        /*0038*/ 	.byte	0x00, 0xf4, 0x21, 0x00


	//----- nvinfo : EIATTR_KPARAM_INFO
	.align		4
.L_13:
        /*003c*/ 	.byte	0x04, 0x17
        /*003e*/ 	.short	(.L_15 - .L_14)
.L_14:
        /*0040*/ 	.word	0x00000000
        /*0044*/ 	.short	0x000b
        /*0046*/ 	.short	0x0038
        /*0048*/ 	.byte	0x00, 0xf0, 0x11, 0x00


	//----- nvinfo : EIATTR_KPARAM_INFO
	.align		4
.L_15:
        /*004c*/ 	.byte	0x04, 0x17
        /*004e*/ 	.short	(.L_17 - .L_16)
.L_16:
        /*0050*/ 	.word	0x00000000
        /*0054*/ 	.short	0x000a
        /*0056*/ 	.short	0x0034
        /*0058*/ 	.byte	0x00, 0xf0, 0x11, 0x00


	//----- nvinfo : EIATTR_KPARAM_INFO
	.align		4
.L_17:
        /*005c*/ 	.byte	0x04, 0x17
        /*005e*/ 	.short	(.L_19 - .L_18)
.L_18:
        /*0060*/ 	.word	0x00000000
        /*0064*/ 	.short	0x0009
        /*0066*/ 	.short	0x0030
        /*0068*/ 	.byte	0x00, 0xf0, 0x11, 0x00


	//----- nvinfo : EIATTR_KPARAM_INFO
	.align		4
.L_19:
        /*006c*/ 	.byte	0x04, 0x17
        /*006e*/ 	.short	(.L_21 - .L_20)
.L_20:
        /*0070*/ 	.word	0x00000000
        /*0074*/ 	.short	0x0008
        /*0076*/ 	.short	0x002c
        /*0078*/ 	.byte	0x00, 0xf0, 0x11, 0x00


	//----- nvinfo : EIATTR_KPARAM_INFO
	.align		4
.L_21:
        /*007c*/ 	.byte	0x04, 0x17
        /*007e*/ 	.short	(.L_23 - .L_22)
.L_22:
        /*0080*/ 	.word	0x00000000
        /*0084*/ 	.short	0x0007
        /*0086*/ 	.short	0x0028
        /*0088*/ 	.byte	0x00, 0xf0, 0x11, 0x00


	//----- nvinfo : EIATTR_KPARAM_INFO
	.align		4
.L_23:
        /*008c*/ 	.byte	0x04, 0x17
        /*008e*/ 	.short	(.L_25 - .L_24)
.L_24:
        /*0090*/ 	.word	0x00000000
        /*0094*/ 	.short	0x0006
        /*0096*/ 	.short	0x0024
        /*0098*/ 	.byte	0x00, 0xf0, 0x11, 0x00


	//----- nvinfo : EIATTR_KPARAM_INFO
	.align		4
.L_25:
        /*009c*/ 	.byte	0x04, 0x17
        /*009e*/ 	.short	(.L_27 - .L_26)
.L_26:
        /*00a0*/ 	.word	0x00000000
        /*00a4*/ 	.short	0x0005
        /*00a6*/ 	.short	0x0020
        /*00a8*/ 	.byte	0x00, 0xf0, 0x11, 0x00


	//----- nvinfo : EIATTR_KPARAM_INFO
	.align		4
.L_27:
        /*00ac*/ 	.byte	0x04, 0x17
        /*00ae*/ 	.short	(.L_29 - .L_28)
.L_28:
        /*00b0*/ 	.word	0x00000000
        /*00b4*/ 	.short	0x0004
        /*00b6*/ 	.short	0x001c
        /*00b8*/ 	.byte	0x00, 0xf0, 0x11, 0x00


	//----- nvinfo : EIATTR_KPARAM_INFO
	.align		4
.L_29:
        /*00bc*/ 	.byte	0x04, 0x17
        /*00be*/ 	.short	(.L_31 - .L_30)
.L_30:
        /*00c0*/ 	.word	0x00000000
        /*00c4*/ 	.short	0x0003
        /*00c6*/ 	.short	0x0018
        /*00c8*/ 	.byte	0x00, 0xf0, 0x11, 0x00


	//----- nvinfo : EIATTR_KPARAM_INFO
	.align		4
.L_31:
        /*00cc*/ 	.byte	0x04, 0x17
        /*00ce*/ 	.short	(.L_33 - .L_32)
.L_32:
        /*00d0*/ 	.word	0x00000000
        /*00d4*/ 	.short	0x0002
        /*00d6*/ 	.short	0x0010
        /*00d8*/ 	.byte	0x00, 0xf4, 0x21, 0x00


	//----- nvinfo : EIATTR_KPARAM_INFO
	.align		4
.L_33:
        /*00dc*/ 	.byte	0x04, 0x17
        /*00de*/ 	.short	(.L_35 - .L_34)
.L_34:
        /*00e0*/ 	.word	0x00000000
        /*00e4*/ 	.short	0x0001
        /*00e6*/ 	.short	0x0008
        /*00e8*/ 	.byte	0x00, 0xf4, 0x21, 0x00


	//----- nvinfo : EIATTR_KPARAM_INFO
	.align		4
.L_35:
        /*00ec*/ 	.byte	0x04, 0x17
        /*00ee*/ 	.short	(.L_37 - .L_36)
.L_36:
        /*00f0*/ 	.word	0x00000000
        /*00f4*/ 	.short	0x0000
        /*00f6*/ 	.short	0x0000
        /*00f8*/ 	.byte	0x00, 0xf4, 0x21, 0x00


	//----- nvinfo : EIATTR_MAXREG_COUNT
	.align		4
.L_37:
        /*00fc*/ 	.byte	0x03, 0x1b
        /*00fe*/ 	.short	0x00ff


	//----- nvinfo : EIATTR_NUM_BARRIERS
	.align		4
        /*0100*/ 	.byte	0x02, 0x4c
        /*0102*/ 	.byte	0x01
	.zero		1


	//----- nvinfo : EIATTR_ANNOTATIONS
	.align		4
        /*0104*/ 	.byte	0x04, 0x55
        /*0106*/ 	.short	(.L_39 - .L_38)


	//   ....[0]....
.L_38:
        /*0108*/ 	.word	0x00000001
        /*010c*/ 	.byte	0xe0, 0x04, 0x00, 0x00, 0x01, 0x00, 0x00, 0x00, 0x30, 0x05, 0x00, 0x00, 0x01, 0x00, 0x00, 0x00
        /* <DEDUP_REMOVED lines=1518> */
        /*5ffc*/ 	.byte	0x90, 0x7a, 0x01, 0x00


	//----- nvinfo : EIATTR_MERCURY_ISA_VERSION
	.align		4
.L_39:
        /*6000*/ 	.byte	0x03, 0x5f
        /*6002*/ 	.short	0x0000


	//----- nvinfo : EIATTR_EXIT_INSTR_OFFSETS
	.align		4
        /*6004*/ 	.byte	0x04, 0x1c
        /*6006*/ 	.short	(.L_41 - .L_40)


	//   ....[0]....
.L_40:
        /*6008*/ 	.word	0x00017bd0


	//   ....[1]....
        /*600c*/ 	.word	0x00017c00


	//----- nvinfo : EIATTR_REQNTID
	.align		4
.L_41:
        /*6010*/ 	.byte	0x04, 0x10
        /*6012*/ 	.short	(.L_43 - .L_42)
.L_42:
        /*6014*/ 	.word	0x00000040
        /*6018*/ 	.word	0x00000001
        /*601c*/ 	.word	0x00000001
.L_43:


//--------------------- .nv.callgraph             --------------------------
	.section	.nv.callgraph,"",@"SHT_CUDA_CALLGRAPH"
	.align	4
	.sectionentsize	8
	.align		4
        /*0000*/ 	.word	0x00000000
	.align		4
        /*0004*/ 	.word	0xffffffff
	.align		4
        /*0008*/ 	.word	0x00000000
	.align		4
        /*000c*/ 	.word	0xfffffffe
	.align		4
        /*0010*/ 	.word	0x00000000
	.align		4
        /*0014*/ 	.word	0xfffffffd
	.align		4
        /*0018*/ 	.word	0x00000000
	.align		4
        /*001c*/ 	.word	0xfffffffc


//--------------------- .nv.rel.action            --------------------------
	.section	.nv.rel.action,"",@"SHT_CUDA_RELOCINFO"
	.align	8
	.sectionentsize	8
        /*0000*/ 	.byte	0x73, 0x00, 0x00, 0x00, 0x00, 0x00, 0x00, 0x00, 0x00, 0x00, 0x00, 0x11, 0x25, 0x00, 0x05, 0x36


//--------------------- .nv.constant0.matmul_kernel --------------------------
	.section	.nv.constant0.matmul_kernel,"a",@progbits
	.sectionflags	@""
	.align	4
.nv.constant0.matmul_kernel:
	.zero		432


//--------------------- .text.matmul_kernel       --------------------------
	.section	.text.matmul_kernel,"ax",@progbits
	.sectioninfo	@"SHI_REGISTERS=32"
	.align	128
        .global         matmul_kernel
        .type           matmul_kernel,@function
        .size           matmul_kernel,(.L_x_5 - matmul_kernel)
        .other          matmul_kernel,@"STO_CUDA_ENTRY STV_DEFAULT"
matmul_kernel:
.text.matmul_kernel:
[----:B------:R-:W-:-:S04]  /*0000*/  IMAD.MOV.U32 R1, RZ, RZ, c[0x0][0x28] ;  /* 0x00000a00ff017624 */ /* 0x000fc800078e00ff */
[----:B------:R-:W-:Y:S01]  /*0010*/  IMAD.MOV.U32 R0, RZ, RZ, 0x1f ;  /* 0x0000001fff007424 */ /* 0x000fe200078e00ff */
[----:B------:R-:W-:Y:S01]  /*0020*/  IADD3 R1, R1, -0x1020, RZ ;  /* 0xffffefe001017810 */ /* 0x000fe20007ffe0ff */
[----:B------:R-:W0:Y:S01]  /*0030*/  S2R R12, SR_TID.X ;  /* 0x00000000000c7919 */ /* 0x000e220000002100 */
[----:B------:R-:W-:Y:S02]  /*0040*/  ULDC.64 UR6, c[0x0][0x118] ;  /* 0x0000460000067ab9 */ /* 0x000fe40000000a00 */
[----:B------:R-:W-:-:S04]  /*0050*/  IADD3 R0, R0, c[0x0][0x17c], RZ ;  /* 0x00005f0000007a10 */ /* 0x000fc80007ffe0ff */
[----:B------:R-:W-:-:S04]  /*0060*/  SHF.R.S32.HI R3, RZ, 0x1f, R0 ;  /* 0x0000001fff037819 */ /* 0x000fc80000011400 */
[----:B------:R-:W-:-:S04]  /*0070*/  LEA.HI R3, R3, R0, RZ, 0x5 ;  /* 0x0000000003037211 */ /* 0x000fc800078f28ff */
[----:B------:R-:W-:Y:S02]  /*0080*/  SHF.R.S32.HI R0, RZ, 0x5, R3 ;  /* 0x00000005ff007819 */ /* 0x000fe40000011403 */
[----:B------:R-:W1:Y:S03]  /*0090*/  S2R R3, SR_CTAID.X ;  /* 0x0000000000037919 */ /* 0x000e660000002500 */
[----:B------:R-:W-:Y:S01]  /*00a0*/  IMAD.SHL.U32 R0, R0, 0x8, RZ ;  /* 0x0000000800007824 */ /* 0x000fe200078e00ff */
[----:B0-----:R-:W-:-:S04]  /*00b0*/  LOP3.LUT R15, R12, 0x3f, RZ, 0xc0, !PT ;  /* 0x0000003f0c0f7812 */ /* 0x001fc800078ec0ff */
[-C--:B------:R-:W-:Y:S02]  /*00c0*/  IABS R7, R0.reuse ;  /* 0x0000000000077213 */ /* 0x080fe40000000000 */
[----:B------:R-:W-:Y:S02]  /*00d0*/  IABS R10, R0 ;  /* 0x00000000000a7213 */ /* 0x000fe40000000000 */
[----:B------:R-:W0:Y:S01]  /*00e0*/  I2F.RP R2, R7 ;  /* 0x0000000700027306 */ /* 0x000e220000209400 */
[----:B-1----:R-:W-:-:S07]  /*00f0*/  IABS R8, R3 ;  /* 0x0000000300087213 */ /* 0x002fce0000000000 */
[----:B0-----:R-:W0:Y:S02]  /*0100*/  MUFU.RCP R2, R2 ;  /* 0x0000000200027308 */ /* 0x001e240000001000 */
[----:B0-----:R-:W-:Y:S01]  /*0110*/  IADD3 R4, R2, 0xffffffe, RZ ;  /* 0x0ffffffe02047810 */ /* 0x001fe20007ffe0ff */
[----:B------:R-:W-:-:S05]  /*0120*/  IMAD.MOV R2, RZ, RZ, -R10 ;  /* 0x000000ffff027224 */ /* 0x000fca00078e0a0a */
[----:B------:R0:W1:Y:S02]  /*0130*/  F2I.FTZ.U32.TRUNC.NTZ R5, R4 ;  /* 0x0000000400057305 */ /* 0x000064000021f000 */
[----:B0-----:R-:W-:Y:S02]  /*0140*/  IMAD.MOV.U32 R4, RZ, RZ, RZ ;  /* 0x000000ffff047224 */ /* 0x001fe400078e00ff */
[----:B-1----:R-:W-:-:S04]  /*0150*/  IMAD.MOV R6, RZ, RZ, -R5 ;  /* 0x000000ffff067224 */ /* 0x002fc800078e0a05 */
[----:B------:R-:W-:Y:S02]  /*0160*/  IMAD R9, R6, R7, RZ ;  /* 0x0000000706097224 */ /* 0x000fe400078e02ff */
[----:B------:R-:W-:Y:S02]  /*0170*/  IMAD.MOV.U32 R6, RZ, RZ, R8 ;  /* 0x000000ffff067224 */ /* 0x000fe400078e0008 */
[----:B------:R-:W-:-:S06]  /*0180*/  IMAD.HI.U32 R5, R5, R9, R4 ;  /* 0x0000000905057227 */ /* 0x000fcc00078e0004 */
[----:B------:R-:W-:-:S04]  /*0190*/  IMAD.HI.U32 R5, R5, R6, RZ ;  /* 0x0000000605057227 */ /* 0x000fc800078e00ff */
[----:B------:R-:W-:-:S05]  /*01a0*/  IMAD R2, R5, R2, R6 ;  /* 0x0000000205027224 */ /* 0x000fca00078e0206 */
[----:B------:R-:W-:-:S13]  /*01b0*/  ISETP.GT.U32.AND P1, PT, R7, R2, PT ;  /* 0x000000020700720c */ /* 0x000fda0003f24070 */
[----:B------:R-:W-:Y:S01]  /*01c0*/  @!P1 IMAD.IADD R2, R2, 0x1, -R7 ;  /* 0x0000000102029824 */ /* 0x000fe200078e0a07 */
[----:B------:R-:W-:Y:S02]  /*01d0*/  @!P1 IADD3 R5, R5, 0x1, RZ ;  /* 0x0000000105059810 */ /* 0x000fe40007ffe0ff */
[----:B------:R-:W-:Y:S02]  /*01e0*/  ISETP.NE.AND P1, PT, R0, RZ, PT ;  /* 0x000000ff0000720c */ /* 0x000fe40003f25270 */
[----:B------:R-:W-:Y:S02]  /*01f0*/  ISETP.GE.U32.AND P0, PT, R2, R7, PT ;  /* 0x000000070200720c */ /* 0x000fe40003f06070 */
[----:B------:R-:W-:-:S04]  /*0200*/  LOP3.LUT R2, R3, R0, RZ, 0x3c, !PT ;  /* 0x0000000003027212 */ /* 0x000fc800078e3cff */
[----:B------:R-:W-:Y:S01]  /*0210*/  ISETP.GE.AND P2, PT, R2, RZ, PT ;  /* 0x000000ff0200720c */ /* 0x000fe20003f46270 */
[----:B------:R-:W-:-:S05]  /*0220*/  IMAD.MOV.U32 R2, RZ, RZ, c[0x0][0x178] ;  /* 0x00005e00ff027624 */ /* 0x000fca00078e00ff */
[----:B------:R-:W-:Y:S02]  /*0230*/  IADD3 R2, R2, 0x7f, RZ ;  /* 0x0000007f02027810 */ /* 0x000fe40007ffe0ff */
[----:B------:R-:W-:-:S05]  /*0240*/  @P0 IADD3 R5, R5, 0x1, RZ ;  /* 0x0000000105050810 */ /* 0x000fca0007ffe0ff */
[----:B------:R-:W-:Y:S01]  /*0250*/  IMAD.MOV.U32 R4, RZ, RZ, R5 ;  /* 0x000000ffff047224 */ /* 0x000fe200078e0005 */
[----:B------:R-:W-:-:S03]  /*0260*/  SHF.R.S32.HI R5, RZ, 0x1f, R2 ;  /* 0x0000001fff057819 */ /* 0x000fc60000011402 */
[----:B------:R-:W-:Y:S01]  /*0270*/  @!P2 IMAD.MOV R4, RZ, RZ, -R4 ;  /* 0x000000ffff04a224 */ /* 0x000fe200078e0a04 */
[----:B------:R-:W-:Y:S02]  /*0280*/  @!P1 LOP3.LUT R4, RZ, R0, RZ, 0x33, !PT ;  /* 0x00000000ff049212 */ /* 0x000fe400078e33ff */
[----:B------:R-:W-:-:S03]  /*0290*/  LEA.HI R5, R5, R2, RZ, 0x7 ;  /* 0x0000000205057211 */ /* 0x000fc600078f38ff */
[----:B------:R-:W-:Y:S02]  /*02a0*/  IMAD.SHL.U32 R2, R4, 0x8, RZ ;  /* 0x0000000804027824 */ /* 0x000fe400078e00ff */
[----:B------:R-:W-:-:S03]  /*02b0*/  IMAD.MOV R4, RZ, RZ, -R4 ;  /* 0x000000ffff047224 */ /* 0x000fc600078e0a04 */
[----:B------:R-:W-:Y:S01]  /*02c0*/  LEA.HI.SX32 R5, R5, -R2, 0x19 ;  /* 0x8000000205057211 */ /* 0x000fe200078fcaff */
[----:B------:R-:W-:Y:S02]  /*02d0*/  IMAD R13, R0, R4, R3 ;  /* 0x00000004000d7224 */ /* 0x000fe400078e0203 */
[----:B------:R-:W-:Y:S01]  /*02e0*/  IMAD.MOV.U32 R4, RZ, RZ, RZ ;  /* 0x000000ffff047224 */ /* 0x000fe200078e00ff */
[----:B------:R-:W-:Y:S02]  /*02f0*/  IMNMX R6, R5, 0x8, PT ;  /* 0x0000000805067817 */ /* 0x000fe40003800200 */
[----:B------:R-:W-:Y:S02]  /*0300*/  IABS R11, R13 ;  /* 0x0000000d000b7213 */ /* 0x000fe40000000000 */
[----:B------:R-:W-:-:S04]  /*0310*/  IABS R9, R6 ;  /* 0x0000000600097213 */ /* 0x000fc80000000000 */
[----:B------:R-:W0:Y:S08]  /*0320*/  I2F.RP R7, R9 ;  /* 0x0000000900077306 */ /* 0x000e300000209400 */
[----:B0-----:R-:W0:Y:S02]  /*0330*/  MUFU.RCP R7, R7 ;  /* 0x0000000700077308 */ /* 0x001e240000001000 */
[----:B0-----:R-:W-:Y:S01]  /*0340*/  IADD3 R5, R7, 0xffffffe, RZ ;  /* 0x0ffffffe07057810 */ /* 0x001fe20007ffe0ff */
[----:B------:R-:W-:-:S05]  /*0350*/  IMAD.MOV.U32 R7, RZ, RZ, 0x3f ;  /* 0x0000003fff077424 */ /* 0x000fca00078e00ff */
[----:B------:R-:W0:Y:S01]  /*0360*/  F2I.FTZ.U32.TRUNC.NTZ R5, R5 ;  /* 0x0000000500057305 */ /* 0x000e22000021f000 */
[----:B------:R-:W-:Y:S01]  /*0370*/  IADD3 R7, R7, c[0x0][0x180], RZ ;  /* 0x0000600007077a10 */ /* 0x000fe20007ffe0ff */
[----:B0-----:R-:W-:-:S04]  /*0380*/  IMAD.MOV R8, RZ, RZ, -R5 ;  /* 0x000000ffff087224 */ /* 0x001fc800078e0a05 */
[----:B------:R-:W-:-:S04]  /*0390*/  IMAD.MOV.U32 R0, RZ, RZ, R8 ;  /* 0x000000ffff007224 */ /* 0x000fc800078e0008 */
[----:B------:R-:W-:Y:S01]  /*03a0*/  IMAD R3, R0, R9, RZ ;  /* 0x0000000900037224 */ /* 0x000fe200078e02ff */
[----:B------:R-:W-:-:S03]  /*03b0*/  IABS R0, R6 ;  /* 0x0000000600007213 */ /* 0x000fc60000000000 */
[----:B------:R-:W-:-:S04]  /*03c0*/  IMAD.HI.U32 R4, R5, R3, R4 ;  /* 0x0000000305047227 */ /* 0x000fc800078e0004 */
[----:B------:R-:W-:Y:S02]  /*03d0*/  IMAD.MOV R0, RZ, RZ, -R0 ;  /* 0x000000ffff007224 */ /* 0x000fe400078e0a00 */
        /* <DEDUP_REMOVED lines=8> */
[----:B------:R-:W-:-:S07]  /*0460*/  ISETP.GE.AND P2, PT, R0, RZ, PT ;  /* 0x000000ff0000720c */ /* 0x000fce0003f46270 */
[----:B------:R-:W-:Y:S02]  /*0470*/  @P0 IADD3 R4, R4, 0x1, RZ ;  /* 0x0000000104040810 */ /* 0x000fe40007ffe0ff */
[----:B------:R-:W-:-:S04]  /*0480*/  ISETP.GT.AND P0, PT, R7, 0x3f, PT ;  /* 0x0000003f0700780c */ /* 0x000fc80003f04270 */
[----:B------:R-:W-:Y:S01]  /*0490*/  @!P2 IMAD.MOV R4, RZ, RZ, -R4 ;  /* 0x000000ffff04a224 */ /* 0x000fe200078e0a04 */
[----:B------:R-:W-:-:S05]  /*04a0*/  @!P1 LOP3.LUT R4, RZ, R6, RZ, 0x33, !PT ;  /* 0x00000006ff049212 */ /* 0x000fca00078e33ff */
[----:B------:R-:W-:Y:S02]  /*04b0*/  IMAD.MOV R3, RZ, RZ, -R4 ;  /* 0x000000ffff037224 */ /* 0x000fe400078e0a04 */
[----:B------:R-:W-:Y:S02]  /*04c0*/  IMAD.SHL.U32 R14, R4, 0x20, RZ ;  /* 0x00000020040e7824 */ /* 0x000fe400078e00ff */
[----:B------:R-:W-:-:S03]  /*04d0*/  IMAD R3, R6, R3, R13 ;  /* 0x0000000306037224 */ /* 0x000fc600078e020d */
[----:B------:R-:W-:Y:S01]  /*04e0*/  STL [R1+0x7ec], R14 ;  /* 0x0007ec0e01007387 */ /* 0x000fe20000100800 */
[----:B------:R-:W-:Y:S01]  /*04f0*/  IMAD.IADD R0, R2, 0x1, R3 ;  /* 0x0000000102007824 */ /* 0x000fe200078e0203 */
[C---:B------:R-:W-:Y:S02]  /*0500*/  IADD3 R2, R14.reuse, 0x1, RZ ;  /* 0x000000010e027810 */ /* 0x040fe40007ffe0ff */
[C---:B------:R-:W-:Y:S02]  /*0510*/  IADD3 R4, R14.reuse, 0x2, RZ ;  /* 0x000000020e047810 */ /* 0x040fe40007ffe0ff */
[C---:B------:R-:W-:Y:S01]  /*0520*/  IADD3 R3, R14.reuse, 0x3, RZ ;  /* 0x000000030e037810 */ /* 0x040fe20007ffe0ff */
[----:B------:R0:W-:Y:S01]  /*0530*/  STL [R1+0x820], R2 ;  /* 0x0008200201007387 */ /* 0x0001e20000100800 */
[C---:B------:R-:W-:Y:S02]  /*0540*/  IADD3 R28, R14.reuse, 0x5, RZ ;  /* 0x000000050e1c7810 */ /* 0x040fe40007ffe0ff */
[C---:B------:R-:W-:Y:S01]  /*0550*/  IADD3 R29, R14.reuse, 0x17, RZ ;  /* 0x000000170e1d7810 */ /* 0x040fe20007ffe0ff */
[----:B------:R1:W-:Y:S01]  /*0560*/  STL [R1+0x82c], R4 ;  /* 0x00082c0401007387 */ /* 0x0003e20000100800 */
[----:B------:R-:W-:-:S02]  /*0570*/  IADD3 R5, R14, 0x19, RZ ;  /* 0x000000190e057810 */ /* 0x000fc40007ffe0ff */
[C---:B------:R-:W-:Y:S01]  /*0580*/  IADD3 R6, R14.reuse, 0x1b, RZ ;  /* 0x0000001b0e067810 */ /* 0x040fe20007ffe0ff */
[----:B------:R2:W-:Y:S01]  /*0590*/  STL [R1+0x828], R3 ;  /* 0x0008280301007387 */ /* 0x0005e20000100800 */
[C---:B0-----:R-:W-:Y:S02]  /*05a0*/  IADD3 R2, R14.reuse, 0x4, RZ ;  /* 0x000000040e027810 */ /* 0x041fe40007ffe0ff */
[----:B-1----:R-:W-:-:S03]  /*05b0*/  IADD3 R4, R14, 0x6, RZ ;  /* 0x000000060e047810 */ /* 0x002fc60007ffe0ff */
[----:B------:R0:W-:Y:S01]  /*05c0*/  STL [R1+0x824], R2 ;  /* 0x0008240201007387 */ /* 0x0001e20000100800 */
[----:B--2---:R-:W-:-:S03]  /*05d0*/  IADD3 R3, R14, 0x8, RZ ;  /* 0x000000080e037810 */ /* 0x004fc60007ffe0ff */
[----:B------:R1:W-:Y:S04]  /*05e0*/  STL [R1+0x830], R4 ;  /* 0x0008300401007387 */ /* 0x0003e80000100800 */
[----:B------:R-:W-:Y:S01]  /*05f0*/  STL [R1+0x834], R28 ;  /* 0x0008341c01007387 */ /* 0x000fe20000100800 */
[C---:B0-----:R-:W-:Y:S02]  /*0600*/  IADD3 R2, R14.reuse, 0x7, RZ ;  /* 0x000000070e027810 */ /* 0x041fe40007ffe0ff */
[----:B-1----:R-:W-:-:S03]  /*0610*/  IADD3 R4, R14, 0xb, RZ ;  /* 0x0000000b0e047810 */ /* 0x002fc60007ffe0ff */
[----:B------:R0:W-:Y:S04]  /*0620*/  STL [R1+0x838], R2 ;  /* 0x0008380201007387 */ /* 0x0001e80000100800 */
[----:B------:R1:W-:Y:S01]  /*0630*/  STL [R1+0x83c], R3 ;  /* 0x00083c0301007387 */ /* 0x0003e20000100800 */
[C---:B0-----:R-:W-:Y:S02]  /*0640*/  IADD3 R2, R14.reuse, 0x9, RZ ;  /* 0x000000090e027810 */ /* 0x041fe40007ffe0ff */
[----:B-1----:R-:W-:-:S03]  /*0650*/  IADD3 R3, R14, 0xa, RZ ;  /* 0x0000000a0e037810 */ /* 0x002fc60007ffe0ff */
[----:B------:R0:W-:Y:S04]  /*0660*/  STL [R1+0x840], R2 ;  /* 0x0008400201007387 */ /* 0x0001e80000100800 */
[----:B------:R1:W-:Y:S04]  /*0670*/  STL [R1+0x844], R3 ;  /* 0x0008440301007387 */ /* 0x0003e80000100800 */
[----:B------:R2:W-:Y:S01]  /*0680*/  STL [R1+0x848], R4 ;  /* 0x0008480401007387 */ /* 0x0005e20000100800 */
[C---:B0-----:R-:W-:Y:S02]  /*0690*/  IADD3 R2, R14.reuse, 0xc, RZ ;  /* 0x0000000c0e027810 */ /* 0x041fe40007ffe0ff */
[----:B-1----:R-:W-:-:S03]  /*06a0*/  IADD3 R3, R14, 0xd, RZ ;  /* 0x0000000d0e037810 */ /* 0x002fc60007ffe0ff */
[----:B------:R0:W-:Y:S01]  /*06b0*/  STL [R1+0x84c], R2 ;  /* 0x00084c0201007387 */ /* 0x0001e20000100800 */
[----:B--2---:R-:W-:-:S03]  /*06c0*/  IADD3 R4, R14, 0xe, RZ ;  /* 0x0000000e0e047810 */ /* 0x004fc60007ffe0ff */
        /* <DEDUP_REMOVED lines=16> */
[----:B------:R-:W-:Y:S01]  /*07d0*/  STL [R1+0x870], R2 ;  /* 0x0008700201007387 */ /* 0x000fe20000100800 */
[----:B--2---:R-:W-:-:S03]  /*07e0*/  IADD3 R4, R14, 0x18, RZ ;  /* 0x000000180e047810 */ /* 0x004fc60007ffe0ff */
[----:B------:R-:W-:Y:S04]  /*07f0*/  STL [R1+0x874], R3 ;  /* 0x0008740301007387 */ /* 0x000fe80000100800 */
[----:B------:R0:W-:Y:S04]  /*0800*/  STL [R1+0x878], R4 ;  /* 0x0008780401007387 */ /* 0x0001e80000100800 */
[----:B------:R-:W-:Y:S04]  /*0810*/  STL [R1+0x87c], R29 ;  /* 0x00087c1d01007387 */ /* 0x000fe80000100800 */
[----:B------:R1:W-:Y:S01]  /*0820*/  STL [R1+0x884], R5 ;  /* 0x0008840501007387 */ /* 0x0003e20000100800 */
[----:B0-----:R-:W-:-:S05]  /*0830*/  IADD3 R4, R14, 0x1a, RZ ;  /* 0x0000001a0e047810 */ /* 0x001fca0007ffe0ff */
[----:B------:R0:W-:Y:S01]  /*0840*/  STL [R1+0x880], R4 ;  /* 0x0008800401007387 */ /* 0x0001e20000100800 */
[----:B-1----:R-:W-:-:S03]  /*0850*/  IADD3 R5, R14, 0x1c, RZ ;  /* 0x0000001c0e057810 */ /* 0x002fc60007ffe0ff */
[----:B------:R1:W-:Y:S04]  /*0860*/  STL [R1+0x88c], R6 ;  /* 0x00088c0601007387 */ /* 0x0003e80000100800 */
[----:B------:R2:W-:Y:S01]  /*0870*/  STL [R1+0x888], R5 ;  /* 0x0008880501007387 */ /* 0x0005e20000100800 */
[----:B0-----:R-:W-:Y:S01]  /*0880*/  IMAD R4, R0, 0x80, R15 ;  /* 0x0000008000047824 */ /* 0x001fe200078e020f */
[C---:B------:R-:W-:Y:S02]  /*0890*/  IADD3 R0, R14.reuse, 0x1f, RZ ;  /* 0x0000001f0e007810 */ /* 0x040fe40007ffe0ff */
[C---:B-1----:R-:W-:Y:S02]  /*08a0*/  IADD3 R6, R14.reuse, 0x1d, RZ ;  /* 0x0000001d0e067810 */ /* 0x042fe40007ffe0ff */
[----:B--2---:R-:W-:-:S03]  /*08b0*/  IADD3 R5, R14, 0x1e, RZ ;  /* 0x0000001e0e057810 */ /* 0x004fc60007ffe0ff */
[----:B------:R-:W-:Y:S04]  /*08c0*/  STL [R1+0x898], R6 ;  /* 0x0008980601007387 */ /* 0x000fe80000100800 */
[----:B------:R0:W-:Y:S04]  /*08d0*/  STL [R1+0x7f0], R4 ;  /* 0x0007f00401007387 */ /* 0x0001e80000100800 */
[----:B------:R1:W-:Y:S04]  /*08e0*/  STL [R1+0x894], R5 ;  /* 0x0008940501007387 */ /* 0x0003e80000100800 */
[----:B------:R1:W-:Y:S01]  /*08f0*/  STL [R1+0x890], R0 ;  /* 0x0008900001007387 */ /* 0x0003e20000100800 */
[----:B0-----:R-:W-:-:S05]  /*0900*/  IADD3 R4, R4, 0x40, RZ ;  /* 0x0000004004047810 */ /* 0x001fca0007ffe0ff */
[----:B------:R1:W-:Y:S01]  /*0910*/  STL [R1+0x7f4], R4 ;  /* 0x0007f40401007387 */ /* 0x0003e20000100800 */
[----:B------:R-:W-:Y:S05]  /*0920*/  @P0 BRA `(.L_x_0) ;  /* 0x0000017000000947 */ /* 0x000fea0003800000 */
[----:B-1----:R-:W-:Y:S01]  /*0930*/  IMAD.SHL.U32 R0, R12, 0x80, RZ ;  /* 0x000000800c007824 */ /* 0x002fe200078e00ff */
[----:B------:R-:W-:Y:S01]  /*0940*/  CS2R R24, SRZ ;  /* 0x0000000000187805 */ /* 0x000fe2000001ff00 */
[----:B------:R-:W-:Y:S01]  /*0950*/  CS2R R26, SRZ ;  /* 0x00000000001a7805 */ /* 0x000fe2000001ff00 */
[----:B------:R-:W-:Y:S01]  /*0960*/  CS2R R20, SRZ ;  /* 0x0000000000147805 */ /* 0x000fe2000001ff00 */
[----:B------:R-:W-:Y:S01]  /*0970*/  CS2R R22, SRZ ;  /* 0x0000000000167805 */ /* 0x000fe2000001ff00 */
[----:B------:R0:W-:Y:S01]  /*0980*/  STL [R1+0x818], R0 ;  /* 0x0008180001007387 */ /* 0x0001e20000100800 */
[----:B------:R-:W-:Y:S01]  /*0990*/  CS2R R16, SRZ ;  /* 0x0000000000107805 */ /* 0x000fe2000001ff00 */
[----:B------:R-:W-:Y:S01]  /*09a0*/  CS2R R18, SRZ ;  /* 0x0000000000127805 */ /* 0x000fe2000001ff00 */
[----:B------:R-:W-:Y:S01]  /*09b0*/  CS2R R12, SRZ ;  /* 0x00000000000c7805 */ /* 0x000fe2000001ff00 */
[----:B------:R0:W-:Y:S01]  /*09c0*/  STL [R1], RZ ;  /* 0x000000ff01007387 */ /* 0x0001e20000100800 */
[----:B------:R-:W-:Y:S01]  /*09d0*/  CS2R R14, SRZ ;  /* 0x00000000000e7805 */ /* 0x000fe2000001ff00 */
[----:B------:R-:W-:Y:S01]  /*09e0*/  CS2R R8, SRZ ;  /* 0x0000000000087805 */ /* 0x000fe2000001ff00 */
[----:B------:R-:W-:Y:S01]  /*09f0*/  CS2R R10, SRZ ;  /* 0x00000000000a7805 */ /* 0x000fe2000001ff00 */
[----:B------:R0:W-:Y:S01]  /*0a00*/  STL [R1+0x4], RZ ;  /* 0x000004ff01007387 */ /* 0x0001e20000100800 */
[----:B------:R-:W-:Y:S01]  /*0a10*/  CS2R R4, SRZ ;  /* 0x0000000000047805 */ /* 0x000fe2000001ff00 */
[----:B------:R-:W-:-:S02]  /*0a20*/  CS2R R6, SRZ ;  /* 0x0000000000067805 */ /* 0x000fc4000001ff00 */
[----:B------:R0:W-:Y:S04]  /*0a30*/  STL [R1+0x8], RZ ;  /* 0x000008ff01007387 */ /* 0x0001e80000100800 */
[----:B------:R0:W-:Y:S04]  /*0a40*/  STL [R1+0xc], RZ ;  /* 0x00000cff01007387 */ /* 0x0001e80000100800 */
[----:B------:R0:W-:Y:S04]  /*0a50*/  STL [R1+0x10], RZ ;  /* 0x000010ff01007387 */ /* 0x0001e80000100800 */
[----:B------:R0:W-:Y:S04]  /*0a60*/  STL [R1+0x14], RZ ;  /* 0x000014ff01007387 */ /* 0x0001e80000100800 */
[----:B------:R0:W-:Y:S04]  /*0a70*/  STL [R1+0x18], RZ ;  /* 0x000018ff01007387 */ /* 0x0001e80000100800 */
[----:B------:R0:W-:Y:S01]  /*0a80*/  STL [R1+0x1c], RZ ;  /* 0x00001cff01007387 */ /* 0x0001e20000100800 */
[----:B------:R-:W-:Y:S05]  /*0a90*/  BRA `(.L_x_1) ;  /* 0x000157d000007947 */ /* 0x000fea0003800000 */
.L_x_0:
[----:B------:R-:W2:Y:S04]  /*0aa0*/  LDL R8, [R1+0x7f0] ;  /* 0x0007f00001087983 */ /* 0x000ea80000100800 */
[----:B------:R-:W3:Y:S04]  /*0ab0*/  LDL R6, [R1+0x7f4] ;  /* 0x0007f40001067983 */ /* 0x000ee80000100800 */
[----:B------:R-:W4:Y:S04]  /*0ac0*/  LDL R18, [R1+0x894] ;  /* 0x0008940001127983 */ /* 0x000f280000100800 */
[----:B------:R-:W5:Y:S04]  /*0ad0*/  LDL R19, [R1+0x880] ;  /* 0x0008800001137983 */ /* 0x000f680000100800 */
[----:B------:R-:W5:Y:S04]  /*0ae0*/  LDL R9, [R1+0x884] ;  /* 0x0008840001097983 */ /* 0x000f680000100800 */
[----:B------:R-:W5:Y:S04]  /*0af0*/  LDL R23, [R1+0x898] ;  /* 0x0008980001177983 */ /* 0x000f680000100800 */
[----:B------:R-:W5:Y:S04]  /*0b00*/  LDL R17, [R1+0x88c] ;  /* 0x00088c0001117983 */ /* 0x000f680000100800 */
[----:B------:R-:W5:Y:S04]  /*0b10*/  LDL R16, [R1+0x888] ;  /* 0x0008880001107983 */ /* 0x000f680000100800 */
[----:B------:R-:W5:Y:S01]  /*0b20*/  LDL R12, [R1+0x878] ;  /* 0x00087800010c7983 */ /* 0x000f620000100800 */
[----:B------:R-:W-:Y:S01]  /*0b30*/  IMAD.MOV.U32 R22, RZ, RZ, R0 ;  /* 0x000000ffff167224 */ /* 0x000fe200078e0000 */
[----:B-1----:R-:W-:Y:S01]  /*0b40*/  IABS R0, c[0x0][0x178] ;  /* 0x00005e0000007a13 */ /* 0x002fe20000000000 */
[----:B------:R-:W-:Y:S01]  /*0b50*/  IMAD.MOV.U32 R14, RZ, RZ, R29 ;  /* 0x000000ffff0e7224 */ /* 0x000fe200078e001d */
[----:B------:R-:W-:Y:S01]  /*0b60*/  IABS R29, c[0x0][0x17c] ;  /* 0x00005f00001d7a13 */ /* 0x000fe20000000000 */
[----:B------:R-:W5:Y:S02]  /*0b70*/  LDL R13, [R1+0x868] ;  /* 0x00086800010d7983 */ /* 0x000f640000100800 */
[----:B------:R-:W-:-:S02]  /*0b80*/  IMAD.MOV.U32 R20, RZ, RZ, R0 ;  /* 0x000000ffff147224 */ /* 0x000fc400078e0000 */
[----:B------:R-:W-:Y:S01]  /*0b90*/  IMAD.MOV.U32 R10, RZ, RZ, R2 ;  /* 0x000000ffff0a7224 */ /* 0x000fe200078e0002 */
[----:B------:R-:W5:Y:S01]  /*0ba0*/  LDL R11, [R1+0x86c] ;  /* 0x00086c00010b7983 */ /* 0x000f620000100800 */
[----:B------:R-:W0:Y:S08]  /*0bb0*/  I2F.RP R2, R20 ;  /* 0x0000001400027306 */ /* 0x000e300000209400 */
[----:B------:R-:W1:Y:S08]  /*0bc0*/  I2F.RP R0, R29 ;  /* 0x0000001d00007306 */ /* 0x000e700000209400 */
[----:B0-----:R-:W0:Y:S08]  /*0bd0*/  MUFU.RCP R2, R2 ;  /* 0x0000000200027308 */ /* 0x001e300000001000 */
[----:B-1----:R-:W1:Y:S01]  /*0be0*/  MUFU.RCP R0, R0 ;  /* 0x0000000000007308 */ /* 0x002e620000001000 */
[----:B------:R-:W-:Y:S01]  /*0bf0*/  IMAD.MOV.U32 R15, RZ, RZ, R3 ;  /* 0x000000ffff0f7224 */ /* 0x000fe200078e0003 */
[----:B0-----:R-:W-:-:S06]  /*0c00*/  IADD3 R2, R2, 0xffffffe, RZ ;  /* 0x0ffffffe02027810 */ /* 0x001fcc0007ffe0ff */
[----:B------:R0:W0:Y:S01]  /*0c10*/  F2I.FTZ.U32.TRUNC.NTZ R3, R2 ;  /* 0x0000000200037305 */ /* 0x000022000021f000 */
[----:B-1----:R-:W-:-:S07]  /*0c20*/  IADD3 R0, R0, 0xffffffe, RZ ;  /* 0x0ffffffe00007810 */ /* 0x002fce0007ffe0ff */
[----:B------:R1:W1:Y:S01]  /*0c30*/  F2I.FTZ.U32.TRUNC.NTZ R5, R0 ;  /* 0x0000000000057305 */ /* 0x000262000021f000 */
[----:B0-----:R-:W-:Y:S02]  /*0c40*/  IMAD.MOV.U32 R2, RZ, RZ, RZ ;  /* 0x000000ffff027224 */ /* 0x001fe400078e00ff */
[----:B------:R-:W-:Y:S02]  /*0c50*/  IMAD.MOV.U32 R4, RZ, RZ, RZ ;  /* 0x000000ffff047224 */ /* 0x000fe400078e00ff */
[----:B-1----:R-:W-:-:S04]  /*0c60*/  IMAD.MOV R0, RZ, RZ, -R3 ;  /* 0x000000ffff007224 */ /* 0x002fc800078e0a03 */
[----:B------:R-:W-:Y:S02]  /*0c70*/  IMAD R0, R0, R20, RZ ;  /* 0x0000001400007224 */ /* 0x000fe400078e02ff */
[----:B------:R-:W-:Y:S02]  /*0c80*/  IMAD.MOV R25, RZ, RZ, -R5 ;  /* 0x000000ffff197224 */ /* 0x000fe400078e0a05 */
[----:B------:R-:W-:-:S04]  /*0c90*/  IMAD.HI.U32 R2, R3, R0, R2 ;  /* 0x0000000003027227 */ /* 0x000fc800078e0002 */
[----:B------:R-:W-:-:S04]  /*0ca0*/  IMAD R25, R25, R29, RZ ;  /* 0x0000001d19197224 */ /* 0x000fc800078e02ff */
[----:B------:R-:W-:Y:S01]  /*0cb0*/  IMAD.HI.U32 R25, R5, R25, R4 ;  /* 0x0000001905197227 */ /* 0x000fe200078e0004 */
[----:B------:R-:W-:Y:S02]  /*0cc0*/  SHF.R.S32.HI R5, RZ, 0x1f, R7 ;  /* 0x0000001fff057819 */ /* 0x000fe40000011407 */
[----:B------:R-:W-:Y:S02]  /*0cd0*/  IABS R3, R22 ;  /* 0x0000001600037213 */ /* 0x000fe40000000000 */
[----:B--2---:R-:W-:Y:S02]  /*0ce0*/  IABS R8, R8 ;  /* 0x0000000800087213 */ /* 0x004fe40000000000 */
[----:B---3--:R-:W-:Y:S02]  /*0cf0*/  IABS R6, R6 ;  /* 0x0000000600067213 */ /* 0x008fe40000000000 */
[----:B----4-:R-:W-:-:S03]  /*0d00*/  IABS R0, R18 ;  /* 0x0000001200007213 */ /* 0x010fc60000000000 */
[----:B------:R-:W-:-:S04]  /*0d10*/  IMAD.HI.U32 R4, R2, R6, RZ ;  /* 0x0000000602047227 */ /* 0x000fc800078e00ff */
[----:B-----5:R-:W-:Y:S02]  /*0d20*/  IMAD.MOV.U32 R18, RZ, RZ, R19 ;  /* 0x000000ffff127224 */ /* 0x020fe400078e0013 */
[----:B------:R-:W-:Y:S02]  /*0d30*/  IMAD.MOV.U32 R19, RZ, RZ, R9 ;  /* 0x000000ffff137224 */ /* 0x000fe400078e0009 */
[----:B------:R-:W-:Y:S01]  /*0d40*/  IMAD.HI.U32 R9, R2, R8, RZ ;  /* 0x0000000802097227 */ /* 0x000fe200078e00ff */
[----:B------:R-:W-:-:S03]  /*0d50*/  LEA.HI R2, R5, R7, RZ, 0x6 ;  /* 0x0000000705027211 */ /* 0x000fc600078f30ff */
[C---:B------:R-:W-:Y:S02]  /*0d60*/  IMAD.HI.U32 R5, R25.reuse, R3, RZ ;  /* 0x0000000319057227 */ /* 0x040fe400078e00ff */
[----:B------:R0:W-:Y:S02]  /*0d70*/  STL [R1+0x34], R2 ;  /* 0x0000340201007387 */ /* 0x0001e40000100800 */
[----:B------:R-:W-:Y:S02]  /*0d80*/  IMAD.MOV R9, RZ, RZ, -R9 ;  /* 0x000000ffff097224 */ /* 0x000fe400078e0a09 */
[----:B------:R-:W-:Y:S02]  /*0d90*/  IMAD.MOV R7, RZ, RZ, -R4 ;  /* 0x000000ffff077224 */ /* 0x000fe400078e0a04 */
[----:B------:R-:W-:Y:S02]  /*0da0*/  IMAD.MOV R5, RZ, RZ, -R5 ;  /* 0x000000ffff057224 */ /* 0x000fe400078e0a05 */
[----:B0-----:R-:W-:Y:S01]  /*0db0*/  IMAD.HI.U32 R2, R25, R0, RZ ;  /* 0x0000000019027227 */ /* 0x001fe200078e00ff */
[----:B------:R-:W-:-:S03]  /*0dc0*/  IABS R4, R23 ;  /* 0x0000001700047213 */ /* 0x000fc60000000000 */
[----:B------:R-:W-:Y:S02]  /*0dd0*/  IMAD.MOV R2, RZ, RZ, -R2 ;  /* 0x000000ffff027224 */ /* 0x000fe400078e0a02 */
[C---:B------:R-:W-:Y:S02]  /*0de0*/  IMAD R8, R20.reuse, R9, R8 ;  /* 0x0000000914087224 */ /* 0x040fe400078e0208 */
[----:B------:R-:W-:Y:S02]  /*0df0*/  IMAD R6, R20, R7, R6 ;  /* 0x0000000714067224 */ /* 0x000fe400078e0206 */
[C---:B------:R-:W-:Y:S02]  /*0e00*/  IMAD R3, R29.reuse, R5, R3 ;  /* 0x000000051d037224 */ /* 0x040fe400078e0203 */
[----:B------:R-:W-:Y:S01]  /*0e10*/  IMAD R2, R29, R2, R0 ;  /* 0x000000021d027224 */ /* 0x000fe200078e0200 */
[----:B------:R0:W-:Y:S01]  /*0e20*/  STL [R1+0x14], R8 ;  /* 0x0000140801007387 */ /* 0x0001e20000100800 */
[----:B------:R-:W-:Y:S01]  /*0e30*/  IMAD.HI.U32 R5, R25, R4, RZ ;  /* 0x0000000419057227 */ /* 0x000fe200078e00ff */
[----:B------:R-:W-:-:S02]  /*0e40*/  IABS R0, R17 ;  /* 0x0000001100007213 */ /* 0x000fc40000000000 */
[----:B------:R-:W-:Y:S01]  /*0e50*/  STL [R1+0x10], R6 ;  /* 0x0000100601007387 */ /* 0x000fe20000100800 */
[----:B------:R-:W-:-:S03]  /*0e60*/  IMAD.MOV R5, RZ, RZ, -R5 ;  /* 0x000000ffff057224 */ /* 0x000fc600078e0a05 */
[----:B------:R1:W-:Y:S01]  /*0e70*/  STL [R1+0xc], R3 ;  /* 0x00000c0301007387 */ /* 0x0003e20000100800 */
[----:B0-----:R-:W-:-:S03]  /*0e80*/  IABS R8, R16 ;  /* 0x0000001000087213 */ /* 0x001fc60000000000 */
[----:B------:R0:W-:Y:S01]  /*0e90*/  STL [R1+0x8], R2 ;  /* 0x0000080201007387 */ /* 0x0001e20000100800 */
[C---:B------:R-:W-:Y:S01]  /*0ea0*/  IMAD.HI.U32 R7, R25.reuse, R0, RZ ;  /* 0x0000000019077227 */ /* 0x040fe200078e00ff */
[----:B-1----:R-:W-:Y:S02]  /*0eb0*/  IABS R3, R19 ;  /* 0x0000001300037213 */ /* 0x002fe40000000000 */
[----:B0-----:R-:W-:Y:S01]  /*0ec0*/  IABS R2, R18 ;  /* 0x0000001200027213 */ /* 0x001fe20000000000 */
[----:B------:R-:W-:-:S04]  /*0ed0*/  IMAD.HI.U32 R9, R25, R8, RZ ;  /* 0x0000000819097227 */ /* 0x000fc800078e00ff */
[----:B------:R-:W-:Y:S02]  /*0ee0*/  IMAD R4, R29, R5, R4 ;  /* 0x000000051d047224 */ /* 0x000fe400078e0204 */
[----:B------:R-:W-:-:S04]  /*0ef0*/  IMAD.HI.U32 R6, R25, R2, RZ ;  /* 0x0000000219067227 */ /* 0x000fc800078e00ff */
[----:B------:R-:W-:-:S04]  /*0f00*/  IMAD.HI.U32 R5, R25, R3, RZ ;  /* 0x0000000319057227 */ /* 0x000fc800078e00ff */
[----:B------:R-:W-:Y:S02]  /*0f10*/  IMAD.MOV R7, RZ, RZ, -R7 ;  /* 0x000000ffff077224 */ /* 0x000fe400078e0a07 */
[----:B------:R-:W-:Y:S02]  /*0f20*/  IMAD.MOV R9, RZ, RZ, -R9 ;  /* 0x000000ffff097224 */ /* 0x000fe400078e0a09 */
[----:B------:R-:W-:Y:S02]  /*0f30*/  IMAD.MOV R6, RZ, RZ, -R6 ;  /* 0x000000ffff067224 */ /* 0x000fe400078e0a06 */
[----:B------:R-:W-:Y:S02]  /*0f40*/  IMAD.MOV R5, RZ, RZ, -R5 ;  /* 0x000000ffff057224 */ /* 0x000fe400078e0a05 */
[C---:B------:R-:W-:Y:S02]  /*0f50*/  IMAD R0, R29.reuse, R7, R0 ;  /* 0x000000071d007224 */ /* 0x040fe400078e0200 */
[----:B------:R-:W-:-:S02]  /*0f60*/  IMAD R8, R29, R9, R8 ;  /* 0x000000091d087224 */ /* 0x000fc400078e0208 */
[C---:B------:R-:W-:Y:S01]  /*0f70*/  IMAD R2, R29.reuse, R6, R2 ;  /* 0x000000061d027224 */ /* 0x040fe200078e0202 */
[----:B------:R0:W-:Y:S01]  /*0f80*/  STL [R1+0x4], R4 ;  /* 0x0000040401007387 */ /* 0x0001e20000100800 */
[----:B------:R-:W-:-:S03]  /*0f90*/  IMAD R3, R29, R5, R3 ;  /* 0x000000051d037224 */ /* 0x000fc600078e0203 */
[----:B------:R-:W-:Y:S01]  /*0fa0*/  STL [R1+0x924], R0 ;  /* 0x0009240001007387 */ /* 0x000fe20000100800 */
[----:B------:R-:W-:-:S03]  /*0fb0*/  IABS R5, R14 ;  /* 0x0000000e00057213 */ /* 0x000fc60000000000 */
[----:B------:R1:W-:Y:S04]  /*0fc0*/  STL [R1], R8 ;  /* 0x0000000801007387 */ /* 0x0003e80000100800 */
[----:B------:R-:W-:Y:S04]  /*0fd0*/  STL [R1+0x928], R2 ;  /* 0x0009280201007387 */ /* 0x000fe80000100800 */
[----:B------:R-:W-:Y:S04]  /*0fe0*/  STL [R1+0x92c], R3 ;  /* 0x00092c0301007387 */ /* 0x000fe80000100800 */
[----:B------:R-:W2:Y:S04]  /*0ff0*/  LDL R14, [R1+0x860] ;  /* 0x00086000010e7983 */ /* 0x000ea80000100800 */
[----:B------:R-:W3:Y:S04]  /*1000*/  LDL R19, [R1+0x85c] ;  /* 0x00085c0001137983 */ /* 0x000ee80000100800 */
[----:B------:R-:W4:Y:S01]  /*1010*/  LDL R18, [R1+0x864] ;  /* 0x0008640001127983 */ /* 0x000f220000100800 */
[----:B0-----:R-:W-:-:S05]  /*1020*/  IABS R4, R12 ;  /* 0x0000000c00047213 */ /* 0x001fca0000000000 */
[----:B------:R-:W-:-:S04]  /*1030*/  IMAD.HI.U32 R9, R25, R4, RZ ;  /* 0x0000000419097227 */ /* 0x000fc800078e00ff */
[----:B------:R-:W-:Y:S01]  /*1040*/  IMAD.MOV R9, RZ, RZ, -R9 ;  /* 0x000000ffff097224 */ /* 0x000fe200078e0a09 */
[----:B------:R-:W-:Y:S02]  /*1050*/  IABS R6, R15 ;  /* 0x0000000f00067213 */ /* 0x000fe40000000000 */
[----:B------:R-:W5:Y:S01]  /*1060*/  LDL R15, [R1+0x858] ;  /* 0x00085800010f7983 */ /* 0x000f620000100800 */
[----:B------:R-:W-:-:S05]  /*1070*/  IMAD R4, R29, R9, R4 ;  /* 0x000000091d047224 */ /* 0x000fca00078e0204 */
[----:B------:R-:W-:Y:S04]  /*1080*/  STL [R1+0x930], R4 ;  /* 0x0009300401007387 */ /* 0x000fe80000100800 */
[----:B------:R-:W5:Y:S01]  /*1090*/  LDL R27, [R1+0x854] ;  /* 0x00085400011b7983 */ /* 0x000f620000100800 */
[----:B------:R-:W-:Y:S01]  /*10a0*/  IABS R7, R10 ;  /* 0x0000000a00077213 */ /* 0x000fe20000000000 */
[----:B------:R-:W-:Y:S01]  /*10b0*/  IMAD.MOV.U32 R17, RZ, RZ, R13 ;  /* 0x000000ffff117224 */ /* 0x000fe200078e000d */
[----:B-1----:R-:W-:Y:S01]  /*10c0*/  IABS R8, R11 ;  /* 0x0000000b00087213 */ /* 0x002fe20000000000 */
[----:B------:R-:W-:-:S04]  /*10d0*/  IMAD.HI.U32 R13, R25, R5, RZ ;  /* 0x00000005190d7227 */ /* 0x000fc800078e00ff */
[----:B------:R-:W-:-:S04]  /*10e0*/  IMAD.HI.U32 R12, R25, R6, RZ ;  /* 0x00000006190c7227 */ /* 0x000fc800078e00ff */
        /* <DEDUP_REMOVED lines=8> */
[C---:B------:R-:W-:Y:S02]  /*1170*/  IMAD R7, R29.reuse, R11, R7 ;  /* 0x0000000b1d077224 */ /* 0x040fe400078e0207 */
[----:B------:R-:W-:Y:S01]  /*1180*/  IMAD R8, R29, R10, R8 ;  /* 0x0000000a1d087224 */ /* 0x000fe200078e0208 */
[----:B------:R-:W-:Y:S01]  /*1190*/  STL [R1+0x934], R5 ;  /* 0x0009340501007387 */ /* 0x000fe20000100800 */
[----:B------:R-:W-:-:S03]  /*11a0*/  IABS R9, R17 ;  /* 0x0000001100097213 */ /* 0x000fc60000000000 */
[----:B------:R-:W-:Y:S04]  /*11b0*/  STL [R1+0x938], R6 ;  /* 0x0009380601007387 */ /* 0x000fe80000100800 */
[----:B------:R0:W-:Y:S04]  /*11c0*/  STL [R1+0x93c], R7 ;  /* 0x00093c0701007387 */ /* 0x0001e80000100800 */
[----:B------:R-:W-:Y:S04]  /*11d0*/  STL [R1+0x914], R8 ;  /* 0x0009140801007387 */ /* 0x000fe80000100800 */
[----:B------:R-:W5:Y:S04]  /*11e0*/  LDL R20, [R1+0x850] ;  /* 0x0008500001147983 */ /* 0x000f680000100800 */
[----:B------:R-:W5:Y:S04]  /*11f0*/  LDL R21, [R1+0x84c] ;  /* 0x00084c0001157983 */ /* 0x000f680000100800 */
[----:B------:R-:W5:Y:S04]  /*1200*/  LDL R23, [R1+0x848] ;  /* 0x0008480001177983 */ /* 0x000f680000100800 */
[----:B------:R-:W5:Y:S01]  /*1210*/  LDL R22, [R1+0x840] ;  /* 0x0008400001167983 */ /* 0x000f620000100800 */
[----:B--2---:R-:W-:Y:S01]  /*1220*/  IABS R11, R14 ;  /* 0x0000000e000b7213 */ /* 0x004fe20000000000 */
[----:B------:R-:W-:Y:S01]  /*1230*/  IMAD.HI.U32 R14, R25, R9, RZ ;  /* 0x00000009190e7227 */ /* 0x000fe200078e00ff */
[----:B---3--:R-:W-:-:S02]  /*1240*/  IABS R12, R19 ;  /* 0x00000013000c7213 */ /* 0x008fc40000000000 */
[----:B------:R-:W2:Y:S01]  /*1250*/  LDL R19, [R1+0x844] ;  /* 0x0008440001137983 */ /* 0x000ea20000100800 */
[----:B------:R-:W-:Y:S01]  /*1260*/  IMAD.MOV R14, RZ, RZ, -R14 ;  /* 0x000000ffff0e7224 */ /* 0x000fe200078e0a0e */
[----:B----4-:R-:W-:Y:S01]  /*1270*/  IABS R10, R18 ;  /* 0x00000012000a7213 */ /* 0x010fe20000000000 */
[----:B------:R-:W-:-:S04]  /*1280*/  IMAD.HI.U32 R17, R25, R11, RZ ;  /* 0x0000000b19117227 */ /* 0x000fc800078e00ff */
[----:B------:R-:W-:Y:S02]  /*1290*/  IMAD R9, R29, R14, R9 ;  /* 0x0000000e1d097224 */ /* 0x000fe400078e0209 */
[----:B------:R-:W-:-:S03]  /*12a0*/  IMAD.HI.U32 R18, R25, R10, RZ ;  /* 0x0000000a19127227 */ /* 0x000fc600078e00ff */
[----:B------:R-:W-:Y:S01]  /*12b0*/  STL [R1+0x918], R9 ;  /* 0x0009180901007387 */ /* 0x000fe20000100800 */
[----:B------:R-:W-:Y:S02]  /*12c0*/  IMAD.MOV R18, RZ, RZ, -R18 ;  /* 0x000000ffff127224 */ /* 0x000fe400078e0a12 */
[----:B------:R-:W-:Y:S01]  /*12d0*/  IMAD.MOV R17, RZ, RZ, -R17 ;  /* 0x000000ffff117224 */ /* 0x000fe200078e0a11 */
[----:B------:R-:W3:Y:S01]  /*12e0*/  LDL R24, [R1+0x83c] ;  /* 0x00083c0001187983 */ /* 0x000ee20000100800 */
[C---:B------:R-:W-:Y:S02]  /*12f0*/  IMAD R10, R29.reuse, R18, R10 ;  /* 0x000000121d0a7224 */ /* 0x040fe400078e020a */
[----:B------:R-:W-:Y:S01]  /*1300*/  IMAD R11, R29, R17, R11 ;  /* 0x000000111d0b7224 */ /* 0x000fe200078e020b */
[----:B------:R-:W4:Y:S04]  /*1310*/  LDL R26, [R1+0x838] ;  /* 0x00083800011a7983 */ /* 0x000f280000100800 */
[----:B------:R1:W-:Y:S04]  /*1320*/  STL [R1+0x91c], R10 ;  /* 0x00091c0a01007387 */ /* 0x0003e80000100800 */
[----:B------:R1:W-:Y:S01]  /*1330*/  STL [R1+0x920], R11 ;  /* 0x0009200b01007387 */ /* 0x0003e20000100800 */
[----:B-----5:R-:W-:-:S03]  /*1340*/  IABS R14, R27 ;  /* 0x0000001b000e7213 */ /* 0x020fc60000000000 */
[----:B0-----:R-:W5:Y:S04]  /*1350*/  LDL R7, [R1+0x7ec] ;  /* 0x0007ec0001077983 */ /* 0x001f680000100800 */
[----:B------:R-:W5:Y:S01]  /*1360*/  LDL R27, [R1+0x830] ;  /* 0x00083000011b7983 */ /* 0x000f620000100800 */
[----:B------:R-:W-:Y:S01]  /*1370*/  IABS R13, R15 ;  /* 0x0000000f000d7213 */ /* 0x000fe20000000000 */
[C---:B------:R-:W-:Y:S02]  /*1380*/  IMAD.HI.U32 R16, R25.reuse, R12, RZ ;  /* 0x0000000c19107227 */ /* 0x040fe400078e00ff */
[----:B------:R-:W5:Y:S02]  /*1390*/  LDL R0, [R1+0x828] ;  /* 0x0008280001007983 */ /* 0x000f640000100800 */
[----:B------:R-:W-:-:S02]  /*13a0*/  IMAD.HI.U32 R15, R25, R13, RZ ;  /* 0x0000000d190f7227 */ /* 0x000fc400078e00ff */
[----:B------:R-:W5:Y:S02]  /*13b0*/  LDL R5, [R1+0x10] ;  /* 0x0000100001057983 */ /* 0x000f640000100800 */
[----:B------:R-:W-:Y:S02]  /*13c0*/  IMAD.MOV R15, RZ, RZ, -R15 ;  /* 0x000000ffff0f7224 */ /* 0x000fe400078e0a0f */
[----:B------:R-:W-:Y:S01]  /*13d0*/  IMAD.MOV R16, RZ, RZ, -R16 ;  /* 0x000000ffff107224 */ /* 0x000fe200078e0a10 */
[----:B------:R-:W5:Y:S01]  /*13e0*/  LDL R6, [R1+0x824] ;  /* 0x0008240001067983 */ /* 0x000f620000100800 */
[C---:B------:R-:W-:Y:S02]  /*13f0*/  IMAD R13, R29.reuse, R15, R13 ;  /* 0x0000000f1d0d7224 */ /* 0x040fe400078e020d */
[----:B------:R-:W-:Y:S01]  /*1400*/  IMAD R12, R29, R16, R12 ;  /* 0x000000101d0c7224 */ /* 0x000fe200078e020c */
[----:B------:R-:W5:Y:S04]  /*1410*/  LDL R3, [R1+0x82c] ;  /* 0x00082c0001037983 */ /* 0x000f680000100800 */
[----:B------:R-:W5:Y:S04]  /*1420*/  LDL R4, [R1+0x820] ;  /* 0x0008200001047983 */ /* 0x000f680000100800 */
[----:B------:R-:W5:Y:S04]  /*1430*/  LDL.LU R2, [R1+0x14] ;  /* 0x0000140001027983 */ /* 0x000f680000300800 */
[----:B-1----:R-:W5:Y:S04]  /*1440*/  LDL.LU R10, [R1+0xc] ;  /* 0x00000c00010a7983 */ /* 0x002f680000300800 */
[----:B------:R-:W5:Y:S04]  /*1450*/  LDL.LU R9, [R1+0x8] ;  /* 0x0000080001097983 */ /* 0x000f680000300800 */
[----:B------:R-:W5:Y:S01]  /*1460*/  LDL R11, [R1] ;  /* 0x00000000010b7983 */ /* 0x000f620000100800 */
[----:B------:R-:W-:Y:S01]  /*1470*/  IABS R15, R20 ;  /* 0x00000014000f7213 */ /* 0x000fe20000000000 */
[----:B------:R-:W-:Y:S01]  /*1480*/  IMAD.HI.U32 R20, R25, R14, RZ ;  /* 0x0000000e19147227 */ /* 0x000fe200078e00ff */
[----:B------:R-:W-:-:S03]  /*1490*/  IABS R16, R21 ;  /* 0x0000001500107213 */ /* 0x000fc60000000000 */
[----:B------:R-:W-:Y:S01]  /*14a0*/  IMAD.MOV R20, RZ, RZ, -R20 ;  /* 0x000000ffff147224 */ /* 0x000fe200078e0a14 */
[----:B------:R-:W-:-:S03]  /*14b0*/  IABS R17, R23 ;  /* 0x0000001700117213 */ /* 0x000fc60000000000 */
[----:B------:R-:W-:Y:S01]  /*14c0*/  IMAD R14, R29, R20, R14 ;  /* 0x000000141d0e7224 */ /* 0x000fe200078e020e */
[----:B------:R-:W-:Y:S01]  /*14d0*/  IABS R22, R22 ;  /* 0x0000001600167213 */ /* 0x000fe20000000000 */
[----:B------:R-:W-:-:S04]  /*14e0*/  IMAD.HI.U32 R21, R25, R15, RZ ;  /* 0x0000000f19157227 */ /* 0x000fc800078e00ff */
[----:B------:R-:W-:-:S04]  /*14f0*/  IMAD.HI.U32 R23, R25, R17, RZ ;  /* 0x0000001119177227 */ /* 0x000fc800078e00ff */
[----:B------:R-:W-:Y:S02]  /*1500*/  IMAD.MOV R21, RZ, RZ, -R21 ;  /* 0x000000ffff157224 */ /* 0x000fe400078e0a15 */
[----:B------:R-:W-:Y:S02]  /*1510*/  IMAD.MOV R23, RZ, RZ, -R23 ;  /* 0x000000ffff177224 */ /* 0x000fe400078e0a17 */
[C---:B------:R-:W-:Y:S02]  /*1520*/  IMAD R15, R29.reuse, R21, R15 ;  /* 0x000000151d0f7224 */ /* 0x040fe400078e020f */
[----:B------:R-:W-:Y:S01]  /*1530*/  IMAD R17, R29, R23, R17 ;  /* 0x000000171d117224 */ /* 0x000fe200078e0211 */
[----:B------:R-:W-:Y:S02]  /*1540*/  IABS R23, R28 ;  /* 0x0000001c00177213 */ /* 0x000fe40000000000 */
[----:B--2---:R-:W-:Y:S01]  /*1550*/  IABS R18, R19 ;  /* 0x0000001300127213 */ /* 0x004fe20000000000 */
[----:B------:R-:W-:-:S04]  /*1560*/  IMAD.HI.U32 R19, R25, R16, RZ ;  /* 0x0000001019137227 */ /* 0x000fc800078e00ff */
[----:B------:R-:W-:-:S04]  /*1570*/  IMAD.HI.U32 R20, R25, R18, RZ ;  /* 0x0000001219147227 */ /* 0x000fc800078e00ff */
[----:B------:R-:W-:Y:S02]  /*1580*/  IMAD.MOV R19, RZ, RZ, -R19 ;  /* 0x000000ffff137224 */ /* 0x000fe400078e0a13 */
[----:B------:R-:W-:Y:S02]  /*1590*/  IMAD.MOV R20, RZ, RZ, -R20 ;  /* 0x000000ffff147224 */ /* 0x000fe400078e0a14 */
[C---:B------:R-:W-:Y:S02]  /*15a0*/  IMAD R16, R29.reuse, R19, R16 ;  /* 0x000000131d107224 */ /* 0x040fe400078e0210 */
[----:B------:R-:W-:Y:S02]  /*15b0*/  IMAD.MOV.U32 R19, RZ, RZ, R22 ;  /* 0x000000ffff137224 */ /* 0x000fe400078e0016 */
[----:B------:R-:W-:Y:S01]  /*15c0*/  IMAD R18, R29, R20, R18 ;  /* 0x000000141d127224 */ /* 0x000fe200078e0212 */
[----:B---3--:R-:W-:Y:S01]  /*15d0*/  IABS R20, R24 ;  /* 0x0000001800147213 */ /* 0x008fe20000000000 */
[----:B------:R-:W-:Y:S01]  /*15e0*/  IMAD.HI.U32 R24, R25, R19, RZ ;  /* 0x0000001319187227 */ /* 0x000fe200078e00ff */
[----:B----4-:R-:W-:-:S03]  /*15f0*/  IABS R21, R26 ;  /* 0x0000001a00157213 */ /* 0x010fc60000000000 */
[----:B------:R-:W-:Y:S02]  /*1600*/  IMAD.MOV R24, RZ, RZ, -R24 ;  /* 0x000000ffff187224 */ /* 0x000fe400078e0a18 */
[----:B------:R-:W-:-:S04]  /*1610*/  IMAD.HI.U32 R28, R25, R20, RZ ;  /* 0x00000014191c7227 */ /* 0x000fc800078e00ff */
[----:B------:R-:W-:Y:S02]  /*1620*/  IMAD R19, R29, R24, R19 ;  /* 0x000000181d137224 */ /* 0x000fe400078e0213 */
[----:B------:R-:W-:Y:S01]  /*1630*/  IMAD.HI.U32 R8, R25, R21, RZ ;  /* 0x0000001519087227 */ /* 0x000fe200078e00ff */
[----:B-----5:R-:W-:-:S03]  /*1640*/  IABS R7, R7 ;  /* 0x0000000700077213 */ /* 0x020fc60000000000 */
[----:B------:R-:W-:Y:S01]  /*1650*/  IMAD.MOV R24, RZ, RZ, -R28 ;  /* 0x000000ffff187224 */ /* 0x000fe200078e0a1c */
[----:B------:R-:W-:Y:S01]  /*1660*/  IABS R22, R27 ;  /* 0x0000001b00167213 */ /* 0x000fe20000000000 */
[----:B------:R-:W-:Y:S02]  /*1670*/  IMAD.MOV R28, RZ, RZ, -R8 ;  /* 0x000000ffff1c7224 */ /* 0x000fe400078e0a08 */
[C---:B------:R-:W-:Y:S01]  /*1680*/  IMAD R20, R29.reuse, R24, R20 ;  /* 0x000000181d147224 */ /* 0x040fe200078e0214 */
[----:B------:R-:W2:Y:S01]  /*1690*/  LDL.LU R8, [R1+0x4] ;  /* 0x0000040001087983 */ /* 0x000ea20000300800 */
[----:B------:R-:W-:Y:S02]  /*16a0*/  IMAD.MOV.U32 R24, RZ, RZ, R7 ;  /* 0x000000ffff187224 */ /* 0x000fe400078e0007 */
[----:B------:R-:W-:Y:S02]  /*16b0*/  IMAD R21, R29, R28, R21 ;  /* 0x0000001c1d157224 */ /* 0x000fe400078e0215 */
[----:B------:R-:W-:-:S04]  /*16c0*/  IMAD.HI.U32 R27, R25, R22, RZ ;  /* 0x00000016191b7227 */ /* 0x000fc800078e00ff */
[----:B------:R-:W-:-:S04]  /*16d0*/  IMAD.HI.U32 R26, R25, R23, RZ ;  /* 0x00000017191a7227 */ /* 0x000fc800078e00ff */
[----:B------:R-:W-:-:S04]  /*16e0*/  IMAD.HI.U32 R28, R25, R24, RZ ;  /* 0x00000018191c7227 */ /* 0x000fc800078e00ff */
[----:B------:R-:W-:Y:S02]  /*16f0*/  IMAD.MOV R27, RZ, RZ, -R27 ;  /* 0x000000ffff1b7224 */ /* 0x000fe400078e0a1b */
[----:B------:R-:W-:Y:S02]  /*1700*/  IMAD.MOV R26, RZ, RZ, -R26 ;  /* 0x000000ffff1a7224 */ /* 0x000fe400078e0a1a */
[----:B------:R-:W-:Y:S02]  /*1710*/  IMAD.MOV R28, RZ, RZ, -R28 ;  /* 0x000000ffff1c7224 */ /* 0x000fe400078e0a1c */
[C---:B------:R-:W-:Y:S02]  /*1720*/  IMAD R22, R29.reuse, R27, R22 ;  /* 0x0000001b1d167224 */ /* 0x040fe400078e0216 */
[C---:B------:R-:W-:Y:S02]  /*1730*/  IMAD R23, R29.reuse, R26, R23 ;  /* 0x0000001a1d177224 */ /* 0x040fe400078e0217 */
[----:B------:R-:W-:-:S02]  /*1740*/  IMAD R24, R29, R28, R24 ;  /* 0x0000001c1d187224 */ /* 0x000fc400078e0218 */
[----:B------:R-:W3:Y:S01]  /*1750*/  LDL R29, [R1+0x10] ;  /* 0x00001000011d7983 */ /* 0x000ee20000100800 */
[----:B------:R-:W-:Y:S02]  /*1760*/  IABS R27, R0 ;  /* 0x00000000001b7213 */ /* 0x000fe40000000000 */
[----:B------:R-:W-:-:S04]  /*1770*/  IABS R0, c[0x0][0x178] ;  /* 0x00005e0000007a13 */ /* 0x000fc80000000000 */
[----:B------:R-:W-:Y:S02]  /*1780*/  ISETP.GT.U32.AND P1, PT, R0, R5, PT ;  /* 0x000000050000720c */ /* 0x000fe40003f24070 */
[----:B------:R-:W-:Y:S02]  /*1790*/  IABS R3, R3 ;  /* 0x0000000300037213 */ /* 0x000fe40000000000 */
[----:B------:R-:W-:Y:S02]  /*17a0*/  IABS R26, R6 ;  /* 0x00000006001a7213 */ /* 0x000fe40000000000 */
[----:B------:R-:W-:Y:S01]  /*17b0*/  IABS R4, R4 ;  /* 0x0000000400047213 */ /* 0x000fe20000000000 */
[----:B------:R-:W-:Y:S02]  /*17c0*/  IMAD.MOV.U32 R5, RZ, RZ, R3 ;  /* 0x000000ffff057224 */ /* 0x000fe400078e0003 */
[----:B------:R-:W-:-:S04]  /*17d0*/  IMAD.HI.U32 R3, R25, R26, RZ ;  /* 0x0000001a19037227 */ /* 0x000fc800078e00ff */
[----:B------:R-:W-:Y:S02]  /*17e0*/  IMAD.MOV.U32 R28, RZ, RZ, R4 ;  /* 0x000000ffff1c7224 */ /* 0x000fe400078e0004 */
[----:B------:R-:W-:-:S04]  /*17f0*/  IMAD.HI.U32 R6, R25, R27, RZ ;  /* 0x0000001b19067227 */ /* 0x000fc800078e00ff */
[----:B------:R-:W-:-:S04]  /*1800*/  IMAD.HI.U32 R4, R25, R5, RZ ;  /* 0x0000000519047227 */ /* 0x000fc800078e00ff */
[----:B------:R-:W-:Y:S02]  /*1810*/  IMAD.MOV R7, RZ, RZ, -R3 ;  /* 0x000000ffff077224 */ /* 0x000fe400078e0a03 */
[----:B------:R-:W-:-:S04]  /*1820*/  IMAD.HI.U32 R3, R25, R28, RZ ;  /* 0x0000001c19037227 */ /* 0x000fc800078e00ff */
[----:B------:R-:W-:Y:S02]  /*1830*/  IMAD.MOV R6, RZ, RZ, -R6 ;  /* 0x000000ffff067224 */ /* 0x000fe400078e0a06 */
[----:B------:R-:W-:Y:S02]  /*1840*/  IMAD.MOV R4, RZ, RZ, -R4 ;  /* 0x000000ffff047224 */ /* 0x000fe400078e0a04 */
[----:B------:R-:W-:Y:S02]  /*1850*/  IMAD.MOV R3, RZ, RZ, -R3 ;  /* 0x000000ffff037224 */ /* 0x000fe400078e0a03 */
[----:B---3--:R-:W-:-:S05]  /*1860*/  @!P1 IMAD.IADD R29, R29, 0x1, -R0 ;  /* 0x000000011d1d9824 */ /* 0x008fca00078e0a00 */
[----:B------:R0:W-:Y:S01]  /*1870*/  @!P1 STL [R1+0x10], R29 ;  /* 0x0000101d01009387 */ /* 0x0001e20000100800 */
[----:B------:R-:W-:Y:S02]  /*1880*/  ISETP.GT.U32.AND P5, PT, R0, R29, PT ;  /* 0x0000001d0000720c */ /* 0x000fe40003fa4070 */
[----:B0-----:R-:W-:-:S05]  /*1890*/  IABS R29, c[0x0][0x17c] ;  /* 0x00005f00001d7a13 */ /* 0x001fca0000000000 */
[C---:B------:R-:W-:Y:S02]  /*18a0*/  IMAD R25, R29.reuse, R7, R26 ;  /* 0x000000071d197224 */ /* 0x040fe400078e021a */
[----:B------:R-:W3:Y:S01]  /*18b0*/  LDL.LU R7, [R1+0x93c] ;  /* 0x00093c0001077983 */ /* 0x000ee20000300800 */
[C---:B------:R-:W-:Y:S02]  /*18c0*/  IMAD R26, R29.reuse, R6, R27 ;  /* 0x000000061d1a7224 */ /* 0x040fe400078e021b */
[C---:B------:R-:W-:Y:S01]  /*18d0*/  IMAD R27, R29.reuse, R4, R5 ;  /* 0x000000041d1b7224 */ /* 0x040fe200078e0205 */
[----:B------:R-:W4:Y:S01]  /*18e0*/  LDL.LU R6, [R1+0x938] ;  /* 0x0009380001067983 */ /* 0x000f220000300800 */
[C---:B------:R-:W-:Y:S01]  /*18f0*/  IMAD R28, R29.reuse, R3, R28 ;  /* 0x000000031d1c7224 */ /* 0x040fe200078e021c */
[C---:B------:R-:W-:Y:S02]  /*1900*/  ISETP.GT.U32.AND P1, PT, R29.reuse, R24, PT ;  /* 0x000000181d00720c */ /* 0x040fe40003f24070 */
[----:B------:R-:W5:Y:S01]  /*1910*/  LDL.LU R5, [R1+0x934] ;  /* 0x0009340001057983 */ /* 0x000f620000300800 */
[----:B------:R-:W-:-:S02]  /*1920*/  ISETP.GT.U32.AND P3, PT, R29, R10, PT ;  /* 0x0000000a1d00720c */ /* 0x000fc40003f64070 */
[C---:B------:R-:W-:Y:S01]  /*1930*/  ISETP.GT.U32.AND P2, PT, R29.reuse, R9, PT ;  /* 0x000000091d00720c */ /* 0x040fe20003f44070 */
[----:B------:R-:W3:Y:S01]  /*1940*/  LDL.LU R4, [R1+0x930] ;  /* 0x0009300001047983 */ /* 0x000ee20000300800 */
[C---:B--2---:R-:W-:Y:S02]  /*1950*/  ISETP.GT.U32.AND P4, PT, R29.reuse, R8, PT ;  /* 0x000000081d00720c */ /* 0x044fe40003f84070 */
[----:B------:R-:W-:Y:S01]  /*1960*/  ISETP.GT.U32.AND P6, PT, R29, R11, PT ;  /* 0x0000000b1d00720c */ /* 0x000fe20003fc4070 */
[----:B------:R-:W2:Y:S04]  /*1970*/  LDL.LU R3, [R1+0x92c] ;  /* 0x00092c0001037983 */ /* 0x000ea80000300800 */
[----:B------:R-:W2:Y:S01]  /*1980*/  LDL R29, [R1+0x10] ;  /* 0x00001000011d7983 */ /* 0x000ea20000100800 */
[----:B------:R-:W-:-:S13]  /*1990*/  ISETP.GT.U32.AND P0, PT, R0, R2, PT ;  /* 0x000000020000720c */ /* 0x000fda0003f04070 */
[----:B------:R-:W-:-:S05]  /*19a0*/  @!P0 IMAD.IADD R2, R2, 0x1, -R0 ;  /* 0x0000000102028824 */ /* 0x000fca00078e0a00 */
[----:B------:R-:W-:-:S13]  /*19b0*/  ISETP.GT.U32.AND P0, PT, R0, R2, PT ;  /* 0x000000020000720c */ /* 0x000fda0003f04070 */
[----:B------:R-:W-:-:S05]  /*19c0*/  @!P0 IMAD.IADD R2, R2, 0x1, -R0 ;  /* 0x0000000102028824 */ /* 0x000fca00078e0a00 */
[----:B------:R0:W-:Y:S04]  /*19d0*/  STL [R1+0x14], R2 ;  /* 0x0000140201007387 */ /* 0x0001e80000100800 */
[----:B0-----:R-:W4:Y:S01]  /*19e0*/  LDL.LU R2, [R1+0x928] ;  /* 0x0009280001027983 */ /* 0x001f220000300800 */
[----:B--2---:R-:W-:-:S03]  /*19f0*/  @!P5 IMAD.IADD R29, R29, 0x1, -R0 ;  /* 0x000000011d1dd824 */ /* 0x004fc600078e0a00 */
[----:B------:R-:W2:Y:S04]  /*1a00*/  LDL.LU R0, [R1+0x924] ;  /* 0x0009240001007983 */ /* 0x000ea80000300800 */
[----:B------:R0:W-:Y:S02]  /*1a10*/  @!P5 STL [R1+0x10], R29 ;  /* 0x0000101d0100d387 */ /* 0x0001e40000100800 */
[----:B0-----:R-:W-:-:S05]  /*1a20*/  IABS R29, c[0x0][0x17c] ;  /* 0x00005f00001d7a13 */ /* 0x001fca0000000000 */
[--C-:B------:R-:W-:Y:S01]  /*1a30*/  @!P1 IMAD.IADD R24, R24, 0x1, -R29.reuse ;  /* 0x0000000118189824 */ /* 0x100fe200078e0a1d */
[C---:B------:R-:W-:Y:S01]  /*1a40*/  ISETP.GT.U32.AND P1, PT, R29.reuse, R3, PT ;  /* 0x000000031d00720c */ /* 0x040fe20003f24070 */
[--C-:B------:R-:W-:Y:S01]  /*1a50*/  @!P3 IMAD.IADD R10, R10, 0x1, -R29.reuse ;  /* 0x000000010a0ab824 */ /* 0x100fe200078e0a1d */
[----:B---3--:R-:W-:Y:S01]  /*1a60*/  ISETP.GT.U32.AND P3, PT, R29, R4, PT ;  /* 0x000000041d00720c */ /* 0x008fe20003f64070 */
[--C-:B------:R-:W-:Y:S01]  /*1a70*/  @!P2 IMAD.IADD R9, R9, 0x1, -R29.reuse ;  /* 0x000000010909a824 */ /* 0x100fe200078e0a1d */
[C---:B-----5:R-:W-:Y:S01]  /*1a80*/  ISETP.GT.U32.AND P2, PT, R29.reuse, R5, PT ;  /* 0x000000051d00720c */ /* 0x060fe20003f44070 */
[----:B------:R-:W-:Y:S01]  /*1a90*/  @!P4 IMAD.IADD R8, R8, 0x1, -R29 ;  /* 0x000000010808c824 */ /* 0x000fe200078e0a1d */
[----:B----4-:R-:W-:-:S07]  /*1aa0*/  ISETP.GT.U32.AND P0, PT, R29, R2, PT ;  /* 0x000000021d00720c */ /* 0x010fce0003f04070 */
[--C-:B------:R-:W-:Y:S01]  /*1ab0*/  @!P1 IMAD.IADD R3, R3, 0x1, -R29.reuse ;  /* 0x0000000103039824 */ /* 0x100fe200078e0a1d */
[C---:B------:R-:W-:Y:S01]  /*1ac0*/  ISETP.GT.U32.AND P1, PT, R29.reuse, R9, PT ;  /* 0x000000091d00720c */ /* 0x040fe20003f24070 */
[----:B------:R-:W-:Y:S01]  /*1ad0*/  @!P3 IMAD.IADD R4, R4, 0x1, -R29 ;  /* 0x000000010404b824 */ /* 0x000fe200078e0a1d */
[----:B------:R-:W-:-:S03]  /*1ae0*/  ISETP.GT.U32.AND P3, PT, R29, R8, PT ;  /* 0x000000081d00720c */ /* 0x000fc60003f64070 */
[--C-:B------:R-:W-:Y:S01]  /*1af0*/  @!P0 IMAD.IADD R2, R2, 0x1, -R29.reuse ;  /* 0x0000000102028824 */ /* 0x100fe200078e0a1d */
[----:B------:R-:W-:Y:S01]  /*1b00*/  ISETP.GT.U32.AND P0, PT, R29, R10, PT ;  /* 0x0000000a1d00720c */ /* 0x000fe20003f04070 */
[--C-:B------:R-:W-:Y:S02]  /*1b10*/  @!P6 IMAD.IADD R11, R11, 0x1, -R29.reuse ;  /* 0x000000010b0be824 */ /* 0x100fe400078e0a1d */
[----:B------:R-:W-:-:S04]  /*1b20*/  @!P2 IMAD.IADD R5, R5, 0x1, -R29 ;  /* 0x000000010505a824 */ /* 0x000fc800078e0a1d */
[--C-:B------:R-:W-:Y:S01]  /*1b30*/  @!P1 IMAD.IADD R9, R9, 0x1, -R29.reuse ;  /* 0x0000000109099824 */ /* 0x100fe200078e0a1d */
[----:B------:R0:W-:Y:S01]  /*1b40*/  @!P6 STL [R1], R11 ;  /* 0x0000000b0100e387 */ /* 0x0001e20000100800 */
[----:B------:R-:W-:Y:S01]  /*1b50*/  ISETP.GT.U32.AND P2, PT, R29, R11, PT ;  /* 0x0000000b1d00720c */ /* 0x000fe20003f44070 */
[----:B------:R-:W-:-:S03]  /*1b60*/  @!P3 IMAD.IADD R8, R8, 0x1, -R29 ;  /* 0x000000010808b824 */ /* 0x000fc600078e0a1d */
[----:B------:R-:W-:Y:S01]  /*1b70*/  @!P0 IMAD.IADD R10, R10, 0x1, -R29 ;  /* 0x000000010a0a8824 */ /* 0x000fe200078e0a1d */
[----:B0-----:R-:W3:Y:S01]  /*1b80*/  LDL.LU R11, [R1+0x920] ;  /* 0x00092000010b7983 */ /* 0x001ee20000300800 */
[----:B--2---:R-:W-:-:S13]  /*1b90*/  ISETP.GT.U32.AND P5, PT, R29, R0, PT ;  /* 0x000000001d00720c */ /* 0x004fda0003fa4070 */
[----:B------:R-:W-:Y:S01]  /*1ba0*/  @!P5 IMAD.IADD R0, R0, 0x1, -R29 ;  /* 0x000000010000d824 */ /* 0x000fe200078e0a1d */
[----:B------:R-:W-:-:S13]  /*1bb0*/  ISETP.GT.U32.AND P5, PT, R29, R24, PT ;  /* 0x000000181d00720c */ /* 0x000fda0003fa4070 */
[----:B------:R-:W-:-:S05]  /*1bc0*/  @!P5 IMAD.IADD R24, R24, 0x1, -R29 ;  /* 0x000000011818d824 */ /* 0x000fca00078e0a1d */
[----:B------:R0:W-:Y:S04]  /*1bd0*/  STL [R1+0x8e8], R24 ;  /* 0x0008e81801007387 */ /* 0x0001e80000100800 */
[----:B0-----:R-:W2:Y:S04]  /*1be0*/  LDL.LU R24, [R1] ;  /* 0x0000000001187983 */ /* 0x001ea80000300800 */
[----:B------:R0:W-:Y:S04]  /*1bf0*/  STL [R1+0xc], R10 ;  /* 0x00000c0a01007387 */ /* 0x0001e80000100800 */
[----:B0-----:R-:W4:Y:S04]  /*1c00*/  LDL.LU R10, [R1+0x91c] ;  /* 0x00091c00010a7983 */ /* 0x001f280000300800 */
[----:B------:R0:W-:Y:S04]  /*1c10*/  STL [R1+0x8], R9 ;  /* 0x0000080901007387 */ /* 0x0001e80000100800 */
[----:B0-----:R-:W5:Y:S04]  /*1c20*/  LDL.LU R9, [R1+0x918] ;  /* 0x0009180001097983 */ /* 0x001f680000300800 */
[----:B------:R0:W-:Y:S04]  /*1c30*/  STL [R1+0x4], R8 ;  /* 0x0000040801007387 */ /* 0x0001e80000100800 */
[----:B0-----:R-:W5:Y:S01]  /*1c40*/  LDL.LU R8, [R1+0x914] ;  /* 0x0009140001087983 */ /* 0x001f620000300800 */
[----:B------:R-:W-:-:S02]  /*1c50*/  ISETP.GT.U32.AND P4, PT, R29, R6, PT ;  /* 0x000000061d00720c */ /* 0x000fc40003f84070 */
[C---:B------:R-:W-:Y:S02]  /*1c60*/  ISETP.GT.U32.AND P6, PT, R29.reuse, R7, PT ;  /* 0x000000071d00720c */ /* 0x040fe40003fc4070 */
[----:B------:R-:W-:-:S09]  /*1c70*/  ISETP.GT.U32.AND P5, PT, R29, R2, PT ;  /* 0x000000021d00720c */ /* 0x000fd20003fa4070 */
[--C-:B------:R-:W-:Y:S01]  /*1c80*/  @!P4 IMAD.IADD R6, R6, 0x1, -R29.reuse ;  /* 0x000000010606c824 */ /* 0x100fe200078e0a1d */
[----:B------:R-:W-:Y:S01]  /*1c90*/  ISETP.GT.U32.AND P4, PT, R29, R0, PT ;  /* 0x000000001d00720c */ /* 0x000fe20003f84070 */
[----:B------:R-:W-:Y:S01]  /*1ca0*/  @!P6 IMAD.IADD R7, R7, 0x1, -R29 ;  /* 0x000000010707e824 */ /* 0x000fe200078e0a1d */
[C---:B------:R-:W-:Y:S02]  /*1cb0*/  ISETP.GT.U32.AND P0, PT, R29.reuse, R3, PT ;  /* 0x000000031d00720c */ /* 0x040fe40003f04070 */
[C---:B------:R-:W-:Y:S02]  /*1cc0*/  ISETP.GT.U32.AND P1, PT, R29.reuse, R4, PT ;  /* 0x000000041d00720c */ /* 0x040fe40003f24070 */
[C---:B------:R-:W-:Y:S02]  /*1cd0*/  ISETP.GT.U32.AND P3, PT, R29.reuse, R7, PT ;  /* 0x000000071d00720c */ /* 0x040fe40003f64070 */
[----:B------:R-:W-:-:S05]  /*1ce0*/  ISETP.GT.U32.AND P6, PT, R29, R5, PT ;  /* 0x000000051d00720c */ /* 0x000fca0003fc4070 */
[--C-:B------:R-:W-:Y:S02]  /*1cf0*/  @!P4 IMAD.IADD R0, R0, 0x1, -R29.reuse ;  /* 0x000000010000c824 */ /* 0x100fe400078e0a1d */
[--C-:B------:R-:W-:Y:S02]  /*1d00*/  @!P5 IMAD.IADD R2, R2, 0x1, -R29.reuse ;  /* 0x000000010202d824 */ /* 0x100fe400078e0a1d */
[--C-:B------:R-:W-:Y:S02]  /*1d10*/  @!P0 IMAD.IADD R3, R3, 0x1, -R29.reuse ;  /* 0x0000000103038824 */ /* 0x100fe400078e0a1d */
[--C-:B------:R-:W-:Y:S01]  /*1d20*/  @!P1 IMAD.IADD R4, R4, 0x1, -R29.reuse ;  /* 0x0000000104049824 */ /* 0x100fe200078e0a1d */
[----:B---3--:R-:W-:Y:S01]  /*1d30*/  ISETP.GT.U32.AND P1, PT, R29, R11, PT ;  /* 0x0000000b1d00720c */ /* 0x008fe20003f24070 */
[--C-:B------:R-:W-:Y:S01]  /*1d40*/  @!P3 IMAD.IADD R7, R7, 0x1, -R29.reuse ;  /* 0x000000010707b824 */ /* 0x100fe200078e0a1d */
[----:B------:R-:W-:Y:S01]  /*1d50*/  ISETP.GT.U32.AND P3, PT, R29, R14, PT ;  /* 0x0000000e1d00720c */ /* 0x000fe20003f64070 */
[----:B------:R-:W-:Y:S01]  /*1d60*/  @!P6 IMAD.IADD R5, R5, 0x1, -R29 ;  /* 0x000000010505e824 */ /* 0x000fe200078e0a1d */
[----:B------:R-:W-:-:S09]  /*1d70*/  ISETP.GT.U32.AND P6, PT, R29, R12, PT ;  /* 0x0000000c1d00720c */ /* 0x000fd20003fc4070 */
[--C-:B------:R-:W-:Y:S02]  /*1d80*/  @!P1 IMAD.IADD R11, R11, 0x1, -R29.reuse ;  /* 0x000000010b0b9824 */ /* 0x100fe400078e0a1d */
[--C-:B------:R-:W-:Y:S02]  /*1d90*/  @!P3 IMAD.IADD R14, R14, 0x1, -R29.reuse ;  /* 0x000000010e0eb824 */ /* 0x100fe400078e0a1d */
[--C-:B------:R-:W-:Y:S02]  /*1da0*/  @!P6 IMAD.IADD R12, R12, 0x1, -R29.reuse ;  /* 0x000000010c0ce824 */ /* 0x100fe400078e0a1d */
[----:B--2---:R-:W-:-:S05]  /*1db0*/  @!P2 IMAD.IADD R24, R24, 0x1, -R29 ;  /* 0x000000011818a824 */ /* 0x004fca00078e0a1d */
[----:B------:R0:W-:Y:S01]  /*1dc0*/  STL [R1+0x900], R24 ;  /* 0x0009001801007387 */ /* 0x0001e20000100800 */
[----:B----4-:R-:W-:-:S03]  /*1dd0*/  ISETP.GT.U32.AND P0, PT, R29, R10, PT ;  /* 0x0000000a1d00720c */ /* 0x010fc60003f04070 */
[----:B0-----:R-:W0:Y:S01]  /*1de0*/  S2R R24, SR_TID.X ;  /* 0x0000000000187919 */ /* 0x001e220000002100 */
[C---:B-----5:R-:W-:Y:S02]  /*1df0*/  ISETP.GT.U32.AND P5, PT, R29.reuse, R9, PT ;  /* 0x000000091d00720c */ /* 0x060fe40003fa4070 */
[----:B------:R-:W-:-:S11]  /*1e00*/  ISETP.GT.U32.AND P4, PT, R29, R8, PT ;  /* 0x000000081d00720c */ /* 0x000fd60003f84070 */
[--C-:B------:R-:W-:Y:S01]  /*1e10*/  @!P5 IMAD.IADD R9, R9, 0x1, -R29.reuse ;  /* 0x000000010909d824 */ /* 0x100fe200078e0a1d */
[C---:B------:R-:W-:Y:S01]  /*1e20*/  ISETP.GT.U32.AND P5, PT, R29.reuse, R16, PT ;  /* 0x000000101d00720c */ /* 0x040fe20003fa4070 */
[--C-:B------:R-:W-:Y:S02]  /*1e30*/  @!P0 IMAD.IADD R10, R10, 0x1, -R29.reuse ;  /* 0x000000010a0a8824 */ /* 0x100fe400078e0a1d */
[--C-:B------:R-:W-:Y:S01]  /*1e40*/  @!P4 IMAD.IADD R8, R8, 0x1, -R29.reuse ;  /* 0x000000010808c824 */ /* 0x100fe200078e0a1d */
[C---:B------:R-:W-:Y:S02]  /*1e50*/  ISETP.GT.U32.AND P4, PT, R29.reuse, R15, PT ;  /* 0x0000000f1d00720c */ /* 0x040fe40003f84070 */
[C---:B------:R-:W-:Y:S02]  /*1e60*/  ISETP.GT.U32.AND P0, PT, R29.reuse, R17, PT ;  /* 0x000000111d00720c */ /* 0x040fe40003f04070 */
[----:B------:R-:W-:Y:S01]  /*1e70*/  ISETP.GT.U32.AND P3, PT, R29, R10, PT ;  /* 0x0000000a1d00720c */ /* 0x000fe20003f64070 */
[----:B------:R-:W-:Y:S08]  /*1e80*/  STL [R1+0x904], R0 ;  /* 0x0009040001007387 */ /* 0x000ff00000100800 */
[--C-:B------:R-:W-:Y:S01]  /*1e90*/  @!P4 IMAD.IADD R15, R15, 0x1, -R29.reuse ;  /* 0x000000010f0fc824 */ /* 0x100fe200078e0a1d */
[C---:B------:R-:W-:Y:S01]  /*1ea0*/  ISETP.GT.U32.AND P4, PT, R29.reuse, R11, PT ;  /* 0x0000000b1d00720c */ /* 0x040fe20003f84070 */
[----:B------:R-:W-:Y:S01]  /*1eb0*/  STL [R1+0x8fc], R2 ;  /* 0x0008fc0201007387 */ /* 0x000fe20000100800 */
[----:B------:R-:W-:Y:S01]  /*1ec0*/  @!P5 IMAD.IADD R16, R16, 0x1, -R29 ;  /* 0x000000011010d824 */ /* 0x000fe200078e0a1d */
[----:B------:R-:W-:-:S02]  /*1ed0*/  ISETP.GT.U32.AND P5, PT, R29, R12, PT ;  /* 0x0000000c1d00720c */ /* 0x000fc40003fa4070 */
[----:B------:R1:W-:Y:S01]  /*1ee0*/  STL [R1+0x908], R3 ;  /* 0x0009080301007387 */ /* 0x0003e20000100800 */
[--C-:B------:R-:W-:Y:S02]  /*1ef0*/  @!P0 IMAD.IADD R17, R17, 0x1, -R29.reuse ;  /* 0x0000000111118824 */ /* 0x100fe400078e0a1d */
[--C-:B------:R-:W-:Y:S01]  /*1f00*/  @!P3 IMAD.IADD R10, R10, 0x1, -R29.reuse ;  /* 0x000000010a0ab824 */ /* 0x100fe200078e0a1d */
[----:B------:R-:W-:Y:S01]  /*1f10*/  ISETP.GT.U32.AND P3, PT, R29, R16, PT ;  /* 0x000000101d00720c */ /* 0x000fe20003f64070 */
[----:B-1----:R-:W1:Y:S03]  /*1f20*/  S2R R3, SR_TID.X ;  /* 0x0000000000037919 */ /* 0x002e660000002100 */
[----:B------:R-:W-:Y:S01]  /*1f30*/  @!P4 IMAD.IADD R11, R11, 0x1, -R29 ;  /* 0x000000010b0bc824 */ /* 0x000fe200078e0a1d */
[----:B------:R-:W-:Y:S02]  /*1f40*/  ISETP.GT.U32.AND P4, PT, R29, R17, PT ;  /* 0x000000111d00720c */ /* 0x000fe40003f84070 */
[C---:B0-----:R-:W-:Y:S01]  /*1f50*/  LOP3.LUT R0, R24.reuse, 0x7, RZ, 0xc0, !PT ;  /* 0x0000000718007812 */ /* 0x041fe200078ec0ff */
[----:B------:R-:W-:-:S02]  /*1f60*/  IMAD.SHL.U32 R24, R24, 0x2, RZ ;  /* 0x0000000218187824 */ /* 0x000fc400078e00ff */
[--C-:B------:R-:W-:Y:S02]  /*1f70*/  @!P5 IMAD.IADD R12, R12, 0x1, -R29.reuse ;  /* 0x000000010c0cd824 */ /* 0x100fe400078e0a1d */
[----:B------:R-:W-:Y:S01]  /*1f80*/  IMAD R0, R0, 0x90, RZ ;  /* 0x0000009000007824 */ /* 0x000fe200078e02ff */
[----:B------:R1:W-:Y:S01]  /*1f90*/  STL [R1+0x90c], R4 ;  /* 0x00090c0401007387 */ /* 0x0003e20000100800 */
[----:B------:R-:W-:-:S03]  /*1fa0*/  @!P3 IMAD.IADD R16, R16, 0x1, -R29 ;  /* 0x000000011010b824 */ /* 0x000fc600078e0a1d */
[----:B------:R0:W-:Y:S01]  /*1fb0*/  STL [R1+0x910], R5 ;  /* 0x0009100501007387 */ /* 0x0001e20000100800 */
[----:B------:R-:W-:Y:S01]  /*1fc0*/  LOP3.LUT R0, R0, 0x30, R24, 0x78, !PT ;  /* 0x0000003000007812 */ /* 0x000fe200078e7818 */
[----:B------:R-:W-:Y:S01]  /*1fd0*/  @!P4 IMAD.IADD R17, R17, 0x1, -R29 ;  /* 0x000000011111c824 */ /* 0x000fe200078e0a1d */
[----:B------:R-:W-:Y:S01]  /*1fe0*/  LOP3.LUT R0, R24, 0x10, RZ, 0xc0, !PT ;  /* 0x0000001018007812 */ /* 0x000fe200078ec0ff */
[----:B------:R2:W-:Y:S04]  /*1ff0*/  STL [R1+0x8f8], R12 ;  /* 0x0008f80c01007387 */ /* 0x0005e80000100800 */
[----:B------:R-:W3:Y:S04]  /*2000*/  LDL R24, [R1+0x7f0] ;  /* 0x0007f00001187983 */ /* 0x000ee80000100800 */
[----:B------:R-:W4:Y:S01]  /*2010*/  LDL R2, [R1+0x7f4] ;  /* 0x0007f40001027983 */ /* 0x000f220000100800 */
[----:B-1----:R-:W-:-:S03]  /*2020*/  LOP3.LUT R4, R0, 0x20, R3, 0xf8, !PT ;  /* 0x0000002000047812 */ /* 0x002fc600078ef803 */
[----:B------:R1:W-:Y:S04]  /*2030*/  STL [R1+0x8f4], R16 ;  /* 0x0008f41001007387 */ /* 0x0003e80000100800 */
[----:B------:R5:W-:Y:S04]  /*2040*/  STL [R1+0x8f0], R17 ;  /* 0x0008f01101007387 */ /* 0x000be80000100800 */
[----:B------:R-:W5:Y:S01]  /*2050*/  LDL R3, [R1+0x890] ;  /* 0x0008900001037983 */ /* 0x000f620000100800 */
[C---:B------:R-:W-:Y:S02]  /*2060*/  ISETP.GT.U32.AND P2, PT, R29.reuse, R6, PT ;  /* 0x000000061d00720c */ /* 0x040fe40003f44070 */
[C---:B------:R-:W-:Y:S01]  /*2070*/  ISETP.GT.U32.AND P1, PT, R29.reuse, R18, PT ;  /* 0x000000121d00720c */ /* 0x040fe20003f24070 */
[----:B------:R-:W5:Y:S01]  /*2080*/  LDL R0, [R1+0x894] ;  /* 0x0008940001007983 */ /* 0x000f620000100800 */
[----:B------:R-:W-:-:S02]  /*2090*/  ISETP.GT.U32.AND P5, PT, R29, R19, PT ;  /* 0x000000131d00720c */ /* 0x000fc40003fa4070 */
[C---:B------:R-:W-:Y:S01]  /*20a0*/  ISETP.GT.U32.AND P6, PT, R29.reuse, R8, PT ;  /* 0x000000081d00720c */ /* 0x040fe20003fc4070 */
[----:B0-----:R-:W5:Y:S01]  /*20b0*/  LDL R5, [R1+0x898] ;  /* 0x0008980001057983 */ /* 0x001f620000100800 */
[C---:B------:R-:W-:Y:S02]  /*20c0*/  ISETP.GT.U32.AND P3, PT, R29.reuse, R23, PT ;  /* 0x000000171d00720c */ /* 0x040fe40003f64070 */
[C---:B------:R-:W-:Y:S01]  /*20d0*/  ISETP.GT.U32.AND P4, PT, R29.reuse, R25, PT ;  /* 0x000000191d00720c */ /* 0x040fe20003f84070 */
[----:B--2---:R-:W2:Y:S02]  /*20e0*/  LDL R12, [R1+0x88c] ;  /* 0x00088c00010c7983 */ /* 0x004ea40000100800 */
[----:B------:R-:W-:Y:S01]  /*20f0*/  @!P2 IMAD.IADD R6, R6, 0x1, -R29 ;  /* 0x000000010606a824 */ /* 0x000fe200078e0a1d */
[----:B------:R-:W-:Y:S01]  /*2100*/  ISETP.GT.U32.AND P2, PT, R29, R13, PT ;  /* 0x0000000d1d00720c */ /* 0x000fe20003f44070 */
[----:B-1----:R-:W2:-:S12]  /*2110*/  LDL R16, [R1+0x87c] ;  /* 0x00087c0001107983 */ /* 0x002e980000100800 */
[----:B------:R-:W-:Y:S01]  /*2120*/  @!P2 IMAD.IADD R13, R13, 0x1, -R29 ;  /* 0x000000010d0da824 */ /* 0x000fe200078e0a1d */
[----:B------:R-:W-:-:S04]  /*2130*/  ISETP.GT.U32.AND P2, PT, R29, R9, PT ;  /* 0x000000091d00720c */ /* 0x000fc80003f44070 */
[C---:B------:R-:W-:Y:S01]  /*2140*/  ISETP.GT.U32.AND P0, PT, R29.reuse, R13, PT ;  /* 0x0000000d1d00720c */ /* 0x040fe20003f04070 */
[----:B------:R-:W-:Y:S01]  /*2150*/  @!P1 IMAD.IADD R18, R18, 0x1, -R29 ;  /* 0x0000000112129824 */ /* 0x000fe200078e0a1d */
[----:B------:R-:W-:-:S07]  /*2160*/  ISETP.GT.U32.AND P1, PT, R29, R14, PT ;  /* 0x0000000e1d00720c */ /* 0x000fce0003f24070 */
[----:B------:R-:W-:Y:S01]  /*2170*/  @!P2 IMAD.IADD R9, R9, 0x1, -R29 ;  /* 0x000000010909a824 */ /* 0x000fe200078e0a1d */
[----:B------:R-:W-:-:S03]  /*2180*/  ISETP.GT.U32.AND P2, PT, R29, R15, PT ;  /* 0x0000000f1d00720c */ /* 0x000fc60003f44070 */
[--C-:B------:R-:W-:Y:S01]  /*2190*/  @!P0 IMAD.IADD R13, R13, 0x1, -R29.reuse ;  /* 0x000000010d0d8824 */ /* 0x100fe200078e0a1d */
[----:B------:R-:W-:Y:S01]  /*21a0*/  ISETP.GT.U32.AND P0, PT, R29, R20, PT ;  /* 0x000000141d00720c */ /* 0x000fe20003f04070 */
[--C-:B------:R-:W-:Y:S01]  /*21b0*/  @!P5 IMAD.IADD R19, R19, 0x1, -R29.reuse ;  /* 0x000000011313d824 */ /* 0x100fe200078e0a1d */
[C---:B------:R-:W-:Y:S01]  /*21c0*/  ISETP.GT.U32.AND P5, PT, R29.reuse, R26, PT ;  /* 0x0000001a1d00720c */ /* 0x040fe20003fa4070 */
[----:B------:R-:W-:Y:S01]  /*21d0*/  @!P1 IMAD.IADD R14, R14, 0x1, -R29 ;  /* 0x000000010e0e9824 */ /* 0x000fe200078e0a1d */
[----:B------:R-:W-:-:S05]  /*21e0*/  ISETP.GT.U32.AND P1, PT, R29, R21, PT ;  /* 0x000000151d00720c */ /* 0x000fca0003f24070 */
[--C-:B------:R-:W-:Y:S01]  /*21f0*/  @!P2 IMAD.IADD R15, R15, 0x1, -R29.reuse ;  /* 0x000000010f0fa824 */ /* 0x100fe200078e0a1d */
[C---:B------:R-:W-:Y:S01]  /*2200*/  ISETP.GT.U32.AND P2, PT, R29.reuse, R22, PT ;  /* 0x000000161d00720c */ /* 0x040fe20003f44070 */
[--C-:B------:R-:W-:Y:S02]  /*2210*/  @!P6 IMAD.IADD R8, R8, 0x1, -R29.reuse ;  /* 0x000000010808e824 */ /* 0x100fe400078e0a1d */
[--C-:B------:R-:W-:Y:S01]  /*2220*/  @!P0 IMAD.IADD R20, R20, 0x1, -R29.reuse ;  /* 0x0000000114148824 */ /* 0x100fe200078e0a1d */
[----:B------:R-:W-:Y:S01]  /*2230*/  ISETP.GT.U32.AND P6, PT, R29, R18, PT ;  /* 0x000000121d00720c */ /* 0x000fe20003fc4070 */
[----:B------:R-:W-:-:S03]  /*2240*/  @!P3 IMAD.IADD R23, R23, 0x1, -R29 ;  /* 0x000000011717b824 */ /* 0x000fc600078e0a1d */
[C---:B------:R-:W-:Y:S01]  /*2250*/  ISETP.GT.U32.AND P0, PT, R29.reuse, R20, PT ;  /* 0x000000141d00720c */ /* 0x040fe20003f04070 */
[----:B------:R-:W-:Y:S01]  /*2260*/  @!P5 IMAD.IADD R26, R26, 0x1, -R29 ;  /* 0x000000011a1ad824 */ /* 0x000fe200078e0a1d */
[----:B------:R-:W-:-:S03]  /*2270*/  ISETP.GT.U32.AND P5, PT, R29, R23, PT ;  /* 0x000000171d00720c */ /* 0x000fc60003fa4070 */
[--C-:B------:R-:W-:Y:S01]  /*2280*/  @!P2 IMAD.IADD R22, R22, 0x1, -R29.reuse ;  /* 0x000000011616a824 */ /* 0x100fe200078e0a1d */
[----:B------:R-:W-:Y:S01]  /*2290*/  ISETP.GT.U32.AND P2, PT, R29, R28, PT ;  /* 0x0000001c1d00720c */ /* 0x000fe20003f44070 */
[--C-:B------:R-:W-:Y:S01]  /*22a0*/  @!P1 IMAD.IADD R21, R21, 0x1, -R29.reuse ;  /* 0x0000000115159824 */ /* 0x100fe200078e0a1d */
[----:B------:R-:W-:Y:S01]  /*22b0*/  ISETP.GT.U32.AND P1, PT, R29, R27, PT ;  /* 0x0000001b1d00720c */ /* 0x000fe20003f24070 */
[--C-:B------:R-:W-:Y:S01]  /*22c0*/  @!P4 IMAD.IADD R25, R25, 0x1, -R29.reuse ;  /* 0x000000011919c824 */ /* 0x100fe200078e0a1d */
[C---:B------:R-:W-:Y:S01]  /*22d0*/  ISETP.GT.U32.AND P4, PT, R29.reuse, R22, PT ;  /* 0x000000161d00720c */ /* 0x040fe20003f84070 */
[--C-:B------:R-:W-:Y:S01]  /*22e0*/  @!P6 IMAD.IADD R18, R18, 0x1, -R29.reuse ;  /* 0x000000011212e824 */ /* 0x100fe200078e0a1d */
[C---:B------:R-:W-:Y:S01]  /*22f0*/  ISETP.GT.U32.AND P6, PT, R29.reuse, R19, PT ;  /* 0x000000131d00720c */ /* 0x040fe20003fc4070 */
[--C-:B------:R-:W-:Y:S01]  /*2300*/  @!P0 IMAD.IADD R20, R20, 0x1, -R29.reuse ;  /* 0x0000000114148824 */ /* 0x100fe200078e0a1d */
[C---:B------:R-:W-:Y:S02]  /*2310*/  ISETP.GT.U32.AND P3, PT, R29.reuse, R21, PT ;  /* 0x000000151d00720c */ /* 0x040fe40003f64070 */
[----:B------:R-:W-:Y:S01]  /*2320*/  ISETP.GT.U32.AND P0, PT, R29, R25, PT ;  /* 0x000000191d00720c */ /* 0x000fe20003f04070 */
[----:B------:R-:W-:-:S02]  /*2330*/  @!P5 IMAD.IADD R23, R23, 0x1, -R29 ;  /* 0x000000011717d824 */ /* 0x000fc400078e0a1d */
[--C-:B------:R-:W-:Y:S02]  /*2340*/  @!P2 IMAD.IADD R28, R28, 0x1, -R29.reuse ;  /* 0x000000011c1ca824 */ /* 0x100fe400078e0a1d */
[--C-:B------:R-:W-:Y:S02]  /*2350*/  @!P1 IMAD.IADD R27, R27, 0x1, -R29.reuse ;  /* 0x000000011b1b9824 */ /* 0x100fe400078e0a1d */
[--C-:B------:R-:W-:Y:S02]  /*2360*/  @!P4 IMAD.IADD R22, R22, 0x1, -R29.reuse ;  /* 0x000000011616c824 */ /* 0x100fe400078e0a1d */
[--C-:B------:R-:W-:Y:S01]  /*2370*/  @!P6 IMAD.IADD R19, R19, 0x1, -R29.reuse ;  /* 0x000000011313e824 */ /* 0x100fe200078e0a1d */
[----:B------:R-:W-:Y:S01]  /*2380*/  ISETP.GT.U32.AND P6, PT, R29, R26, PT ;  /* 0x0000001a1d00720c */ /* 0x000fe20003fc4070 */
[--C-:B------:R-:W-:Y:S01]  /*2390*/  @!P3 IMAD.IADD R21, R21, 0x1, -R29.reuse ;  /* 0x000000011515b824 */ /* 0x100fe200078e0a1d */
[----:B------:R-:W-:Y:S01]  /*23a0*/  ISETP.GT.U32.AND P2, PT, R29, R27, PT ;  /* 0x0000001b1d00720c */ /* 0x000fe20003f44070 */
[----:B------:R-:W-:Y:S01]  /*23b0*/  @!P0 IMAD.IADD R25, R25, 0x1, -R29 ;  /* 0x0000000119198824 */ /* 0x000fe200078e0a1d */
[----:B------:R-:W-:-:S09]  /*23c0*/  ISETP.GT.U32.AND P3, PT, R29, R28, PT ;  /* 0x0000001c1d00720c */ /* 0x000fd20003f64070 */
[--C-:B------:R-:W-:Y:S02]  /*23d0*/  @!P6 IMAD.IADD R26, R26, 0x1, -R29.reuse ;  /* 0x000000011a1ae824 */ /* 0x100fe400078e0a1d */
[--C-:B------:R-:W-:Y:S02]  /*23e0*/  @!P2 IMAD.IADD R27, R27, 0x1, -R29.reuse ;  /* 0x000000011b1ba824 */ /* 0x100fe400078e0a1d */
[----:B------:R-:W-:Y:S01]  /*23f0*/  @!P3 IMAD.IADD R28, R28, 0x1, -R29 ;  /* 0x000000011c1cb824 */ /* 0x000fe200078e0a1d */
[----:B---3--:R-:W-:Y:S02]  /*2400*/  ISETP.GE.AND P1, PT, R24, RZ, PT ;  /* 0x000000ff1800720c */ /* 0x008fe40003f26270 */
[----:B------:R-:W3:Y:S01]  /*2410*/  LDL R24, [R1+0x880] ;  /* 0x0008800001187983 */ /* 0x000ee20000100800 */
[----:B----4-:R-:W-:-:S03]  /*2420*/  ISETP.GE.AND P4, PT, R2, RZ, PT ;  /* 0x000000ff0200720c */ /* 0x010fc60003f86270 */
[----:B------:R-:W4:Y:S04]  /*2430*/  LDL R2, [R1+0x878] ;  /* 0x0008780001027983 */ /* 0x000f280000100800 */
[----:B------:R0:W-:Y:S04]  /*2440*/  STL [R1+0x8ec], R23 ;  /* 0x0008ec1701007387 */ /* 0x0001e80000100800 */
[----:B-----5:R-:W5:Y:S01]  /*2450*/  LDL R17, [R1+0x874] ;  /* 0x0008740001117983 */ /* 0x020f620000100800 */
[----:B------:R-:W-:-:S03]  /*2460*/  ISETP.GE.AND P0, PT, R3, RZ, PT ;  /* 0x000000ff0300720c */ /* 0x000fc60003f06270 */
[----:B0-----:R-:W2:Y:S04]  /*2470*/  LDL R23, [R1+0x884] ;  /* 0x0008840001177983 */ /* 0x001ea80000100800 */
[----:B------:R-:W2:Y:S04]  /*2480*/  LDL.LU R4, [R1+0x14] ;  /* 0x0000140001047983 */ /* 0x000ea80000300800 */
[----:B------:R-:W4:Y:S04]  /*2490*/  LDL.LU R3, [R1+0x10] ;  /* 0x0000100001037983 */ /* 0x000f280000300800 */
[----:B------:R-:W5:Y:S01]  /*24a0*/  LDL R29, [R1+0x888] ;  /* 0x00088800011d7983 */ /* 0x000f620000100800 */
[----:B------:R-:W-:-:S02]  /*24b0*/  ISETP.GE.AND P6, PT, R0, RZ, PT ;  /* 0x000000ff0000720c */ /* 0x000fc40003fc6270 */
[----:B------:R-:W-:Y:S02]  /*24c0*/  ISETP.NE.AND P5, PT, RZ, c[0x0][0x178], PT ;  /* 0x00005e00ff007a0c */ /* 0x000fe40003fa5270 */
[----:B------:R-:W-:Y:S02]  /*24d0*/  LOP3.LUT R0, RZ, c[0x0][0x178], RZ, 0x33, !PT ;  /* 0x00005e00ff007a12 */ /* 0x000fe400078e33ff */
[----:B---3--:R-:W-:Y:S01]  /*24e0*/  ISETP.GE.AND P3, PT, R24, RZ, PT ;  /* 0x000000ff1800720c */ /* 0x008fe20003f66270 */
[----:B--2---:R-:W-:Y:S02]  /*24f0*/  @!P1 IMAD.MOV R4, RZ, RZ, -R4 ;  /* 0x000000ffff049224 */ /* 0x004fe400078e0a04 */
[----:B----4-:R-:W-:-:S03]  /*2500*/  @!P4 IMAD.MOV R3, RZ, RZ, -R3 ;  /* 0x000000ffff03c224 */ /* 0x010fc600078e0a03 */
[C---:B------:R-:W-:Y:S02]  /*2510*/  SEL R4, R0.reuse, R4, !P5 ;  /* 0x0000000400047207 */ /* 0x040fe40006800000 */
[----:B------:R-:W-:Y:S02]  /*2520*/  ISETP.GE.AND P1, PT, R5, RZ, PT ;  /* 0x000000ff0500720c */ /* 0x000fe40003f26270 */
[----:B------:R-:W-:Y:S01]  /*2530*/  SEL R0, R0, R3, !P5 ;  /* 0x0000000300007207 */ /* 0x000fe20006800000 */
[----:B------:R-:W2:Y:S04]  /*2540*/  LDL.LU R5, [R1+0x910] ;  /* 0x0009100001057983 */ /* 0x000ea80000300800 */
[----:B------:R0:W-:Y:S01]  /*2550*/  STL [R1+0x24], R4 ;  /* 0x0000240401007387 */ /* 0x0001e20000100800 */
[----:B-----5:R-:W-:-:S02]  /*2560*/  ISETP.GE.AND P2, PT, R29, RZ, PT ;  /* 0x000000ff1d00720c */ /* 0x020fc40003f46270 */
[----:B------:R-:W-:Y:S01]  /*2570*/  ISETP.GE.AND P4, PT, R12, RZ, PT ;  /* 0x000000ff0c00720c */ /* 0x000fe20003f86270 */
[----:B0-----:R-:W3:Y:S04]  /*2580*/  LDL.LU R4, [R1+0x90c] ;  /* 0x00090c0001047983 */ /* 0x001ee80000300800 */
[----:B------:R-:W4:Y:S04]  /*2590*/  LDL.LU R3, [R1+0x908] ;  /* 0x0009080001037983 */ /* 0x000f280000300800 */
[----:B------:R0:W-:Y:S04]  /*25a0*/  STL [R1+0x20], R0 ;  /* 0x0000200001007387 */ /* 0x0001e80000100800 */
[----:B0-----:R-:W5:Y:S04]  /*25b0*/  LDL.LU R0, [R1+0x904] ;  /* 0x0009040001007983 */ /* 0x001f680000300800 */
[----:B------:R-:W2:Y:S04]  /*25c0*/  LDL.LU R29, [R1+0xc] ;  /* 0x00000c00011d7983 */ /* 0x000ea80000300800 */
[----:B------:R-:W3:Y:S04]  /*25d0*/  LDL R12, [R1+0x868] ;  /* 0x00086800010c7983 */ /* 0x000ee80000100800 */
[----:B------:R-:W3:Y:S01]  /*25e0*/  LDL.LU R24, [R1+0x8] ;  /* 0x0000080001187983 */ /* 0x000ee20000300800 */
[----:B--2---:R-:W-:Y:S01]  /*25f0*/  @!P0 IMAD.MOV R29, RZ, RZ, -R29 ;  /* 0x000000ffff1d8224 */ /* 0x004fe200078e0a1d */
[----:B------:R-:W-:-:S04]  /*2600*/  ISETP.GE.AND P0, PT, R23, RZ, PT ;  /* 0x000000ff1700720c */ /* 0x000fc80003f06270 */
[----:B------:R0:W-:Y:S01]  /*2610*/  STL [R1+0xc], R29 ;  /* 0x00000c1d01007387 */ /* 0x0001e20000100800 */
[----:B---3--:R-:W-:-:S03]  /*2620*/  @!P6 IMAD.MOV R24, RZ, RZ, -R24 ;  /* 0x000000ffff18e224 */ /* 0x008fc600078e0a18 */
[----:B0-----:R-:W2:Y:S04]  /*2630*/  LDL.LU R29, [R1+0x4] ;  /* 0x00000400011d7983 */ /* 0x001ea80000300800 */
[----:B------:R-:W3:Y:S04]  /*2640*/  LDL R23, [R1+0x864] ;  /* 0x0008640001177983 */ /* 0x000ee80000100800 */
[----:B------:R0:W-:Y:S04]  /*2650*/  STL [R1+0x8], R24 ;  /* 0x0000081801007387 */ /* 0x0001e80000100800 */
[----:B0-----:R-:W3:Y:S01]  /*2660*/  LDL.LU R24, [R1+0x900] ;  /* 0x0009000001187983 */ /* 0x001ee20000300800 */
[----:B------:R-:W-:Y:S01]  /*2670*/  ISETP.GE.AND P5, PT, R2, RZ, PT ;  /* 0x000000ff0200720c */ /* 0x000fe20003fa6270 */
[----:B--2---:R-:W-:Y:S01]  /*2680*/  @!P1 IMAD.MOV R29, RZ, RZ, -R29 ;  /* 0x000000ffff1d9224 */ /* 0x004fe200078e0a1d */
[----:B------:R-:W-:-:S02]  /*2690*/  ISETP.GE.AND P1, PT, R16, RZ, PT ;  /* 0x000000ff1000720c */ /* 0x000fc40003f26270 */
[----:B------:R-:W2:Y:S01]  /*26a0*/  LDL R16, [R1+0x85c] ;  /* 0x00085c0001107983 */ /* 0x000ea20000100800 */
[----:B---3--:R-:W-:-:S03]  /*26b0*/  IMAD.MOV.U32 R2, RZ, RZ, R24 ;  /* 0x000000ffff027224 */ /* 0x008fc600078e0018 */
[----:B------:R-:W3:Y:S01]  /*26c0*/  LDL R24, [R1+0x860] ;  /* 0x0008600001187983 */ /* 0x000ee20000100800 */
[----:B------:R-:W-:-:S03]  /*26d0*/  @!P2 IMAD.MOV R2, RZ, RZ, -R2 ;  /* 0x000000ffff02a224 */ /* 0x000fc600078e0a02 */
[----:B------:R5:W-:Y:S01]  /*26e0*/  STL [R1+0x4], R29 ;  /* 0x0000041d01007387 */ /* 0x000be20000100800 */
[----:B------:R-:W-:Y:S01]  /*26f0*/  ISETP.GE.AND P2, PT, R17, RZ, PT ;  /* 0x000000ff1100720c */ /* 0x000fe20003f46270 */
[----:B-----5:R-:W-:Y:S02]  /*2700*/  IMAD.MOV.U32 R29, RZ, RZ, R0 ;  /* 0x000000ffff1d7224 */ /* 0x020fe400078e0000 */
[----:B------:R-:W5:Y:S02]  /*2710*/  LDL R0, [R1+0x86c] ;  /* 0x00086c0001007983 */ /* 0x000f640000100800 */
[----:B------:R-:W-:Y:S02]  /*2720*/  @!P4 IMAD.MOV R29, RZ, RZ, -R29 ;  /* 0x000000ffff1dc224 */ /* 0x000fe400078e0a1d */
[----:B------:R0:W-:Y:S04]  /*2730*/  STL [R1], R2 ;  /* 0x0000000201007387 */ /* 0x0001e80000100800 */
[----:B0-----:R-:W2:Y:S04]  /*2740*/  LDL.LU R2, [R1+0x8fc] ;  /* 0x0008fc0001027983 */ /* 0x001ea80000300800 */
[----:B------:R-:W3:Y:S04]  /*2750*/  LDL R17, [R1+0x858] ;  /* 0x0008580001117983 */ /* 0x000ee80000100800 */
[----:B------:R0:W-:Y:S04]  /*2760*/  STL [R1+0x8d8], R29 ;  /* 0x0008d81d01007387 */ /* 0x0001e80000100800 */
[----:B0-----:R-:W3:Y:S01]  /*2770*/  LDL R29, [R1+0x870] ;  /* 0x00087000011d7983 */ /* 0x001ee20000100800 */
[----:B----4-:R-:W-:Y:S01]  /*2780*/  @!P0 IMAD.MOV R3, RZ, RZ, -R3 ;  /* 0x000000ffff038224 */ /* 0x010fe200078e0a03 */
[----:B------:R-:W-:Y:S01]  /*2790*/  ISETP.GE.AND P0, PT, R12, RZ, PT ;  /* 0x000000ff0c00720c */ /* 0x000fe20003f06270 */
[----:B--2---:R-:W-:-:S05]  /*27a0*/  @!P3 IMAD.MOV R2, RZ, RZ, -R2 ;  /* 0x000000ffff02b224 */ /* 0x004fca00078e0a02 */
[----:B------:R0:W-:Y:S04]  /*27b0*/  STL [R1+0x8dc], R2 ;  /* 0x0008dc0201007387 */ /* 0x0001e80000100800 */
[----:B0-----:R-:W2:Y:S01]  /*27c0*/  LDL R2, [R1+0x854] ;  /* 0x0008540001027983 */ /* 0x001ea20000100800 */
[----:B---3--:R-:W-:-:S03]  /*27d0*/  ISETP.GE.AND P4, PT, R29, RZ, PT ;  /* 0x000000ff1d00720c */ /* 0x008fc60003f86270 */
[----:B------:R-:W3:Y:S04]  /*27e0*/  LDL R29, [R1+0x850] ;  /* 0x00085000011d7983 */ /* 0x000ee80000100800 */
[----:B------:R-:W-:Y:S04]  /*27f0*/  STL [R1+0x8e0], R3 ;  /* 0x0008e00301007387 */ /* 0x000fe80000100800 */
[----:B------:R-:W4:Y:S01]  /*2800*/  LDL R12, [R1+0x84c] ;  /* 0x00084c00010c7983 */ /* 0x000f220000100800 */
[----:B-----5:R-:W-:Y:S01]  /*2810*/  ISETP.GE.AND P3, PT, R0, RZ, PT ;  /* 0x000000ff0000720c */ /* 0x020fe20003f66270 */
[----:B------:R-:W-:Y:S01]  /*2820*/  @!P5 IMAD.MOV R4, RZ, RZ, -R4 ;  /* 0x000000ffff04d224 */ /* 0x000fe200078e0a04 */
[----:B------:R-:W-:Y:S01]  /*2830*/  ISETP.GE.AND P5, PT, R23, RZ, PT ;  /* 0x000000ff1700720c */ /* 0x000fe20003fa6270 */
[----:B------:R-:W5:Y:S01]  /*2840*/  LDL R0, [R1+0x848] ;  /* 0x0008480001007983 */ /* 0x000f620000100800 */
[----:B------:R-:W-:Y:S01]  /*2850*/  @!P1 IMAD.MOV R5, RZ, RZ, -R5 ;  /* 0x000000ffff059224 */ /* 0x000fe200078e0a05 */
[----:B------:R-:W-:Y:S01]  /*2860*/  ISETP.GE.AND P1, PT, R24, RZ, PT ;  /* 0x000000ff1800720c */ /* 0x000fe20003f26270 */
[----:B------:R-:W-:Y:S01]  /*2870*/  @!P2 IMAD.MOV R6, RZ, RZ, -R6 ;  /* 0x000000ffff06a224 */ /* 0x000fe200078e0a06 */
[----:B------:R0:W-:Y:S01]  /*2880*/  STL [R1+0x8e4], R4 ;  /* 0x0008e40401007387 */ /* 0x0001e20000100800 */
[----:B------:R-:W-:Y:S01]  /*2890*/  @!P4 IMAD.MOV R7, RZ, RZ, -R7 ;  /* 0x000000ffff07c224 */ /* 0x000fe200078e0a07 */
[----:B------:R-:W-:Y:S01]  /*28a0*/  ISETP.GE.AND P2, PT, R16, RZ, PT ;  /* 0x000000ff1000720c */ /* 0x000fe20003f46270 */
[----:B------:R-:W-:Y:S01]  /*28b0*/  @!P0 IMAD.MOV R9, RZ, RZ, -R9 ;  /* 0x000000ffff098224 */ /* 0x000fe200078e0a09 */
[----:B------:R-:W-:Y:S01]  /*28c0*/  ISETP.GE.AND P4, PT, R17, RZ, PT ;  /* 0x000000ff1100720c */ /* 0x000fe20003f86270 */
[----:B------:R-:W5:Y:S01]  /*28d0*/  LDL R23, [R1+0x844] ;  /* 0x0008440001177983 */ /* 0x000f620000100800 */
[----:B------:R-:W-:-:S02]  /*28e0*/  @!P3 IMAD.MOV R8, RZ, RZ, -R8 ;  /* 0x000000ffff08b224 */ /* 0x000fc400078e0a08 */
[----:B------:R-:W-:Y:S01]  /*28f0*/  @!P5 IMAD.MOV R10, RZ, RZ, -R10 ;  /* 0x000000ffff0ad224 */ /* 0x000fe200078e0a0a */
[----:B------:R-:W5:Y:S04]  /*2900*/  LDL R24, [R1+0x840] ;  /* 0x0008400001187983 */ /* 0x000f680000100800 */
[----:B------:R-:W5:Y:S04]  /*2910*/  LDL R16, [R1+0x83c] ;  /* 0x00083c0001107983 */ /* 0x000f680000100800 */
[----:B------:R-:W5:Y:S04]  /*2920*/  LDL R17, [R1+0x838] ;  /* 0x0008380001117983 */ /* 0x000f680000100800 */
[----:B0-----:R-:W5:Y:S04]  /*2930*/  LDL R4, [R1+0x830] ;  /* 0x0008300001047983 */ /* 0x001f680000100800 */
[----:B------:R-:W5:Y:S01]  /*2940*/  LDL R3, [R1+0x834] ;  /* 0x0008340001037983 */ /* 0x000f620000100800 */
[----:B--2---:R-:W-:-:S03]  /*2950*/  ISETP.GE.AND P3, PT, R2, RZ, PT ;  /* 0x000000ff0200720c */ /* 0x004fc60003f66270 */
[----:B------:R-:W2:Y:S01]  /*2960*/  LDL R2, [R1+0x824] ;  /* 0x0008240001027983 */ /* 0x000ea20000100800 */
[----:B---3--:R-:W-:-:S03]  /*2970*/  ISETP.GE.AND P0, PT, R29, RZ, PT ;  /* 0x000000ff1d00720c */ /* 0x008fc60003f06270 */
[----:B------:R-:W3:Y:S01]  /*2980*/  LDL R29, [R1+0x828] ;  /* 0x00082800011d7983 */ /* 0x000ee20000100800 */
[----:B----4-:R-:W-:-:S03]  /*2990*/  ISETP.GE.AND P5, PT, R12, RZ, PT ;  /* 0x000000ff0c00720c */ /* 0x010fc60003fa6270 */
[----:B------:R-:W4:Y:S01]  /*29a0*/  LDL.LU R12, [R1+0x8f8] ;  /* 0x0008f800010c7983 */ /* 0x000f220000300800 */
[----:B------:R-:W-:Y:S01]  /*29b0*/  @!P1 IMAD.MOV R11, RZ, RZ, -R11 ;  /* 0x000000ffff0b9224 */ /* 0x000fe200078e0a0b */
[----:B-----5:R-:W-:Y:S01]  /*29c0*/  ISETP.GE.AND P1, PT, R0, RZ, PT ;  /* 0x000000ff0000720c */ /* 0x020fe20003f26270 */
[----:B------:R-:W-:Y:S01]  /*29d0*/  @!P4 IMAD.MOV R13, RZ, RZ, -R13 ;  /* 0x000000ffff0dc224 */ /* 0x000fe200078e0a0d */
[----:B------:R-:W5:Y:S01]  /*29e0*/  LDL R0, [R1+0x82c] ;  /* 0x00082c0001007983 */ /* 0x000f620000100800 */
[----:B------:R-:W-:Y:S02]  /*29f0*/  @!P3 IMAD.MOV R14, RZ, RZ, -R14 ;  /* 0x000000ffff0eb224 */ /* 0x000fe400078e0a0e */
[----:B------:R-:W-:Y:S01]  /*2a00*/  @!P0 IMAD.MOV R15, RZ, RZ, -R15 ;  /* 0x000000ffff0f8224 */ /* 0x000fe200078e0a0f */
[----:B------:R-:W-:Y:S02]  /*2a10*/  ISETP.GE.AND P4, PT, R24, RZ, PT ;  /* 0x000000ff1800720c */ /* 0x000fe40003f86270 */
[----:B------:R-:W3:Y:S01]  /*2a20*/  LDL R24, [R1+0x7ec] ;  /* 0x0007ec0001187983 */ /* 0x000ee20000100800 */
[----:B------:R-:W-:-:S02]  /*2a30*/  ISETP.GE.AND P3, PT, R16, RZ, PT ;  /* 0x000000ff1000720c */ /* 0x000fc40003f66270 */
[----:B------:R-:W-:Y:S01]  /*2a40*/  ISETP.GE.AND P0, PT, R17, RZ, PT ;  /* 0x000000ff1100720c */ /* 0x000fe20003f06270 */
[----:B----4-:R-:W-:Y:S01]  /*2a50*/  @!P2 IMAD.MOV R12, RZ, RZ, -R12 ;  /* 0x000000ffff0ca224 */ /* 0x010fe200078e0a0c */
[----:B------:R-:W-:Y:S02]  /*2a60*/  ISETP.GE.AND P2, PT, R23, RZ, PT ;  /* 0x000000ff1700720c */ /* 0x000fe40003f46270 */
[----:B------:R-:W4:Y:S04]  /*2a70*/  LDL R23, [R1+0x820] ;  /* 0x0008200001177983 */ /* 0x000f280000100800 */
[----:B------:R-:W4:Y:S04]  /*2a80*/  LDL.LU R16, [R1+0x8f4] ;  /* 0x0008f40001107983 */ /* 0x000f280000300800 */
[----:B------:R-:W4:Y:S01]  /*2a90*/  LDL.LU R17, [R1+0x8f0] ;  /* 0x0008f00001117983 */ /* 0x000f220000300800 */
[----:B------:R-:W-:-:S02]  /*2aa0*/  @!P4 IMAD.MOV R19, RZ, RZ, -R19 ;  /* 0x000000ffff13c224 */ /* 0x000fc400078e0a13 */
[----:B------:R-:W-:Y:S01]  /*2ab0*/  @!P2 IMAD.MOV R18, RZ, RZ, -R18 ;  /* 0x000000ffff12a224 */ /* 0x000fe200078e0a12 */
[----:B--2---:R-:W-:Y:S01]  /*2ac0*/  ISETP.GE.AND P2, PT, R2, RZ, PT ;  /* 0x000000ff0200720c */ /* 0x004fe20003f46270 */
[----:B------:R-:W-:Y:S01]  /*2ad0*/  @!P0 IMAD.MOV R21, RZ, RZ, -R21 ;  /* 0x000000ffff158224 */ /* 0x000fe200078e0a15 */
[----:B---3--:R-:W-:Y:S01]  /*2ae0*/  ISETP.GE.AND P4, PT, R29, RZ, PT ;  /* 0x000000ff1d00720c */ /* 0x008fe20003f86270 */
[----:B------:R-:W-:Y:S01]  /*2af0*/  @!P3 IMAD.MOV R20, RZ, RZ, -R20 ;  /* 0x000000ffff14b224 */ /* 0x000fe200078e0a14 */
[----:B-----5:R-:W-:Y:S02]  /*2b00*/  ISETP.GE.AND P3, PT, R0, RZ, PT ;  /* 0x000000ff0000720c */ /* 0x020fe40003f66270 */
[----:B------:R-:W0:Y:S01]  /*2b10*/  S2R R0, SR_TID.X ;  /* 0x0000000000007919 */ /* 0x000e220000002100 */
[----:B----4-:R-:W-:Y:S01]  /*2b20*/  @!P5 IMAD.MOV R16, RZ, RZ, -R16 ;  /* 0x000000ffff10d224 */ /* 0x010fe200078e0a10 */
[----:B------:R-:W-:Y:S02]  /*2b30*/  ISETP.GE.AND P5, PT, R4, RZ, PT ;  /* 0x000000ff0400720c */ /* 0x000fe40003fa6270 */
[----:B------:R-:W2:Y:S01]  /*2b40*/  LDL.LU R4, [R1+0xc] ;  /* 0x00000c0001047983 */ /* 0x000ea20000300800 */
[----:B------:R-:W-:Y:S01]  /*2b50*/  @!P1 IMAD.MOV R17, RZ, RZ, -R17 ;  /* 0x000000ffff119224 */ /* 0x000fe200078e0a11 */
[----:B------:R-:W-:-:S02]  /*2b60*/  ISETP.GE.AND P1, PT, R3, RZ, PT ;  /* 0x000000ff0300720c */ /* 0x000fc40003f26270 */
[----:B------:R-:W3:Y:S01]  /*2b70*/  LDL.LU R3, [R1+0x8] ;  /* 0x0000080001037983 */ /* 0x000ee20000300800 */
[----:B------:R-:W-:-:S03]  /*2b80*/  ISETP.GE.AND P0, PT, R23, RZ, PT ;  /* 0x000000ff1700720c */ /* 0x000fc60003f06270 */
[----:B------:R-:W4:Y:S04]  /*2b90*/  LDL.LU R2, [R1+0x4] ;  /* 0x0000040001027983 */ /* 0x000f280000300800 */
[----:B------:R-:W5:Y:S04]  /*2ba0*/  LDL.LU R29, [R1] ;  /* 0x00000000011d7983 */ /* 0x000f680000300800 */
[----:B------:R-:W2:Y:S01]  /*2bb0*/  LDL.LU R23, [R1+0x8ec] ;  /* 0x0008ec0001177983 */ /* 0x000ea20000300800 */
[----:B0-----:R-:W-:-:S05]  /*2bc0*/  LOP3.LUT R0, R0, 0x3f, RZ, 0xc0, !PT ;  /* 0x0000003f00007812 */ /* 0x001fca00078ec0ff */
[----:B------:R-:W-:Y:S02]  /*2bd0*/  IMAD R0, R0, c[0x0][0x18c], RZ ;  /* 0x0000630000007a24 */ /* 0x000fe400078e02ff */
[----:B------:R-:W-:-:S03]  /*2be0*/  @!P5 IMAD.MOV R22, RZ, RZ, -R22 ;  /* 0x000000ffff16d224 */ /* 0x000fc600078e0a16 */
[----:B------:R-:W-:Y:S02]  /*2bf0*/  LEA R0, P6, R0, c[0x0][0x168], 0x1 ;  /* 0x00005a0000007a11 */ /* 0x000fe400078c08ff */
[----:B------:R-:W-:Y:S02]  /*2c00*/  ISETP.GE.AND P5, PT, R24, RZ, PT ;  /* 0x000000ff1800720c */ /* 0x000fe40003fa6270 */
[----:B------:R-:W5:Y:S04]  /*2c10*/  LDL.LU R24, [R1+0x8e8] ;  /* 0x0008e80001187983 */ /* 0x000f680000300800 */
[----:B------:R0:W-:Y:S02]  /*2c20*/  STL [R1+0x8b8], R0 ;  /* 0x0008b80001007387 */ /* 0x0001e40000100800 */
[----:B0-----:R-:W-:Y:S01]  /*2c30*/  LOP3.LUT R0, RZ, c[0x0][0x17c], RZ, 0x33, !PT ;  /* 0x00005f00ff007a12 */ /* 0x001fe200078e33ff */
[----:B--2---:R-:W-:Y:S01]  /*2c40*/  @!P1 IMAD.MOV R23, RZ, RZ, -R23 ;  /* 0x000000ffff179224 */ /* 0x004fe200078e0a17 */
[----:B------:R-:W-:-:S04]  /*2c50*/  ISETP.NE.AND P1, PT, RZ, c[0x0][0x17c], PT ;  /* 0x00005f00ff007a0c */ /* 0x000fc80003f25270 */
[C---:B------:R-:W-:Y:S02]  /*2c60*/  SEL R4, R0.reuse, R4, !P1 ;  /* 0x0000000400047207 */ /* 0x040fe40004800000 */
[C---:B---3--:R-:W-:Y:S02]  /*2c70*/  SEL R3, R0.reuse, R3, !P1 ;  /* 0x0000000300037207 */ /* 0x048fe40004800000 */
[C---:B----4-:R-:W-:Y:S01]  /*2c80*/  SEL R2, R0.reuse, R2, !P1 ;  /* 0x0000000200027207 */ /* 0x050fe20004800000 */
[----:B------:R0:W-:Y:S01]  /*2c90*/  STL [R1+0x1c], R4 ;  /* 0x00001c0401007387 */ /* 0x0001e20000100800 */
[----:B-----5:R-:W-:-:S03]  /*2ca0*/  SEL R29, R0, R29, !P1 ;  /* 0x0000001d001d7207 */ /* 0x020fc60004800000 */
[----:B0-----:R-:W2:Y:S04]  /*2cb0*/  LDL.LU R4, [R1+0x8e4] ;  /* 0x0008e40001047983 */ /* 0x001ea80000300800 */
[----:B------:R0:W-:Y:S04]  /*2cc0*/  STL [R1+0x18], R3 ;  /* 0x0000180301007387 */ /* 0x0001e80000100800 */
[----:B0-----:R-:W3:Y:S04]  /*2cd0*/  LDL.LU R3, [R1+0x8e0] ;  /* 0x0008e00001037983 */ /* 0x001ee80000300800 */
[----:B------:R0:W-:Y:S04]  /*2ce0*/  STL [R1+0x14], R2 ;  /* 0x0000140201007387 */ /* 0x0001e80000100800 */
[----:B0-----:R-:W4:Y:S04]  /*2cf0*/  LDL.LU R2, [R1+0x8dc] ;  /* 0x0008dc0001027983 */ /* 0x001f280000300800 */
[----:B------:R0:W-:Y:S04]  /*2d00*/  STL [R1+0x10], R29 ;  /* 0x0000101d01007387 */ /* 0x0001e80000100800 */
[----:B0-----:R-:W5:Y:S02]  /*2d10*/  LDL.LU R29, [R1+0x8d8] ;  /* 0x0008d800011d7983 */ /* 0x001f640000300800 */
[----:B-----5:R-:W-:-:S02]  /*2d20*/  SEL R29, R0, R29, !P1 ;  /* 0x0000001d001d7207 */ /* 0x020fc40004800000 */
[----:B----4-:R-:W-:Y:S02]  /*2d30*/  SEL R0, R0, R2, !P1 ;  /* 0x0000000200007207 */ /* 0x010fe40004800000 */
[----:B------:R-:W4:Y:S04]  /*2d40*/  LDL.LU R2, [R1+0x18] ;  /* 0x0000180001027983 */ /* 0x000f280000300800 */
[----:B------:R-:W-:Y:S04]  /*2d50*/  STL [R1+0xc], R29 ;  /* 0x00000c1d01007387 */ /* 0x000fe80000100800 */
[----:B----4-:R0:W-:Y:S04]  /*2d60*/  STL [R1+0x8cc], R2 ;  /* 0x0008cc0201007387 */ /* 0x0101e80000100800 */
[----:B------:R-:W-:Y:S04]  /*2d70*/  STL [R1+0x8], R0 ;  /* 0x0000080001007387 */ /* 0x000fe80000100800 */
[----:B0-----:R-:W4:Y:S04]  /*2d80*/  LDL.LU R2, [R1+0x20] ;  /* 0x0000200001027983 */ /* 0x001f280000300800 */
[----:B----4-:R0:W-:Y:S04]  /*2d90*/  STL [R1+0x8d0], R2 ;  /* 0x0008d00201007387 */ /* 0x0101e80000100800 */
[----:B0-----:R-:W4:Y:S04]  /*2da0*/  LDL.LU R2, [R1+0x24] ;  /* 0x0000240001027983 */ /* 0x001f280000300800 */
[----:B----4-:R0:W-:Y:S02]  /*2db0*/  STL [R1+0x8d4], R2 ;  /* 0x0008d40201007387 */ /* 0x0101e40000100800 */
[----:B0-----:R-:W-:-:S04]  /*2dc0*/  LOP3.LUT R2, RZ, c[0x0][0x17c], RZ, 0x33, !PT ;  /* 0x00005f00ff027a12 */ /* 0x001fc800078e33ff */
[----:B---3--:R-:W-:Y:S02]  /*2dd0*/  SEL R0, R2, R3, !P1 ;  /* 0x0000000302007207 */ /* 0x008fe40004800000 */
[----:B------:R-:W3:Y:S04]  /*2de0*/  LDL.LU R3, [R1+0x1c] ;  /* 0x00001c0001037983 */ /* 0x000ee80000300800 */
[----:B------:R0:W-:Y:S04]  /*2df0*/  STL [R1+0x8bc], R0 ;  /* 0x0008bc0001007387 */ /* 0x0001e80000100800 */
[----:B0-----:R-:W4:Y:S04]  /*2e00*/  LDL.LU R0, [R1+0x8] ;  /* 0x0000080001007983 */ /* 0x001f280000300800 */
[----:B----4-:R0:W-:Y:S04]  /*2e10*/  STL [R1+0x8c0], R0 ;  /* 0x0008c00001007387 */ /* 0x0101e80000100800 */
[----:B0-----:R-:W4:Y:S01]  /*2e20*/  LDL.LU R0, [R1+0xc] ;  /* 0x00000c0001007983 */ /* 0x001f220000300800 */
[----:B------:R-:W-:-:S02]  /*2e30*/  @!P2 IMAD.MOV R25, RZ, RZ, -R25 ;  /* 0x000000ffff19a224 */ /* 0x000fc400078e0a19 */
[----:B------:R-:W-:Y:S01]  /*2e40*/  @!P4 IMAD.MOV R26, RZ, RZ, -R26 ;  /* 0x000000ffff1ac224 */ /* 0x000fe200078e0a1a */
[----:B----4-:R0:W-:Y:S04]  /*2e50*/  STL [R1+0x8c4], R0 ;  /* 0x0008c40001007387 */ /* 0x0101e80000100800 */
[----:B0-----:R-:W4:Y:S01]  /*2e60*/  LDL.LU R0, [R1+0x10] ;  /* 0x0000100001007983 */ /* 0x001f220000300800 */
[----:B------:R-:W-:Y:S02]  /*2e70*/  @!P3 IMAD.MOV R27, RZ, RZ, -R27 ;  /* 0x000000ffff1bb224 */ /* 0x000fe400078e0a1b */
[----:B------:R-:W-:Y:S02]  /*2e80*/  @!P0 IMAD.MOV R28, RZ, RZ, -R28 ;  /* 0x000000ffff1c8224 */ /* 0x000fe400078e0a1c */
[----:B------:R-:W-:Y:S01]  /*2e90*/  @!P5 IMAD.MOV R24, RZ, RZ, -R24 ;  /* 0x000000ffff18d224 */ /* 0x000fe200078e0a18 */
[----:B--2---:R-:W-:-:S02]  /*2ea0*/  SEL R29, R2, R4, !P1 ;  /* 0x00000004021d7207 */ /* 0x004fc40004800000 */
[C---:B------:R-:W-:Y:S02]  /*2eb0*/  SEL R5, R2.reuse, R5, !P1 ;  /* 0x0000000502057207 */ /* 0x040fe40004800000 */
[C---:B------:R-:W-:Y:S02]  /*2ec0*/  SEL R6, R2.reuse, R6, !P1 ;  /* 0x0000000602067207 */ /* 0x040fe40004800000 */
[C---:B------:R-:W-:Y:S02]  /*2ed0*/  SEL R7, R2.reuse, R7, !P1 ;  /* 0x0000000702077207 */ /* 0x040fe40004800000 */
[C---:B------:R-:W-:Y:S02]  /*2ee0*/  SEL R8, R2.reuse, R8, !P1 ;  /* 0x0000000802087207 */ /* 0x040fe40004800000 */
[C---:B------:R-:W-:Y:S02]  /*2ef0*/  SEL R9, R2.reuse, R9, !P1 ;  /* 0x0000000902097207 */ /* 0x040fe40004800000 */
[----:B------:R-:W-:-:S02]  /*2f00*/  SEL R10, R2, R10, !P1 ;  /* 0x0000000a020a7207 */ /* 0x000fc40004800000 */
        /* <DEDUP_REMOVED lines=17> */
[----:B------:R-:W-:Y:S01]  /*3020*/  SEL R24, R2, R24, !P1 ;  /* 0x0000001802187207 */ /* 0x000fe20004800000 */
[----:B----4-:R0:W-:Y:S04]  /*3030*/  STL [R1+0x8c8], R0 ;  /* 0x0008c80001007387 */ /* 0x0101e80000100800 */
[----:B0-----:R-:W2:Y:S04]  /*3040*/  LDL.LU R0, [R1+0x14] ;  /* 0x0000140001007983 */ /* 0x001ea80000300800 */
[----:B------:R-:W4:Y:S04]  /*3050*/  LDL.LU R2, [R1+0x8d4] ;  /* 0x0008d40001027983 */ /* 0x000f280000300800 */
[----:B------:R-:W0:Y:S02]  /*3060*/  S2R R4, SR_TID.X ;  /* 0x0000000000047919 */ /* 0x000e240000002100 */
[----:B0-----:R-:W-:-:S05]  /*3070*/  LOP3.LUT R4, R4, 0x3f, RZ, 0xc0, !PT ;  /* 0x0000003f04047812 */ /* 0x001fca00078ec0ff */
[----:B------:R-:W-:-:S05]  /*3080*/  IMAD R4, R4, c[0x0][0x18c], RZ ;  /* 0x0000630004047a24 */ /* 0x000fca00078e02ff */
[----:B------:R-:W-:-:S05]  /*3090*/  LEA.HI.X.SX32 R4, R4, c[0x0][0x16c], 0x1, P6 ;  /* 0x00005b0004047a11 */ /* 0x000fca00030f0eff */
[----:B------:R0:W-:Y:S04]  /*30a0*/  STL [R1+0x8b4], R4 ;  /* 0x0008b40401007387 */ /* 0x0001e80000100800 */
[----:B0-----:R-:W5:Y:S01]  /*30b0*/  LDL.LU R4, [R1+0x34] ;  /* 0x0000340001047983 */ /* 0x001f620000300800 */
[----:B----4-:R-:W-:-:S05]  /*30c0*/  IMAD R2, R2, c[0x0][0x184], RZ ;  /* 0x0000610002027a24 */ /* 0x010fca00078e02ff */
[----:B------:R0:W-:Y:S04]  /*30d0*/  STL [R1+0x24], R2 ;  /* 0x0000240201007387 */ /* 0x0001e80000100800 */
[----:B0-----:R-:W4:Y:S01]  /*30e0*/  LDL.LU R2, [R1+0x8d0] ;  /* 0x0008d00001027983 */ /* 0x001f220000300800 */
[----:B--2---:R-:W-:Y:S02]  /*30f0*/  IMAD R0, R0, c[0x0][0x190], RZ ;  /* 0x0000640000007a24 */ /* 0x004fe400078e02ff */
[----:B----4-:R-:W-:-:S05]  /*3100*/  IMAD R2, R2, c[0x0][0x184], RZ ;  /* 0x0000610002027a24 */ /* 0x010fca00078e02ff */
[----:B------:R0:W-:Y:S04]  /*3110*/  STL [R1+0x20], R2 ;  /* 0x0000200201007387 */ /* 0x0001e80000100800 */
[----:B0-----:R-:W2:Y:S04]  /*3120*/  LDL.LU R2, [R1+0x8cc] ;  /* 0x0008cc0001027983 */ /* 0x001ea80000300800 */
[----:B------:R0:W-:Y:S04]  /*3130*/  STL [R1], R0 ;  /* 0x0000000001007387 */ /* 0x0001e80000100800 */
[----:B0-----:R-:W4:Y:S02]  /*3140*/  LDL.LU R0, [R1+0x8c8] ;  /* 0x0008c80001007983 */ /* 0x001f240000300800 */
[----:B----4-:R-:W-:-:S05]  /*3150*/  IMAD R0, R0, c[0x0][0x190], RZ ;  /* 0x0000640000007a24 */ /* 0x010fca00078e02ff */
[----:B------:R0:W-:Y:S04]  /*3160*/  STL [R1+0x10], R0 ;  /* 0x0000100001007387 */ /* 0x0001e80000100800 */
[----:B0-----:R-:W4:Y:S02]  /*3170*/  LDL.LU R0, [R1+0x8c4] ;  /* 0x0008c40001007983 */ /* 0x001f240000300800 */
[----:B----4-:R-:W-:-:S05]  /*3180*/  IMAD R0, R0, c[0x0][0x190], RZ ;  /* 0x0000640000007a24 */ /* 0x010fca00078e02ff */
[----:B------:R0:W-:Y:S04]  /*3190*/  STL [R1+0xc], R0 ;  /* 0x00000c0001007387 */ /* 0x0001e80000100800 */
[----:B0-----:R-:W4:Y:S02]  /*31a0*/  LDL.LU R0, [R1+0x8c0] ;  /* 0x0008c00001007983 */ /* 0x001f240000300800 */
[----:B----4-:R-:W-:-:S05]  /*31b0*/  IMAD R0, R0, c[0x0][0x190], RZ ;  /* 0x0000640000007a24 */ /* 0x010fca00078e02ff */
[----:B------:R0:W-:Y:S04]  /*31c0*/  STL [R1+0x8], R0 ;  /* 0x0000080001007387 */ /* 0x0001e80000100800 */
[----:B0-----:R-:W4:Y:S01]  /*31d0*/  LDL.LU R0, [R1+0x8bc] ;  /* 0x0008bc0001007983 */ /* 0x001f220000300800 */
[----:B------:R-:W-:Y:S02]  /*31e0*/  IMAD R5, R5, c[0x0][0x190], RZ ;  /* 0x0000640005057a24 */ /* 0x000fe400078e02ff */
[----:B------:R-:W-:Y:S02]  /*31f0*/  IMAD R8, R8, c[0x0][0x190], RZ ;  /* 0x0000640008087a24 */ /* 0x000fe400078e02ff */
[----:B------:R-:W-:Y:S02]  /*3200*/  IMAD R9, R9, c[0x0][0x190], RZ ;  /* 0x0000640009097a24 */ /* 0x000fe400078e02ff */
[----:B------:R-:W-:-:S02]  /*3210*/  IMAD R10, R10, c[0x0][0x190], RZ ;  /* 0x000064000a0a7a24 */ /* 0x000fc400078e02ff */
[----:B------:R-:W-:Y:S02]  /*3220*/  IMAD R12, R12, c[0x0][0x190], RZ ;  /* 0x000064000c0c7a24 */ /* 0x000fe400078e02ff */
[----:B------:R-:W-:Y:S02]  /*3230*/  IMAD R13, R13, c[0x0][0x190], RZ ;  /* 0x000064000d0d7a24 */ /* 0x000fe400078e02ff */
[----:B----4-:R-:W-:-:S05]  /*3240*/  IMAD R0, R0, c[0x0][0x190], RZ ;  /* 0x0000640000007a24 */ /* 0x010fca00078e02ff */
[----:B------:R0:W-:Y:S04]  /*3250*/  STL [R1+0x4], R0 ;  /* 0x0000040001007387 */ /* 0x0001e80000100800 */
[----:B0-----:R-:W4:Y:S04]  /*3260*/  LDL.LU R0, [R1+0x8b8] ;  /* 0x0008b80001007983 */ /* 0x001f280000300800 */
[----:B------:R-:W-:Y:S04]  /*3270*/  STL [R1+0x8b0], R5 ;  /* 0x0008b00501007387 */ /* 0x000fe80000100800 */
[----:B------:R0:W-:Y:S04]  /*3280*/  STL [R1+0x8ac], R8 ;  /* 0x0008ac0801007387 */ /* 0x0001e80000100800 */
[----:B0-----:R-:W4:Y:S04]  /*3290*/  LDL.LU R8, [R1] ;  /* 0x0000000001087983 */ /* 0x001f280000300800 */
[----:B------:R0:W-:Y:S04]  /*32a0*/  STL [R1+0x8a8], R9 ;  /* 0x0008a80901007387 */ /* 0x0001e80000100800 */
[----:B0-----:R-:W4:Y:S04]  /*32b0*/  LDL.LU R9, [R1+0x10] ;  /* 0x0000100001097983 */ /* 0x001f280000300800 */
[----:B------:R0:W-:Y:S04]  /*32c0*/  STL [R1+0x8a4], R10 ;  /* 0x0008a40a01007387 */ /* 0x0001e80000100800 */
[----:B0-----:R-:W4:Y:S04]  /*32d0*/  LDL.LU R10, [R1+0xc] ;  /* 0x00000c00010a7983 */ /* 0x001f280000300800 */
[----:B------:R0:W-:Y:S04]  /*32e0*/  STL [R1+0x8a0], R12 ;  /* 0x0008a00c01007387 */ /* 0x0001e80000100800 */
[----:B0-----:R-:W4:Y:S04]  /*32f0*/  LDL.LU R12, [R1+0x8] ;  /* 0x00000800010c7983 */ /* 0x001f280000300800 */
[----:B------:R0:W-:Y:S04]  /*3300*/  STL [R1+0x89c], R13 ;  /* 0x00089c0d01007387 */ /* 0x0001e80000100800 */
[----:B0-----:R-:W4:Y:S01]  /*3310*/  LDL.LU R13, [R1+0x4] ;  /* 0x00000400010d7983 */ /* 0x001f220000300800 */
[----:B---3--:R-:W-:-:S02]  /*3320*/  IMAD R3, R3, c[0x0][0x190], RZ ;  /* 0x0000640003037a24 */ /* 0x008fc400078e02ff */
[----:B-----5:R-:W-:Y:S02]  /*3330*/  IMAD.MOV.U32 R5, RZ, RZ, R4 ;  /* 0x000000ffff057224 */ /* 0x020fe400078e0004 */
[----:B--2---:R-:W-:Y:S01]  /*3340*/  IMAD R2, R2, c[0x0][0x190], RZ ;  /* 0x0000640002027a24 */ /* 0x004fe200078e02ff */
[----:B----4-:R-:W-:-:S05]  /*3350*/  LEA R4, P0, R3, R0, 0x1 ;  /* 0x0000000003047211 */ /* 0x010fca00078008ff */
[----:B------:R0:W-:Y:S02]  /*3360*/  STL [R1+0x70c], R4 ;  /* 0x00070c0401007387 */ /* 0x0001e40000100800 */
[----:B0-----:R-:W-:-:S05]  /*3370*/  LEA R4, P1, R2, R0, 0x1 ;  /* 0x0000000002047211 */ /* 0x001fca00078208ff */
        /* <DEDUP_REMOVED lines=10> */
[----:B------:R0:W-:Y:S04]  /*3420*/  STL [R1+0x73c], R4 ;  /* 0x00073c0401007387 */ /* 0x0001e80000100800 */
[----:B0-----:R-:W2:Y:S01]  /*3430*/  LDL.LU R4, [R1+0x8b4] ;  /* 0x0008b40001047983 */ /* 0x001ea20000300800 */
[----:B------:R-:W-:Y:S01]  /*3440*/  IMAD R29, R29, c[0x0][0x190], RZ ;  /* 0x000064001d1d7a24 */ /* 0x000fe200078e02ff */
[----:B--2---:R-:W-:-:S05]  /*3450*/  LEA.HI.X.SX32 R3, R3, R4, 0x1, P0 ;  /* 0x0000000403037211 */ /* 0x004fca00000f0eff */
[----:B------:R0:W-:Y:S02]  /*3460*/  STL [R1+0x708], R3 ;  /* 0x0007080301007387 */ /* 0x0001e40000100800 */
[----:B0-----:R-:W-:Y:S01]  /*3470*/  IMAD.MOV.U32 R3, RZ, RZ, R5 ;  /* 0x000000ffff037224 */ /* 0x001fe200078e0005 */
[----:B------:R-:W-:-:S05]  /*3480*/  LEA R5, P0, R29, R0, 0x1 ;  /* 0x000000001d057211 */ /* 0x000fca00078008ff */
[----:B------:R0:W-:Y:S04]  /*3490*/  STL [R1+0x744], R5 ;  /* 0x0007440501007387 */ /* 0x0001e80000100800 */
[----:B0-----:R-:W2:Y:S01]  /*34a0*/  LDL.LU R5, [R1+0x8b0] ;  /* 0x0008b00001057983 */ /* 0x001ea20000300800 */
[----:B------:R-:W-:-:S05]  /*34b0*/  LEA.HI.X.SX32 R2, R2, R4, 0x1, P1 ;  /* 0x0000000402027211 */ /* 0x000fca00008f0eff */
[----:B------:R2:W-:Y:S01]  /*34c0*/  STL [R1+0x710], R2 ;  /* 0x0007100201007387 */ /* 0x0005e20000100800 */
[----:B------:R-:W-:Y:S02]  /*34d0*/  IMAD R6, R6, c[0x0][0x190], RZ ;  /* 0x0000640006067a24 */ /* 0x000fe400078e02ff */
[----:B------:R-:W-:Y:S01]  /*34e0*/  IMAD R7, R7, c[0x0][0x190], RZ ;  /* 0x0000640007077a24 */ /* 0x000fe200078e02ff */
[----:B--2---:R-:W-:-:S05]  /*34f0*/  LEA R2, P1, R5, R0, 0x1 ;  /* 0x0000000005027211 */ /* 0x004fca00078208ff */
[----:B------:R0:W-:Y:S02]  /*3500*/  STL [R1+0x74c], R2 ;  /* 0x00074c0201007387 */ /* 0x0001e40000100800 */
[----:B0-----:R-:W-:Y:S02]  /*3510*/  LEA.HI.X.SX32 R2, R8, R4, 0x1, P2 ;  /* 0x0000000408027211 */ /* 0x001fe400010f0eff */
[----:B------:R-:W2:Y:S04]  /*3520*/  LDL.LU R8, [R1+0x8ac] ;  /* 0x0008ac0001087983 */ /* 0x000ea80000300800 */
[----:B------:R0:W-:Y:S02]  /*3530*/  STL [R1+0x718], R2 ;  /* 0x0007180201007387 */ /* 0x0001e40000100800 */
[----:B0-----:R-:W-:-:S05]  /*3540*/  LEA R2, P2, R6, R0, 0x1 ;  /* 0x0000000006027211 */ /* 0x001fca00078408ff */
[----:B------:R0:W-:Y:S02]  /*3550*/  STL [R1+0x754], R2 ;  /* 0x0007540201007387 */ /* 0x0001e40000100800 */
[----:B0-----:R-:W-:Y:S02]  /*3560*/  LEA.HI.X.SX32 R2, R9, R4, 0x1, P3 ;  /* 0x0000000409027211 */ /* 0x001fe400018f0eff */
[----:B------:R-:W3:Y:S04]  /*3570*/  LDL.LU R9, [R1+0x8a8] ;  /* 0x0008a80001097983 */ /* 0x000ee80000300800 */
[----:B------:R0:W-:Y:S02]  /*3580*/  STL [R1+0x720], R2 ;  /* 0x0007200201007387 */ /* 0x0001e40000100800 */
[----:B0-----:R-:W-:-:S05]  /*3590*/  LEA R2, P3, R7, R0, 0x1 ;  /* 0x0000000007027211 */ /* 0x001fca00078608ff */
[----:B------:R0:W-:Y:S02]  /*35a0*/  STL [R1+0x75c], R2 ;  /* 0x00075c0201007387 */ /* 0x0001e40000100800 */
[----:B0-----:R-:W-:Y:S02]  /*35b0*/  LEA.HI.X.SX32 R2, R10, R4, 0x1, P4 ;  /* 0x000000040a027211 */ /* 0x001fe400020f0eff */
[----:B------:R-:W4:Y:S04]  /*35c0*/  LDL.LU R10, [R1+0x8a4] ;  /* 0x0008a400010a7983 */ /* 0x000f280000300800 */
[----:B------:R2:W-:Y:S02]  /*35d0*/  STL [R1+0x728], R2 ;  /* 0x0007280201007387 */ /* 0x0005e40000100800 */
[----:B--2---:R-:W-:-:S05]  /*35e0*/  LEA R2, P4, R8, R0, 0x1 ;  /* 0x0000000008027211 */ /* 0x004fca00078808ff */
[----:B------:R0:W-:Y:S02]  /*35f0*/  STL [R1+0x764], R2 ;  /* 0x0007640201007387 */ /* 0x0001e40000100800 */
[----:B0-----:R-:W-:Y:S02]  /*3600*/  LEA.HI.X.SX32 R2, R12, R4, 0x1, P5 ;  /* 0x000000040c027211 */ /* 0x001fe400028f0eff */
[----:B------:R-:W2:Y:S04]  /*3610*/  LDL.LU R12, [R1+0x8a0] ;  /* 0x0008a000010c7983 */ /* 0x000ea80000300800 */
[----:B------:R3:W-:Y:S02]  /*3620*/  STL [R1+0x730], R2 ;  /* 0x0007300201007387 */ /* 0x0007e40000100800 */
[----:B---3--:R-:W-:-:S05]  /*3630*/  LEA R2, P5, R9, R0, 0x1 ;  /* 0x0000000009027211 */ /* 0x008fca00078a08ff */
[----:B------:R0:W-:Y:S02]  /*3640*/  STL [R1+0x76c], R2 ;  /* 0x00076c0201007387 */ /* 0x0001e40000100800 */
[----:B0-----:R-:W-:Y:S02]  /*3650*/  LEA.HI.X.SX32 R2, R13, R4, 0x1, P6 ;  /* 0x000000040d027211 */ /* 0x001fe400030f0eff */
[----:B------:R-:W3:Y:S01]  /*3660*/  LDL.LU R13, [R1+0x89c] ;  /* 0x00089c00010d7983 */ /* 0x000ee20000300800 */
[----:B------:R-:W-:-:S03]  /*3670*/  IMAD R11, R11, c[0x0][0x190], RZ ;  /* 0x000064000b0b7a24 */ /* 0x000fc600078e02ff */
[----:B------:R4:W-:Y:S01]  /*3680*/  STL [R1+0x738], R2 ;  /* 0x0007380201007387 */ /* 0x0009e20000100800 */
[----:B------:R-:W-:Y:S02]  /*3690*/  LEA.HI.X.SX32 R29, R29, R4, 0x1, P0 ;  /* 0x000000041d1d7211 */ /* 0x000fe400000f0eff */
[----:B----4-:R-:W-:-:S05]  /*36a0*/  LEA R2, P6, R10, R0, 0x1 ;  /* 0x000000000a027211 */ /* 0x010fca00078c08ff */
[----:B------:R0:W-:Y:S04]  /*36b0*/  STL [R1+0x774], R2 ;  /* 0x0007740201007387 */ /* 0x0001e80000100800 */
[----:B------:R1:W-:Y:S01]  /*36c0*/  STL [R1+0x740], R29 ;  /* 0x0007401d01007387 */ /* 0x0003e20000100800 */
[----:B------:R-:W-:Y:S01]  /*36d0*/  IMAD R14, R14, c[0x0][0x190], RZ ;  /* 0x000064000e0e7a24 */ /* 0x000fe200078e02ff */
[----:B0-----:R-:W-:Y:S02]  /*36e0*/  LEA R2, P0, R11, R0, 0x1 ;  /* 0x000000000b027211 */ /* 0x001fe400078008ff */
[----:B-1----:R-:W-:-:S03]  /*36f0*/  LEA.HI.X.SX32 R29, R5, R4, 0x1, P1 ;  /* 0x00000004051d7211 */ /* 0x002fc600008f0eff */
[----:B------:R0:W-:Y:S04]  /*3700*/  STL [R1+0x77c], R2 ;  /* 0x00077c0201007387 */ /* 0x0001e80000100800 */
[----:B------:R-:W-:Y:S01]  /*3710*/  STL [R1+0x748], R29 ;  /* 0x0007481d01007387 */ /* 0x000fe20000100800 */
[----:B0-----:R-:W-:Y:S02]  /*3720*/  LEA.HI.X.SX32 R2, R6, R4, 0x1, P2 ;  /* 0x0000000406027211 */ /* 0x001fe400010f0eff */
[----:B--2---:R-:W-:-:S05]  /*3730*/  LEA R5, P1, R12, R0, 0x1 ;  /* 0x000000000c057211 */ /* 0x004fca00078208ff */
[----:B------:R0:W-:Y:S04]  /*3740*/  STL [R1+0x784], R5 ;  /* 0x0007840501007387 */ /* 0x0001e80000100800 */
[----:B------:R1:W-:Y:S01]  /*3750*/  STL [R1+0x750], R2 ;  /* 0x0007500201007387 */ /* 0x0003e20000100800 */
[----:B0-----:R-:W-:Y:S02]  /*3760*/  LEA.HI.X.SX32 R5, R7, R4, 0x1, P3 ;  /* 0x0000000407057211 */ /* 0x001fe400018f0eff */
[-C--:B------:R-:W-:Y:S01]  /*3770*/  LEA R7, P3, R14, R0.reuse, 0x1 ;  /* 0x000000000e077211 */ /* 0x080fe200078608ff */
[----:B-1----:R-:W2:Y:S01]  /*3780*/  LDL.LU R2, [R1+0x20] ;  /* 0x0000200001027983 */ /* 0x002ea20000300800 */
[----:B---3--:R-:W-:-:S05]  /*3790*/  LEA R6, P2, R13, R0, 0x1 ;  /* 0x000000000d067211 */ /* 0x008fca00078408ff */
[----:B------:R0:W-:Y:S04]  /*37a0*/  STL [R1+0x78c], R6 ;  /* 0x00078c0601007387 */ /* 0x0001e80000100800 */
[----:B------:R1:W-:Y:S04]  /*37b0*/  STL [R1+0x758], R5 ;  /* 0x0007580501007387 */ /* 0x0003e80000100800 */
[----:B------:R3:W-:Y:S04]  /*37c0*/  STL [R1+0x794], R7 ;  /* 0x0007940701007387 */ /* 0x0007e80000100800 */
[----:B------:R-:W4:Y:S01]  /*37d0*/  LDL.LU R29, [R1+0x24] ;  /* 0x00002400011d7983 */ /* 0x000f220000300800 */
[----:B------:R-:W-:Y:S01]  /*37e0*/  IMAD R15, R15, c[0x0][0x190], RZ ;  /* 0x000064000f0f7a24 */ /* 0x000fe200078e02ff */
[----:B0-----:R-:W-:Y:S01]  /*37f0*/  LEA.HI.X.SX32 R6, R8, R4, 0x1, P4 ;  /* 0x0000000408067211 */ /* 0x001fe200020f0eff */
[----:B------:R-:W-:-:S03]  /*3800*/  IMAD R16, R16, c[0x0][0x190], RZ ;  /* 0x0000640010107a24 */ /* 0x000fc600078e02ff */
[----:B-1----:R-:W-:Y:S01]  /*3810*/  LEA R5, P4, R15, R0, 0x1 ;  /* 0x000000000f057211 */ /* 0x002fe200078808ff */
[----:B------:R0:W-:Y:S01]  /*3820*/  STL [R1+0x760], R6 ;  /* 0x0007600601007387 */ /* 0x0001e20000100800 */
[----:B------:R-:W-:-:S03]  /*3830*/  IMAD R17, R17, c[0x0][0x190], RZ ;  /* 0x0000640011117a24 */ /* 0x000fc600078e02ff */
[----:B------:R1:W-:Y:S01]  /*3840*/  STL [R1+0x79c], R5 ;  /* 0x00079c0501007387 */ /* 0x0003e20000100800 */
[-C--:B---3--:R-:W-:Y:S02]  /*3850*/  LEA.HI.X.SX32 R7, R10, R4.reuse, 0x1, P6 ;  /* 0x000000040a077211 */ /* 0x088fe400030f0eff */
[----:B0-----:R-:W-:Y:S02]  /*3860*/  LEA.HI.X.SX32 R6, R9, R4, 0x1, P5 ;  /* 0x0000000409067211 */ /* 0x001fe400028f0eff */
[----:B-1----:R-:W-:-:S03]  /*3870*/  LEA R5, P5, R16, R0, 0x1 ;  /* 0x0000000010057211 */ /* 0x002fc600078a08ff */
[----:B------:R0:W-:Y:S01]  /*3880*/  STL [R1+0x768], R6 ;  /* 0x0007680601007387 */ /* 0x0001e20000100800 */
[----:B------:R-:W-:-:S03]  /*3890*/  IMAD R18, R18, c[0x0][0x190], RZ ;  /* 0x0000640012127a24 */ /* 0x000fc600078e02ff */
[----:B------:R1:W-:Y:S01]  /*38a0*/  STL [R1+0x7a4], R5 ;  /* 0x0007a40501007387 */ /* 0x0003e20000100800 */
[----:B0-----:R-:W-:-:S03]  /*38b0*/  LEA R6, P6, R17, R0, 0x1 ;  /* 0x0000000011067211 */ /* 0x001fc600078c08ff */
[----:B------:R-:W-:Y:S01]  /*38c0*/  STL [R1+0x770], R7 ;  /* 0x0007700701007387 */ /* 0x000fe20000100800 */
[----:B-1----:R-:W-:-:S03]  /*38d0*/  LEA.HI.X.SX32 R5, R11, R4, 0x1, P0 ;  /* 0x000000040b057211 */ /* 0x002fc600000f0eff */
[----:B------:R0:W-:Y:S01]  /*38e0*/  STL [R1+0x7ac], R6 ;  /* 0x0007ac0601007387 */ /* 0x0001e20000100800 */
[----:B------:R-:W-:-:S03]  /*38f0*/  IMAD R19, R19, c[0x0][0x190], RZ ;  /* 0x0000640013137a24 */ /* 0x000fc600078e02ff */
[----:B------:R1:W-:Y:S01]  /*3900*/  STL [R1+0x778], R5 ;  /* 0x0007780501007387 */ /* 0x0003e20000100800 */
[----:B------:R-:W-:Y:S01]  /*3910*/  IMAD R20, R20, c[0x0][0x190], RZ ;  /* 0x0000640014147a24 */ /* 0x000fe200078e02ff */
[----:B0-----:R-:W-:Y:S02]  /*3920*/  LEA R6, P0, R18, R0, 0x1 ;  /* 0x0000000012067211 */ /* 0x001fe400078008ff */
[----:B-1----:R-:W-:-:S03]  /*3930*/  LEA.HI.X.SX32 R5, R12, R4, 0x1, P1 ;  /* 0x000000040c057211 */ /* 0x002fc600008f0eff */
[----:B------:R0:W-:Y:S01]  /*3940*/  STL [R1+0x7b4], R6 ;  /* 0x0007b40601007387 */ /* 0x0001e20000100800 */
[----:B------:R-:W-:Y:S01]  /*3950*/  LEA R7, P1, R19, R0, 0x1 ;  /* 0x0000000013077211 */ /* 0x000fe200078208ff */
[----:B------:R-:W-:Y:S02]  /*3960*/  IMAD R21, R21, c[0x0][0x190], RZ ;  /* 0x0000640015157a24 */ /* 0x000fe400078e02ff */
[----:B------:R1:W-:Y:S01]  /*3970*/  STL [R1+0x780], R5 ;  /* 0x0007800501007387 */ /* 0x0003e20000100800 */
[----:B0-----:R-:W-:-:S03]  /*3980*/  LEA.HI.X.SX32 R6, R13, R4, 0x1, P2 ;  /* 0x000000040d067211 */ /* 0x001fc600010f0eff */
[----:B------:R0:W-:Y:S01]  /*3990*/  STL [R1+0x7bc], R7 ;  /* 0x0007bc0701007387 */ /* 0x0001e20000100800 */
[----:B-1----:R-:W-:-:S03]  /*39a0*/  LEA R5, P2, R20, R0, 0x1 ;  /* 0x0000000014057211 */ /* 0x002fc600078408ff */
[----:B------:R1:W-:Y:S01]  /*39b0*/  STL [R1+0x788], R6 ;  /* 0x0007880601007387 */ /* 0x0003e20000100800 */
[----:B------:R-:W-:-:S03]  /*39c0*/  IMAD R22, R22, c[0x0][0x190], RZ ;  /* 0x0000640016167a24 */ /* 0x000fc600078e02ff */
[----:B------:R3:W-:Y:S01]  /*39d0*/  STL [R1+0x7c4], R5 ;  /* 0x0007c40501007387 */ /* 0x0007e20000100800 */
[----:B0-----:R-:W-:Y:S01]  /*39e0*/  LEA.HI.X.SX32 R7, R14, R4, 0x1, P3 ;  /* 0x000000040e077211 */ /* 0x001fe200018f0eff */
[----:B------:R-:W-:Y:S01]  /*39f0*/  IMAD R23, R23, c[0x0][0x190], RZ ;  /* 0x0000640017177a24 */ /* 0x000fe200078e02ff */
[----:B-1----:R-:W-:-:S03]  /*3a00*/  LEA R6, P3, R21, R0, 0x1 ;  /* 0x0000000015067211 */ /* 0x002fc600078608ff */
[----:B------:R0:W-:Y:S01]  /*3a10*/  STL [R1+0x790], R7 ;  /* 0x0007900701007387 */ /* 0x0001e20000100800 */
[----:B---3--:R-:W-:-:S03]  /*3a20*/  LEA.HI.X.SX32 R5, R15, R4, 0x1, P4 ;  /* 0x000000040f057211 */ /* 0x008fc600020f0eff */
[----:B------:R1:W-:Y:S01]  /*3a30*/  STL [R1+0x7cc], R6 ;  /* 0x0007cc0601007387 */ /* 0x0003e20000100800 */
[----:B------:R-:W-:-:S03]  /*3a40*/  IMAD R25, R25, c[0x0][0x190], RZ ;  /* 0x0000640019197a24 */ /* 0x000fc600078e02ff */
[----:B------:R3:W-:Y:S01]  /*3a50*/  STL [R1+0x798], R5 ;  /* 0x0007980501007387 */ /* 0x0007e20000100800 */
[----:B0-----:R-:W-:Y:S02]  /*3a60*/  LEA R7, P4, R22, R0, 0x1 ;  /* 0x0000000016077211 */ /* 0x001fe400078808ff */
[----:B-1----:R-:W-:-:S03]  /*3a70*/  LEA.HI.X.SX32 R6, R16, R4, 0x1, P5 ;  /* 0x0000000410067211 */ /* 0x002fc600028f0eff */
[----:B------:R0:W-:Y:S01]  /*3a80*/  STL [R1+0x7d4], R7 ;  /* 0x0007d40701007387 */ /* 0x0001e20000100800 */
[----:B---3--:R-:W-:-:S03]  /*3a90*/  LEA R5, P5, R23, R0, 0x1 ;  /* 0x0000000017057211 */ /* 0x008fc600078a08ff */
        /* <DEDUP_REMOVED lines=18> */
[----:B0-----:R-:W-:Y:S02]  /*3bc0*/  LEA.HI.X.SX32 R7, R20, R4, 0x1, P2 ;  /* 0x0000000414077211 */ /* 0x001fe400010f0eff */
[----:B-1----:R-:W-:-:S03]  /*3bd0*/  LEA R6, P2, R28, R0, 0x1 ;  /* 0x000000001c067211 */ /* 0x002fc600078408ff */
[----:B------:R-:W-:Y:S01]  /*3be0*/  STL [R1+0x7c0], R7 ;  /* 0x0007c00701007387 */ /* 0x000fe20000100800 */
[----:B---3--:R-:W-:-:S03]  /*3bf0*/  LEA.HI.X.SX32 R5, R21, R4, 0x1, P3 ;  /* 0x0000000415057211 */ /* 0x008fc600018f0eff */
[----:B------:R0:W-:Y:S04]  /*3c00*/  STL [R1+0x7e8], R6 ;  /* 0x0007e80601007387 */ /* 0x0001e80000100800 */
[----:B------:R1:W-:Y:S01]  /*3c10*/  STL [R1+0x7c8], R5 ;  /* 0x0007c80501007387 */ /* 0x0003e20000100800 */
[----:B0-----:R-:W-:Y:S02]  /*3c20*/  LEA.HI.X.SX32 R6, R22, R4, 0x1, P4 ;  /* 0x0000000416067211 */ /* 0x001fe400020f0eff */
[----:B-1----:R-:W-:Y:S02]  /*3c30*/  LEA R5, P4, R24, R0, 0x1 ;  /* 0x0000000018057211 */ /* 0x002fe400078808ff */
[-C--:B------:R-:W-:Y:S01]  /*3c40*/  LEA.HI.X.SX32 R0, R23, R4.reuse, 0x1, P5 ;  /* 0x0000000417007211 */ /* 0x080fe200028f0eff */
[----:B------:R-:W-:Y:S04]  /*3c50*/  STL [R1+0x7d0], R6 ;  /* 0x0007d00601007387 */ /* 0x000fe80000100800 */
[----:B------:R0:W-:Y:S04]  /*3c60*/  STL [R1+0x314], R5 ;  /* 0x0003140501007387 */ /* 0x0001e80000100800 */
[----:B------:R1:W-:Y:S01]  /*3c70*/  STL [R1+0x2fc], R0 ;  /* 0x0002fc0001007387 */ /* 0x0003e20000100800 */
[----:B0-----:R-:W-:-:S02]  /*3c80*/  LEA.HI.X.SX32 R5, R25, R4, 0x1, P6 ;  /* 0x0000000419057211 */ /* 0x001fc400030f0eff */
[----:B-1----:R-:W-:-:S03]  /*3c90*/  LEA.HI.X.SX32 R0, R26, R4, 0x1, P0 ;  /* 0x000000041a007211 */ /* 0x002fc600000f0eff */
[----:B------:R-:W-:Y:S01]  /*3ca0*/  STL [R1+0x300], R5 ;  /* 0x0003000501007387 */ /* 0x000fe20000100800 */
[----:B------:R-:W-:-:S03]  /*3cb0*/  LEA.HI.X.SX32 R6, R27, R4, 0x1, P1 ;  /* 0x000000041b067211 */ /* 0x000fc600008f0eff */
[----:B------:R0:W-:Y:S01]  /*3cc0*/  STL [R1+0x304], R0 ;  /* 0x0003040001007387 */ /* 0x0001e20000100800 */
[----:B------:R-:W-:Y:S01]  /*3cd0*/  IMAD.MOV.U32 R8, RZ, RZ, R3 ;  /* 0x000000ffff087224 */ /* 0x000fe200078e0003 */
[----:B0-----:R-:W-:Y:S02]  /*3ce0*/  LEA.HI.X.SX32 R0, R28, R4, 0x1, P2 ;  /* 0x000000041c007211 */ /* 0x001fe400010f0eff */
[----:B--2---:R-:W-:-:S04]  /*3cf0*/  LEA R12, P3, R2, c[0x0][0x160], 0x1 ;  /* 0x00005800020c7a11 */ /* 0x004fc800078608ff */
[----:B------:R-:W-:Y:S01]  /*3d00*/  LEA.HI.X.SX32 R13, R2, c[0x0][0x164], 0x1, P3 ;  /* 0x00005900020d7a11 */ /* 0x000fe200018f0eff */
[----:B------:R-:W-:-:S04]  /*3d10*/  IMAD.MOV.U32 R2, RZ, RZ, c[0x0][0x188] ;  /* 0x00006200ff027624 */ /* 0x000fc800078e00ff */
[----:B------:R-:W-:Y:S01]  /*3d20*/  STL.64 [R1+0x1c0], R12 ;  /* 0x0001c00c01007387 */ /* 0x000fe20000100a00 */
[----:B------:R-:W-:-:S03]  /*3d30*/  IMAD R5, R2, 0x3f, RZ ;  /* 0x0000003f02057824 */ /* 0x000fc600078e02ff */
[----:B------:R0:W-:Y:S01]  /*3d40*/  STL [R1+0x308], R6 ;  /* 0x0003080601007387 */ /* 0x0001e20000100800 */
[----:B------:R-:W-:Y:S01]  /*3d50*/  IMAD.WIDE R2, R5, 0x2, R12 ;  /* 0x0000000205027825 */ /* 0x000fe200078e020c */
[----:B----4-:R-:W-:-:S04]  /*3d60*/  LEA R10, P5, R29, c[0x0][0x160], 0x1 ;  /* 0x000058001d0a7a11 */ /* 0x010fc800078a08ff */
[----:B------:R-:W-:Y:S01]  /*3d70*/  LEA.HI.X.SX32 R11, R29, c[0x0][0x164], 0x1, P5 ;  /* 0x000059001d0b7a11 */ /* 0x000fe200028f0eff */
[----:B------:R-:W-:-:S04]  /*3d80*/  IMAD.MOV.U32 R29, RZ, RZ, c[0x0][0x188] ;  /* 0x00006200ff1d7624 */ /* 0x000fc800078e00ff */
[----:B------:R-:W-:Y:S04]  /*3d90*/  STL.64 [R1+0x1c8], R10 ;  /* 0x0001c80a01007387 */ /* 0x000fe80000100a00 */
[----:B------:R1:W-:Y:S01]  /*3da0*/  STL [R1+0x30c], R0 ;  /* 0x00030c0001007387 */ /* 0x0003e20000100800 */
[----:B0-----:R-:W-:-:S04]  /*3db0*/  IMAD.WIDE R6, R5, 0x2, R10 ;  /* 0x0000000205067825 */ /* 0x001fc800078e020a */
[----:B------:R-:W-:Y:S01]  /*3dc0*/  IMAD R5, R29, 0x3e, RZ ;  /* 0x0000003e1d057824 */ /* 0x000fe200078e02ff */
[----:B-1----:R-:W-:-:S05]  /*3dd0*/  LEA.HI.X.SX32 R0, R24, R4, 0x1, P4 ;  /* 0x0000000418007211 */ /* 0x002fca00020f0eff */
[----:B------:R-:W-:Y:S04]  /*3de0*/  STL [R1+0x310], R0 ;  /* 0x0003100001007387 */ /* 0x000fe80000100800 */
[----:B------:R-:W-:Y:S04]  /*3df0*/  STL [R1+0x31c], R2 ;  /* 0x00031c0201007387 */ /* 0x000fe80000100800 */
[----:B------:R0:W-:Y:S04]  /*3e00*/  STL [R1+0x318], R3 ;  /* 0x0003180301007387 */ /* 0x0001e80000100800 */
[----:B------:R1:W-:Y:S01]  /*3e10*/  STL [R1+0x324], R6 ;  /* 0x0003240601007387 */ /* 0x0003e20000100800 */
[----:B0-----:R-:W-:-:S03]  /*3e20*/  IMAD.WIDE R2, R5, 0x2, R12 ;  /* 0x0000000205027825 */ /* 0x001fc600078e020c */
[----:B------:R-:W-:Y:S01]  /*3e30*/  STL [R1+0x320], R7 ;  /* 0x0003200701007387 */ /* 0x000fe20000100800 */
[----:B------:R-:W-:-:S03]  /*3e40*/  IMAD.WIDE R4, R5, 0x2, R10 ;  /* 0x0000000205047825 */ /* 0x000fc600078e020a */
[----:B------:R-:W-:Y:S01]  /*3e50*/  STL [R1+0x32c], R2 ;  /* 0x00032c0201007387 */ /* 0x000fe20000100800 */
[----:B-1----:R-:W-:-:S03]  /*3e60*/  IMAD R6, R29, 0x3d, RZ ;  /* 0x0000003d1d067824 */ /* 0x002fc600078e02ff */
[----:B------:R0:W-:Y:S01]  /*3e70*/  STL [R1+0x328], R3 ;  /* 0x0003280301007387 */ /* 0x0001e20000100800 */
[----:B------:R-:W-:-:S03]  /*3e80*/  IMAD R0, R29, 0x3c, RZ ;  /* 0x0000003c1d007824 */ /* 0x000fc600078e02ff */
[----:B------:R-:W-:Y:S01]  /*3e90*/  STL [R1+0x334], R4 ;  /* 0x0003340401007387 */ /* 0x000fe20000100800 */
[----:B0-----:R-:W-:-:S03]  /*3ea0*/  IMAD.WIDE R2, R6, 0x2, R12 ;  /* 0x0000000206027825 */ /* 0x001fc600078e020c */
[----:B------:R0:W-:Y:S01]  /*3eb0*/  STL [R1+0x330], R5 ;  /* 0x0003300501007387 */ /* 0x0001e20000100800 */
[----:B------:R-:W-:-:S03]  /*3ec0*/  IMAD.WIDE R6, R6, 0x2, R10 ;  /* 0x0000000206067825 */ /* 0x000fc600078e020a */
[----:B------:R-:W-:Y:S04]  /*3ed0*/  STL [R1+0x33c], R2 ;  /* 0x00033c0201007387 */ /* 0x000fe80000100800 */
[----:B------:R1:W-:Y:S04]  /*3ee0*/  STL [R1+0x338], R3 ;  /* 0x0003380301007387 */ /* 0x0003e80000100800 */
[----:B------:R2:W-:Y:S01]  /*3ef0*/  STL [R1+0x344], R6 ;  /* 0x0003440601007387 */ /* 0x0005e20000100800 */
[----:B0-----:R-:W-:-:S04]  /*3f00*/  IMAD.WIDE R4, R0, 0x2, R10 ;  /* 0x0000000200047825 */ /* 0x001fc800078e020a */
[----:B-1----:R-:W-:Y:S01]  /*3f10*/  IMAD.WIDE R2, R0, 0x2, R12 ;  /* 0x0000000200027825 */ /* 0x002fe200078e020c */
[----:B------:R-:W-:Y:S03]  /*3f20*/  STL [R1+0x340], R7 ;  /* 0x0003400701007387 */ /* 0x000fe60000100800 */
[C---:B--2---:R-:W-:Y:S01]  /*3f30*/  IMAD R6, R29.reuse, 0x3b, RZ ;  /* 0x0000003b1d067824 */ /* 0x044fe200078e02ff */
[----:B------:R-:W-:Y:S04]  /*3f40*/  STL [R1+0x34c], R2 ;  /* 0x00034c0201007387 */ /* 0x000fe80000100800 */
        /* <DEDUP_REMOVED lines=183> */
[----:B------:R-:W-:-:S03]  /*4ac0*/  IMAD.SHL.U32 R0, R29, 0x20, RZ ;  /* 0x000000201d007824 */ /* 0x000fc600078e00ff */
        /* <DEDUP_REMOVED lines=212> */
[----:B------:R-:W-:Y:S01]  /*5810*/  STL [R1+0x6d0], R5 ;  /* 0x0006d00501007387 */ /* 0x000fe20000100800 */
[----:B------:R-:W-:-:S03]  /*5820*/  IMAD.WIDE R6, R6, 0x2, R10 ;  /* 0x0000000206067825 */ /* 0x000fc600078e020a */
[----:B------:R-:W-:Y:S04]  /*5830*/  STL [R1+0x6dc], R2 ;  /* 0x0006dc0201007387 */ /* 0x000fe80000100800 */
[----:B------:R0:W-:Y:S04]  /*5840*/  STL [R1+0x6d8], R3 ;  /* 0x0006d80301007387 */ /* 0x0001e80000100800 */
[----:B------:R-:W-:Y:S01]  /*5850*/  STL [R1+0x6e4], R6 ;  /* 0x0006e40601007387 */ /* 0x000fe20000100800 */
[----:B0-----:R-:W-:-:S03]  /*5860*/  IMAD.WIDE R2, R0, 0x2, R12 ;  /* 0x0000000200027825 */ /* 0x001fc600078e020c */
[----:B------:R-:W-:Y:S04]  /*5870*/  STL [R1+0x6e0], R7 ;  /* 0x0006e00701007387 */ /* 0x000fe80000100800 */
[----:B------:R-:W-:Y:S01]  /*5880*/  STL [R1+0x6ec], R2 ;  /* 0x0006ec0201007387 */ /* 0x000fe20000100800 */
[----:B------:R-:W-:-:S03]  /*5890*/  IMAD.WIDE R4, R0, 0x2, R10 ;  /* 0x0000000200047825 */ /* 0x000fc600078e020a */
[----:B------:R-:W0:Y:S04]  /*58a0*/  S2R R9, SR_TID.X ;  /* 0x0000000000097919 */ /* 0x000e280000002100 */
[----:B------:R1:W-:Y:S02]  /*58b0*/  STL [R1+0x6e8], R3 ;  /* 0x0006e80301007387 */ /* 0x0003e40000100800 */
[C---:B-1----:R-:W-:Y:S02]  /*58c0*/  IMAD.WIDE R2, R29.reuse, 0x2, R10 ;  /* 0x000000021d027825 */ /* 0x042fe400078e020a */
[----:B------:R-:W1:Y:S02]  /*58d0*/  S2R R10, SR_TID.X ;  /* 0x00000000000a7919 */ /* 0x000e640000002100 */
[----:B------:R-:W-:-:S02]  /*58e0*/  IMAD.WIDE R6, R29, 0x2, R12 ;  /* 0x000000021d067825 */ /* 0x000fc400078e020c */
[----:B------:R0:W-:Y:S04]  /*58f0*/  STL [R1+0x6f4], R4 ;  /* 0x0006f40401007387 */ /* 0x0001e80000100800 */
[----:B------:R-:W-:Y:S04]  /*5900*/  STL [R1+0x6f0], R5 ;  /* 0x0006f00501007387 */ /* 0x000fe80000100800 */
[----:B------:R-:W-:Y:S04]  /*5910*/  STL [R1+0x6fc], R6 ;  /* 0x0006fc0601007387 */ /* 0x000fe80000100800 */
[----:B------:R-:W-:Y:S01]  /*5920*/  STL [R1+0x6f8], R7 ;  /* 0x0006f80701007387 */ /* 0x000fe20000100800 */
[----:B0-----:R-:W-:-:S03]  /*5930*/  IMAD.SHL.U32 R4, R9, 0x80, RZ ;  /* 0x0000008009047824 */ /* 0x001fc600078e00ff */
[----:B------:R0:W-:Y:S04]  /*5940*/  STL [R1+0x704], R2 ;  /* 0x0007040201007387 */ /* 0x0001e80000100800 */
[----:B------:R-:W-:Y:S01]  /*5950*/  STL [R1+0x700], R3 ;  /* 0x0007000301007387 */ /* 0x000fe20000100800 */
[----:B-1----:R-:W-:-:S03]  /*5960*/  LOP3.LUT R10, R10, 0x3f, RZ, 0xc0, !PT ;  /* 0x0000003f0a0a7812 */ /* 0x002fc600078ec0ff */
[----:B------:R-:W-:Y:S04]  /*5970*/  STL [R1+0x2f8], RZ ;  /* 0x0002f8ff01007387 */ /* 0x000fe80000100800 */
[----:B------:R-:W-:Y:S01]  /*5980*/  STL [R1+0x1d0], RZ ;  /* 0x0001d0ff01007387 */ /* 0x000fe20000100800 */
[----:B------:R-:W-:-:S03]  /*5990*/  IMAD.SHL.U32 R28, R10, 0x2, RZ ;  /* 0x000000020a1c7824 */ /* 0x000fc600078e00ff */
[----:B------:R-:W-:Y:S04]  /*59a0*/  STL [R1+0x818], R4 ;  /* 0x0008180401007387 */ /* 0x000fe80000100800 */
[----:B------:R-:W-:Y:S04]  /*59b0*/  STL [R1+0x1d4], RZ ;  /* 0x0001d4ff01007387 */ /* 0x000fe80000100800 */
[----:B------:R-:W-:Y:S04]  /*59c0*/  STL [R1+0x1d8], RZ ;  /* 0x0001d8ff01007387 */ /* 0x000fe80000100800 */
[----:B------:R-:W-:Y:S04]  /*59d0*/  STL [R1+0x1dc], RZ ;  /* 0x0001dcff01007387 */ /* 0x000fe80000100800 */
[----:B------:R-:W-:Y:S04]  /*59e0*/  STL [R1+0x1b0], RZ ;  /* 0x0001b0ff01007387 */ /* 0x000fe80000100800 */
[----:B------:R-:W1:Y:S04]  /*59f0*/  S2R R10, SR_TID.X ;  /* 0x00000000000a7919 */ /* 0x000e680000002100 */
[----:B------:R-:W-:Y:S04]  /*5a00*/  STL [R1+0x1b4], RZ ;  /* 0x0001b4ff01007387 */ /* 0x000fe80000100800 */
        /* <DEDUP_REMOVED lines=8> */
[----:B------:R-:W2:Y:S04]  /*5a90*/  S2R R11, SR_TID.X ;  /* 0x00000000000b7919 */ /* 0x000ea80000002100 */
        /* <DEDUP_REMOVED lines=9> */
[----:B------:R-:W-:Y:S01]  /*5b30*/  STL [R1+0x17c], RZ ;  /* 0x00017cff01007387 */ /* 0x000fe20000100800 */
[----:B------:R-:W-:-:S03]  /*5b40*/  IMAD.MOV.U32 R12, RZ, RZ, R8 ;  /* 0x000000ffff0c7224 */ /* 0x000fc600078e0008 */
[----:B------:R-:W-:Y:S01]  /*5b50*/  STL [R1+0x160], RZ ;  /* 0x000160ff01007387 */ /* 0x000fe20000100800 */
[----:B-1----:R-:W-:-:S03]  /*5b60*/  IMAD.SHL.U32 R8, R10, 0x2, RZ ;  /* 0x000000020a087824 */ /* 0x002fc600078e00ff */
[----:B------:R-:W-:Y:S04]  /*5b70*/  STL [R1+0x164], RZ ;  /* 0x000164ff01007387 */ /* 0x000fe80000100800 */
[----:B------:R-:W-:Y:S04]  /*5b80*/  STL [R1+0x168], RZ ;  /* 0x000168ff01007387 */ /* 0x000fe80000100800 */
[----:B------:R-:W-:Y:S01]  /*5b90*/  STL [R1+0x16c], RZ ;  /* 0x00016cff01007387 */ /* 0x000fe20000100800 */
[----:B------:R-:W-:-:S03]  /*5ba0*/  LOP3.LUT R10, R10, 0x7, RZ, 0xc0, !PT ;  /* 0x000000070a0a7812 */ /* 0x000fc600078ec0ff */
[----:B------:R-:W-:Y:S04]  /*5bb0*/  STL [R1+0x140], RZ ;  /* 0x000140ff01007387 */ /* 0x000fe80000100800 */
[----:B------:R-:W-:Y:S01]  /*5bc0*/  STL [R1+0x144], RZ ;  /* 0x000144ff01007387 */ /* 0x000fe20000100800 */
[----:B------:R-:W-:-:S03]  /*5bd0*/  LOP3.LUT R8, R8, 0x10, RZ, 0xc0, !PT ;  /* 0x0000001008087812 */ /* 0x000fc600078ec0ff */
[----:B------:R-:W-:Y:S04]  /*5be0*/  STL [R1+0x148], RZ ;  /* 0x000148ff01007387 */ /* 0x000fe80000100800 */
[----:B------:R-:W-:Y:S04]  /*5bf0*/  STL [R1+0x14c], RZ ;  /* 0x00014cff01007387 */ /* 0x000fe80000100800 */
[----:B------:R-:W-:Y:S01]  /*5c00*/  STL [R1+0x150], RZ ;  /* 0x000150ff01007387 */ /* 0x000fe20000100800 */
[----:B------:R-:W-:-:S03]  /*5c10*/  IMAD R10, R10, 0x110, RZ ;  /* 0x000001100a0a7824 */ /* 0x000fc600078e02ff */
[----:B------:R-:W-:Y:S01]  /*5c20*/  STL [R1+0x154], RZ ;  /* 0x000154ff01007387 */ /* 0x000fe20000100800 */
[----:B--2---:R-:W-:-:S03]  /*5c30*/  LOP3.LUT R8, R8, 0x20, R11, 0xf8, !PT ;  /* 0x0000002008087812 */ /* 0x004fc600078ef80b */
[----:B------:R-:W-:Y:S04]  /*5c40*/  STL [R1+0x158], RZ ;  /* 0x000158ff01007387 */ /* 0x000fe80000100800 */
[----:B------:R-:W-:Y:S01]  /*5c50*/  STL [R1+0x15c], RZ ;  /* 0x00015cff01007387 */ /* 0x000fe20000100800 */
[----:B0-----:R-:W-:-:S03]  /*5c60*/  SHF.R.S32.HI R2, RZ, 0x6, R12 ;  /* 0x00000006ff027819 */ /* 0x001fc6000001140c */
[----:B------:R-:W-:Y:S04]  /*5c70*/  STL [R1+0x130], RZ ;  /* 0x000130ff01007387 */ /* 0x000fe80000100800 */
[----:B------:R-:W-:Y:S01]  /*5c80*/  STL [R1+0x134], RZ ;  /* 0x000134ff01007387 */ /* 0x000fe20000100800 */
[----:B------:R-:W-:-:S03]  /*5c90*/  LOP3.LUT R8, R10, R8, RZ, 0x3c, !PT ;  /* 0x000000080a087212 */ /* 0x000fc600078e3cff */
[----:B------:R-:W-:Y:S04]  /*5ca0*/  STL [R1+0x138], RZ ;  /* 0x000138ff01007387 */ /* 0x000fe80000100800 */
[----:B------:R-:W-:Y:S04]  /*5cb0*/  STL [R1+0x13c], RZ ;  /* 0x00013cff01007387 */ /* 0x000fe80000100800 */
[----:B------:R-:W-:Y:S04]  /*5cc0*/  STL [R1+0x120], RZ ;  /* 0x000120ff01007387 */ /* 0x000fe80000100800 */
[----:B------:R-:W-:Y:S04]  /*5cd0*/  STL [R1+0x124], RZ ;  /* 0x000124ff01007387 */ /* 0x000fe80000100800 */
[----:B------:R-:W-:Y:S04]  /*5ce0*/  STL [R1+0x128], RZ ;  /* 0x000128ff01007387 */ /* 0x000fe80000100800 */
[----:B------:R-:W-:Y:S04]  /*5cf0*/  STL [R1+0x12c], RZ ;  /* 0x00012cff01007387 */ /* 0x000fe80000100800 */
[----:B------:R0:W-:Y:S04]  /*5d00*/  STL [R1+0x7f8], R2 ;  /* 0x0007f80201007387 */ /* 0x0001e80000100800 */
[----:B------:R-:W-:Y:S01]  /*5d10*/  STL [R1+0xf0], RZ ;  /* 0x0000f0ff01007387 */ /* 0x000fe20000100800 */
[----:B0-----:R-:W-:-:S03]  /*5d20*/  LOP3.LUT R2, R8, 0x800, R4, 0xf8, !PT ;  /* 0x0000080008027812 */ /* 0x001fc600078ef804 */
[----:B------:R-:W-:Y:S04]  /*5d30*/  STL [R1+0xf4], RZ ;  /* 0x0000f4ff01007387 */ /* 0x000fe80000100800 */
[----:B------:R-:W-:Y:S04]  /*5d40*/  STL [R1+0xf8], RZ ;  /* 0x0000f8ff01007387 */ /* 0x000fe80000100800 */
[----:B------:R0:W-:Y:S04]  /*5d50*/  STL [R1+0x1e0], R2 ;  /* 0x0001e00201007387 */ /* 0x0001e80000100800 */
[----:B------:R-:W1:Y:S04]  /*5d60*/  S2R R8, SR_TID.X ;  /* 0x0000000000087919 */ /* 0x000e680000002100 */
[----:B------:R2:W-:Y:S04]  /*5d70*/  STL [R1+0xfc], RZ ;  /* 0x0000fcff01007387 */ /* 0x0005e80000100800 */
[----:B------:R2:W-:Y:S04]  /*5d80*/  STL [R1+0x100], RZ ;  /* 0x000100ff01007387 */ /* 0x0005e80000100800 */
[----:B------:R2:W-:Y:S04]  /*5d90*/  STL [R1+0x104], RZ ;  /* 0x000104ff01007387 */ /* 0x0005e80000100800 */
[----:B------:R2:W-:Y:S04]  /*5da0*/  STL [R1+0x108], RZ ;  /* 0x000108ff01007387 */ /* 0x0005e80000100800 */
[----:B------:R2:W-:Y:S04]  /*5db0*/  STL [R1+0x10c], RZ ;  /* 0x00010cff01007387 */ /* 0x0005e80000100800 */
[----:B------:R2:W-:Y:S04]  /*5dc0*/  STL [R1+0x110], RZ ;  /* 0x000110ff01007387 */ /* 0x0005e80000100800 */
[----:B------:R2:W-:Y:S04]  /*5dd0*/  STL [R1+0x114], RZ ;  /* 0x000114ff01007387 */ /* 0x0005e80000100800 */
[----:B------:R2:W-:Y:S04]  /*5de0*/  STL [R1+0x118], RZ ;  /* 0x000118ff01007387 */ /* 0x0005e80000100800 */
[----:B------:R2:W-:Y:S01]  /*5df0*/  STL [R1+0x11c], RZ ;  /* 0x00011cff01007387 */ /* 0x0005e20000100800 */
[----:B0-----:R-:W-:-:S03]  /*5e00*/  LOP3.LUT R2, R2, 0x40, RZ, 0x3c, !PT ;  /* 0x0000004002027812 */ /* 0x001fc600078e3cff */
        /* <DEDUP_REMOVED lines=8> */
[----:B------:R2:W-:Y:S01]  /*5e90*/  STL [R1+0x1e4], R2 ;  /* 0x0001e40201007387 */ /* 0x0005e20000100800 */
[----:B-1----:R-:W-:Y:S01]  /*5ea0*/  LOP3.LUT R8, R8, 0x7, RZ, 0xc0, !PT ;  /* 0x0000000708087812 */ /* 0x002fe200078ec0ff */
[----:B------:R-:W-:-:S02]  /*5eb0*/  IMAD.SHL.U32 R29, R29, 0x40, RZ ;  /* 0x000000401d1d7824 */ /* 0x000fc400078e00ff */
[----:B------:R-:W-:Y:S02]  /*5ec0*/  IMAD.SHL.U32 R9, R9, 0x2, RZ ;  /* 0x0000000209097824 */ /* 0x000fe400078e00ff */
[----:B------:R-:W-:Y:S01]  /*5ed0*/  IMAD R8, R8, 0x90, RZ ;  /* 0x0000009008087824 */ /* 0x000fe200078e02ff */
[----:B------:R-:W-:Y:S01]  /*5ee0*/  ULDC UR4, c[0x0][0x18c] ;  /* 0x0000630000047ab9 */ /* 0x000fe20000000800 */
[----:B------:R-:W-:Y:S01]  /*5ef0*/  SHF.R.S32.HI R0, RZ, 0x1f, R29 ;  /* 0x0000001fff007819 */ /* 0x000fe2000001141d */
[----:B------:R-:W-:Y:S01]  /*5f00*/  USHF.L.U32 UR4, UR4, 0x6, URZ ;  /* 0x0000000604047899 */ /* 0x000fe2000800063f */
[----:B------:R-:W-:Y:S02]  /*5f10*/  LOP3.LUT R3, R28, 0x10, RZ, 0x3c, !PT ;  /* 0x000000101c037812 */ /* 0x000fe400078e3cff */
[----:B------:R-:W-:Y:S01]  /*5f20*/  LOP3.LUT R8, R8, 0x30, R9, 0x78, !PT ;  /* 0x0000003008087812 */ /* 0x000fe200078e7809 */
[----:B------:R-:W-:Y:S01]  /*5f30*/  USHF.R.S32.HI UR5, URZ, 0x1f, UR4 ;  /* 0x0000001f3f057899 */ /* 0x000fe20008011404 */
[----:B------:R-:W-:-:S02]  /*5f40*/  LOP3.LUT R3, R28, 0x30, RZ, 0x3c, !PT ;  /* 0x000000301c037812 */ /* 0x000fc400078e3cff */
[C---:B------:R-:W-:Y:S01]  /*5f50*/  SHF.L.U64.HI R0, R29.reuse, 0x1, R0 ;  /* 0x000000011d007819 */ /* 0x040fe20000010200 */
[----:B------:R-:W-:Y:S01]  /*5f60*/  IMAD.SHL.U32 R29, R29, 0x2, RZ ;  /* 0x000000021d1d7824 */ /* 0x000fe200078e00ff */
[C---:B------:R-:W-:Y:S02]  /*5f70*/  LOP3.LUT R5, R28.reuse, 0x20, RZ, 0x3c, !PT ;  /* 0x000000201c057812 */ /* 0x040fe400078e3cff */
[C---:B------:R-:W-:Y:S02]  /*5f80*/  LOP3.LUT R4, R28.reuse, 0x40, RZ, 0x3c, !PT ;  /* 0x000000401c047812 */ /* 0x040fe400078e3cff */
[C---:B------:R-:W-:Y:S02]  /*5f90*/  LOP3.LUT R3, R28.reuse, 0x50, RZ, 0x3c, !PT ;  /* 0x000000501c037812 */ /* 0x040fe400078e3cff */
[C---:B------:R-:W-:Y:S02]  /*5fa0*/  LOP3.LUT R5, R28.reuse, 0x60, RZ, 0x3c, !PT ;  /* 0x000000601c057812 */ /* 0x040fe400078e3cff */
[----:B------:R-:W-:-:S02]  /*5fb0*/  LOP3.LUT R4, R28, 0x70, RZ, 0x3c, !PT ;  /* 0x000000701c047812 */ /* 0x000fc400078e3cff */
[----:B------:R-:W-:Y:S01]  /*5fc0*/  LOP3.LUT R3, R8, 0x40, RZ, 0x3c, !PT ;  /* 0x0000004008037812 */ /* 0x000fe200078e3cff */
[----:B------:R-:W-:Y:S02]  /*5fd0*/  USHF.L.U32 UR8, UR4, 0x1, URZ ;  /* 0x0000000104087899 */ /* 0x000fe4000800063f */
[----:B--2---:R-:W-:Y:S02]  /*5fe0*/  USHF.L.U64.HI UR5, UR4, 0x1, UR5 ;  /* 0x0000000104057899 */ /* 0x004fe40008010205 */
.L_x_3:
[----:B0-----:R0:W-:Y:S04]  /*5ff0*/  STL [R1+0x1018], R21 ;  /* 0x0010181501007387 */ /* 0x0011e80000100800 */
[----:B------:R-:W2:Y:S04]  /*6000*/  LDL.64 R2, [R1+0x1c8] ;  /* 0x0001c80001027983 */ /* 0x000ea80000100a00 */
[----:B0-----:R-:W3:Y:S04]  /*6010*/  LDL R21, [R1+0x2f8] ;  /* 0x0002f80001157983 */ /* 0x001ee80000100800 */
[----:B-----5:R-:W-:Y:S04]  /*6020*/  STL [R1+0xfe4], R18 ;  /* 0x000fe41201007387 */ /* 0x020fe80000100800 */
[----:B------:R-:W-:Y:S04]  /*6030*/  STL [R1+0xfec], R18 ;  /* 0x000fec1201007387 */ /* 0x000fe80000100800 */
[----:B------:R-:W-:Y:S04]  /*6040*/  STL [R1+0xff4], R18 ;  /* 0x000ff41201007387 */ /* 0x000fe80000100800 */
[----:B------:R-:W-:Y:S04]  /*6050*/  STL [R1+0xffc], R18 ;  /* 0x000ffc1201007387 */ /* 0x000fe80000100800 */
[----:B------:R-:W-:Y:S04]  /*6060*/  STL [R1+0x1004], R18 ;  /* 0x0010041201007387 */ /* 0x000fe80000100800 */
[----:B------:R-:W-:Y:S04]  /*6070*/  STL [R1+0x100c], R18 ;  /* 0x00100c1201007387 */ /* 0x000fe80000100800 */
[----:B------:R0:W-:Y:S04]  /*6080*/  STL [R1+0x1014], R18 ;  /* 0x0010141201007387 */ /* 0x0001e80000100800 */
[----:B------:R-:W-:Y:S04]  /*6090*/  STL [R1+0xfe0], R19 ;  /* 0x000fe01301007387 */ /* 0x000fe80000100800 */
        /* <DEDUP_REMOVED lines=85> */
[----:B------:R-:W-:Y:S01]  /*65f0*/  STL [R1+0xe78], R29 ;  /* 0x000e781d01007387 */ /* 0x000fe20000100800 */
[----:B------:R-:W-:-:S03]  /*6600*/  IMAD.MOV.U32 R4, RZ, RZ, -0x40 ;  /* 0xffffffc0ff047424 */ /* 0x000fc600078e00ff */
[----:B------:R-:W-:Y:S04]  /*6610*/  STL [R1+0xe7c], R29 ;  /* 0x000e7c1d01007387 */ /* 0x000fe80000100800 */
[----:B------:R-:W-:Y:S04]  /*6620*/  STL [R1+0xe80], R29 ;  /* 0x000e801d01007387 */ /* 0x000fe80000100800 */
[----:B------:R-:W-:Y:S04]  /*6630*/  STL [R1+0xe84], R29 ;  /* 0x000e841d01007387 */ /* 0x000fe80000100800 */
[----:B------:R-:W-:Y:S01]  /*6640*/  STL [R1+0xe88], R29 ;  /* 0x000e881d01007387 */ /* 0x000fe20000100800 */
[----:B---3--:R-:W-:-:S03]  /*6650*/  IMAD R4, R21, R4, c[0x0][0x180] ;  /* 0x0000600015047624 */ /* 0x008fc600078e0204 */
[----:B------:R-:W-:Y:S04]  /*6660*/  STL [R1+0xe8c], R29 ;  /* 0x000e8c1d01007387 */ /* 0x000fe80000100800 */
[----:B------:R-:W-:Y:S04]  /*6670*/  STL [R1+0xe90], R29 ;  /* 0x000e901d01007387 */ /* 0x000fe80000100800 */
[----:B------:R-:W-:Y:S04]  /*6680*/  STL [R1+0xe94], R29 ;  /* 0x000e941d01007387 */ /* 0x000fe80000100800 */
[----:B------:R-:W-:Y:S04]  /*6690*/  STL [R1+0xe98], R29 ;  /* 0x000e981d01007387 */ /* 0x000fe80000100800 */
[----:B------:R-:W-:Y:S01]  /*66a0*/  STL [R1+0xe9c], R29 ;  /* 0x000e9c1d01007387 */ /* 0x000fe20000100800 */
[----:B------:R-:W-:-:S03]  /*66b0*/  ISETP.GT.AND P0, PT, R4, RZ, PT ;  /* 0x000000ff0400720c */ /* 0x000fc60003f04270 */
[----:B------:R-:W-:Y:S04]  /*66c0*/  STL [R1+0xea0], R29 ;  /* 0x000ea01d01007387 */ /* 0x000fe80000100800 */
[----:B------:R-:W-:Y:S04]  /*66d0*/  STL [R1+0xea4], R29 ;  /* 0x000ea41d01007387 */ /* 0x000fe80000100800 */
[----:B------:R-:W-:Y:S04]  /*66e0*/  STL [R1+0xea8], R29 ;  /* 0x000ea81d01007387 */ /* 0x000fe80000100800 */
[----:B------:R-:W-:Y:S04]  /*66f0*/  STL [R1+0xe6c], R28 ;  /* 0x000e6c1c01007387 */ /* 0x000fe80000100800 */
[----:B------:R-:W-:Y:S04]  /*6700*/  STL [R1+0xe68], R27 ;  /* 0x000e681b01007387 */ /* 0x000fe80000100800 */
[----:B------:R-:W-:Y:S04]  /*6710*/  STL [R1+0xe64], R26 ;  /* 0x000e641a01007387 */ /* 0x000fe80000100800 */
[----:B------:R-:W-:Y:S01]  /*6720*/  STL [R1+0xe60], R25 ;  /* 0x000e601901007387 */ /* 0x000fe20000100800 */
[----:B------:R-:W-:-:S03]  /*6730*/  PRMT R20, RZ, 0x7610, R20 ;  /* 0x00007610ff147816 */ /* 0x000fc60000000014 */
[----:B------:R-:W-:Y:S04]  /*6740*/  STL [R1+0xe5c], R24 ;  /* 0x000e5c1801007387 */ /* 0x000fe80000100800 */
[----:B------:R-:W-:Y:S04]  /*6750*/  STL [R1+0xe58], R23 ;  /* 0x000e581701007387 */ /* 0x000fe80000100800 */
[----:B------:R-:W-:Y:S04]  /*6760*/  STL [R1+0xe54], R22 ;  /* 0x000e541601007387 */ /* 0x000fe80000100800 */
[----:B------:R-:W-:Y:S04]  /*6770*/  STL [R1+0x978], R0 ;  /* 0x0009780001007387 */ /* 0x000fe80000100800 */
[----:B------:R-:W3:Y:S04]  /*6780*/  LDL.LU R21, [R1+0x1018] ;  /* 0x0010180001157983 */ /* 0x000ee80000300800 */
[----:B--2---:R1:W2:Y:S04]  /*6790*/  @P0 LDG.E.U16 R20, [R2.64] ;  /* 0x0000000602140981 */ /* 0x0042a8000c1e1500 */
[----:B-1----:R-:W4:Y:S01]  /*67a0*/  LDL.64 R2, [R1+0x1c0] ;  /* 0x0001c00001027983 */ /* 0x002f220000100a00 */
[----:B---3--:R-:W-:-:S06]  /*67b0*/  PRMT R21, RZ, 0x7610, R21 ;  /* 0x00007610ff157816 */ /* 0x008fcc0000000015 */
[----:B----4-:R1:W3:Y:S04]  /*67c0*/  @P0 LDG.E.U16 R21, [R2.64] ;  /* 0x0000000602150981 */ /* 0x0102e8000c1e1500 */
[----:B-1----:R-:W4:Y:S04]  /*67d0*/  LDL R2, [R1+0x700] ;  /* 0x0007000001027983 */ /* 0x002f280000100800 */
[----:B------:R-:W4:Y:S01]  /*67e0*/  LDL R3, [R1+0x704] ;  /* 0x0007040001037983 */ /* 0x000f220000100800 */
[----:B------:R-:W-:Y:S02]  /*67f0*/  ISETP.GT.AND P1, PT, R4, 0x1, PT ;  /* 0x000000010400780c */ /* 0x000fe40003f24270 */
[----:B0-----:R-:W-:-:S11]  /*6800*/  PRMT R18, RZ, 0x7610, R18 ;  /* 0x00007610ff127816 */ /* 0x001fd60000000012 */
[----:B----4-:R-:W-:-:S04]  /*6810*/  @P1 LOP3.LUT R3, R3, R2, RZ, 0x3c, !PT ;  /* 0x0000000203031212 */ /* 0x010fc800078e3cff */
[----:B------:R-:W-:-:S04]  /*6820*/  @P1 LOP3.LUT R2, R3, R2, RZ, 0x3c, !PT ;  /* 0x0000000203021212 */ /* 0x000fc800078e3cff */
[----:B------:R-:W-:-:S05]  /*6830*/  @P1 LOP3.LUT R3, R3, R2, RZ, 0x3c, !PT ;  /* 0x0000000203031212 */ /* 0x000fca00078e3cff */
[----:B------:R-:W4:Y:S04]  /*6840*/  @P1 LDG.E.U16 R18, [R2.64] ;  /* 0x0000000602121981 */ /* 0x000f28000c1e1500 */
[----:B----4-:R0:W-:Y:S04]  /*6850*/  STL [R1+0x2c8], R18 ;  /* 0x0002c81201007387 */ /* 0x0101e80000100800 */
[----:B0-----:R-:W4:Y:S04]  /*6860*/  LDL.LU R18, [R1+0x1014] ;  /* 0x0010140001127983 */ /* 0x001f280000300800 */
[----:B------:R-:W2:Y:S04]  /*6870*/  LDL R2, [R1+0x6f8] ;  /* 0x0006f80001027983 */ /* 0x000ea80000100800 */
[----:B------:R-:W2:Y:S01]  /*6880*/  LDL R3, [R1+0x6fc] ;  /* 0x0006fc0001037983 */ /* 0x000ea20000100800 */
[----:B------:R-:W-:-:S02]  /*6890*/  PRMT R19, RZ, 0x7610, R19 ;  /* 0x00007610ff137816 */ /* 0x000fc40000000013 */
[----:B--2---:R-:W-:-:S04]  /*68a0*/  @P1 LOP3.LUT R3, R3, R2, RZ, 0x3c, !PT ;  /* 0x0000000203031212 */ /* 0x004fc800078e3cff */
[----:B------:R-:W-:-:S04]  /*68b0*/  @P1 LOP3.LUT R2, R3, R2, RZ, 0x3c, !PT ;  /* 0x0000000203021212 */ /* 0x000fc800078e3cff */
[----:B------:R-:W-:-:S05]  /*68c0*/  @P1 LOP3.LUT R3, R3, R2, RZ, 0x3c, !PT ;  /* 0x0000000203031212 */ /* 0x000fca00078e3cff */
[----:B------:R-:W2:Y:S01]  /*68d0*/  @P1 LDG.E.U16 R19, [R2.64] ;  /* 0x0000000602131981 */ /* 0x000ea2000c1e1500 */
[----:B------:R-:W-:-:S03]  /*68e0*/  ISETP.GT.AND P2, PT, R4, 0x2, PT ;  /* 0x000000020400780c */ /* 0x000fc60003f44270 */
[----:B--2---:R0:W-:Y:S04]  /*68f0*/  STL [R1+0x2cc], R19 ;  /* 0x0002cc1301007387 */ /* 0x0041e80000100800 */
[----:B0-----:R-:W2:Y:S04]  /*6900*/  LDL.LU R19, [R1+0x1010] ;  /* 0x0010100001137983 */ /* 0x001ea80000300800 */
[----:B------:R-:W2:Y:S04]  /*6910*/  LDL R2, [R1+0x6f0] ;  /* 0x0006f00001027983 */ /* 0x000ea80000100800 */
[----:B------:R-:W2:Y:S01]  /*6920*/  LDL R3, [R1+0x6f4] ;  /* 0x0006f40001037983 */ /* 0x000ea20000100800 */
[----:B----4-:R-:W-:-:S02]  /*6930*/  PRMT R18, RZ, 0x7610, R18 ;  /* 0x00007610ff127816 */ /* 0x010fc40000000012 */
[----:B--2---:R-:W-:-:S04]  /*6940*/  @P2 LOP3.LUT R3, R3, R2, RZ, 0x3c, !PT ;  /* 0x0000000203032212 */ /* 0x004fc800078e3cff */
[----:B------:R-:W-:-:S04]  /*6950*/  @P2 LOP3.LUT R2, R3, R2, RZ, 0x3c, !PT ;  /* 0x0000000203022212 */ /* 0x000fc800078e3cff */
[----:B------:R-:W-:-:S05]  /*6960*/  @P2 LOP3.LUT R3, R3, R2, RZ, 0x3c, !PT ;  /* 0x0000000203032212 */ /* 0x000fca00078e3cff */
[----:B------:R-:W2:Y:S04]  /*6970*/  @P2 LDG.E.U16 R18, [R2.64] ;  /* 0x0000000602122981 */ /* 0x000ea8000c1e1500 */
[----:B--2---:R0:W-:Y:S04]  /*6980*/  STL [R1+0x2f4], R18 ;  /* 0x0002f41201007387 */ /* 0x0041e80000100800 */
[----:B0-----:R-:W2:Y:S04]  /*6990*/  LDL.LU R18, [R1+0x100c] ;  /* 0x00100c0001127983 */ /* 0x001ea80000300800 */
[----:B------:R-:W4:Y:S04]  /*69a0*/  LDL R2, [R1+0x6e8] ;  /* 0x0006e80001027983 */ /* 0x000f280000100800 */
[----:B------:R-:W4:Y:S01]  /*69b0*/  LDL R3, [R1+0x6ec] ;  /* 0x0006ec0001037983 */ /* 0x000f220000100800 */
[----:B------:R-:W-:-:S02]  /*69c0*/  PRMT R19, RZ, 0x7610, R19 ;  /* 0x00007610ff137816 */ /* 0x000fc40000000013 */
[----:B----4-:R-:W-:-:S04]  /*69d0*/  @P2 LOP3.LUT R3, R3, R2, RZ, 0x3c, !PT ;  /* 0x0000000203032212 */ /* 0x010fc800078e3cff */
[----:B------:R-:W-:-:S04]  /*69e0*/  @P2 LOP3.LUT R2, R3, R2, RZ, 0x3c, !PT ;  /* 0x0000000203022212 */ /* 0x000fc800078e3cff */
[----:B------:R-:W-:-:S05]  /*69f0*/  @P2 LOP3.LUT R3, R3, R2, RZ, 0x3c, !PT ;  /* 0x0000000203032212 */ /* 0x000fca00078e3cff */
[----:B------:R-:W4:Y:S01]  /*6a00*/  @P2 LDG.E.U16 R19, [R2.64] ;  /* 0x0000000602132981 */ /* 0x000f22000c1e1500 */
[----:B------:R-:W-:-:S03]  /*6a10*/  ISETP.GT.AND P0, PT, R4, 0x3, PT ;  /* 0x000000030400780c */ /* 0x000fc60003f04270 */
[----:B----4-:R0:W-:Y:S04]  /*6a20*/  STL [R1+0x2f0], R19 ;  /* 0x0002f01301007387 */ /* 0x0101e80000100800 */
[----:B0-----:R-:W4:Y:S04]  /*6a30*/  LDL.LU R19, [R1+0x1008] ;  /* 0x0010080001137983 */ /* 0x001f280000300800 */
[----:B------:R-:W3:Y:S04]  /*6a40*/  LDL R2, [R1+0x6e0] ;  /* 0x0006e00001027983 */ /* 0x000ee80000100800 */
[----:B------:R-:W3:Y:S01]  /*6a50*/  LDL R3, [R1+0x6e4] ;  /* 0x0006e40001037983 */ /* 0x000ee20000100800 */
[----:B--2---:R-:W-:-:S02]  /*6a60*/  PRMT R18, RZ, 0x7610, R18 ;  /* 0x00007610ff127816 */ /* 0x004fc40000000012 */
[----:B---3--:R-:W-:-:S04]  /*6a70*/  @P0 LOP3.LUT R3, R3, R2, RZ, 0x3c, !PT ;  /* 0x0000000203030212 */ /* 0x008fc800078e3cff */
[----:B------:R-:W-:-:S04]  /*6a80*/  @P0 LOP3.LUT R2, R3, R2, RZ, 0x3c, !PT ;  /* 0x0000000203020212 */ /* 0x000fc800078e3cff */
[----:B------:R-:W-:-:S05]  /*6a90*/  @P0 LOP3.LUT R3, R3, R2, RZ, 0x3c, !PT ;  /* 0x0000000203030212 */ /* 0x000fca00078e3cff */
[----:B------:R-:W2:Y:S04]  /*6aa0*/  @P0 LDG.E.U16 R18, [R2.64] ;  /* 0x0000000602120981 */ /* 0x000ea8000c1e1500 */
[----:B--2---:R0:W-:Y:S04]  /*6ab0*/  STL [R1+0x2ec], R18 ;  /* 0x0002ec1201007387 */ /* 0x0041e80000100800 */
[----:B0-----:R-:W2:Y:S04]  /*6ac0*/  LDL.LU R18, [R1+0x1004] ;  /* 0x0010040001127983 */ /* 0x001ea80000300800 */
[----:B------:R-:W3:Y:S04]  /*6ad0*/  LDL R2, [R1+0x6d8] ;  /* 0x0006d80001027983 */ /* 0x000ee80000100800 */
[----:B------:R-:W3:Y:S01]  /*6ae0*/  LDL R3, [R1+0x6dc] ;  /* 0x0006dc0001037983 */ /* 0x000ee20000100800 */
[----:B----4-:R-:W-:-:S02]  /*6af0*/  PRMT R19, RZ, 0x7610, R19 ;  /* 0x00007610ff137816 */ /* 0x010fc40000000013 */
[----:B---3--:R-:W-:-:S04]  /*6b00*/  @P0 LOP3.LUT R3, R3, R2, RZ, 0x3c, !PT ;  /* 0x0000000203030212 */ /* 0x008fc800078e3cff */
[----:B------:R-:W-:-:S04]  /*6b10*/  @P0 LOP3.LUT R2, R3, R2, RZ, 0x3c, !PT ;  /* 0x0000000203020212 */ /* 0x000fc800078e3cff */
[----:B------:R-:W-:-:S05]  /*6b20*/  @P0 LOP3.LUT R3, R3, R2, RZ, 0x3c, !PT ;  /* 0x0000000203030212 */ /* 0x000fca00078e3cff */
[----:B------:R-:W3:Y:S01]  /*6b30*/  @P0 LDG.E.U16 R19, [R2.64] ;  /* 0x0000000602130981 */ /* 0x000ee2000c1e1500 */
[----:B------:R-:W-:-:S03]  /*6b40*/  ISETP.GT.AND P1, PT, R4, 0x4, PT ;  /* 0x000000040400780c */ /* 0x000fc60003f24270 */
[----:B---3--:R0:W-:Y:S04]  /*6b50*/  STL [R1+0x2e8], R19 ;  /* 0x0002e81301007387 */ /* 0x0081e80000100800 */
[----:B0-----:R-:W3:Y:S04]  /*6b60*/  LDL.LU R19, [R1+0x1000] ;  /* 0x0010000001137983 */ /* 0x001ee80000300800 */
[----:B------:R-:W4:Y:S04]  /*6b70*/  LDL R2, [R1+0x6d0] ;  /* 0x0006d00001027983 */ /* 0x000f280000100800 */
[----:B------:R-:W4:Y:S01]  /*6b80*/  LDL R3, [R1+0x6d4] ;  /* 0x0006d40001037983 */ /* 0x000f220000100800 */
[----:B--2---:R-:W-:-:S02]  /*6b90*/  PRMT R18, RZ, 0x7610, R18 ;  /* 0x00007610ff127816 */ /* 0x004fc40000000012 */
[----:B----4-:R-:W-:-:S04]  /*6ba0*/  @P1 LOP3.LUT R3, R3, R2, RZ, 0x3c, !PT ;  /* 0x0000000203031212 */ /* 0x010fc800078e3cff */
[----:B------:R-:W-:-:S04]  /*6bb0*/  @P1 LOP3.LUT R2, R3, R2, RZ, 0x3c, !PT ;  /* 0x0000000203021212 */ /* 0x000fc800078e3cff */
[----:B------:R-:W-:-:S05]  /*6bc0*/  @P1 LOP3.LUT R3, R3, R2, RZ, 0x3c, !PT ;  /* 0x0000000203031212 */ /* 0x000fca00078e3cff */
[----:B------:R-:W2:Y:S04]  /*6bd0*/  @P1 LDG.E.U16 R18, [R2.64] ;  /* 0x0000000602121981 */ /* 0x000ea8000c1e1500 */
[----:B--2---:R0:W-:Y:S04]  /*6be0*/  STL [R1+0x2e4], R18 ;  /* 0x0002e41201007387 */ /* 0x0041e80000100800 */
[----:B0-----:R-:W2:Y:S04]  /*6bf0*/  LDL.LU R18, [R1+0xffc] ;  /* 0x000ffc0001127983 */ /* 0x001ea80000300800 */
[----:B------:R-:W4:Y:S04]  /*6c00*/  LDL R2, [R1+0x6c8] ;  /* 0x0006c80001027983 */ /* 0x000f280000100800 */
[----:B------:R-:W4:Y:S01]  /*6c10*/  LDL R3, [R1+0x6cc] ;  /* 0x0006cc0001037983 */ /* 0x000f220000100800 */
[----:B---3--:R-:W-:-:S02]  /*6c20*/  PRMT R19, RZ, 0x7610, R19 ;  /* 0x00007610ff137816 */ /* 0x008fc40000000013 */
[----:B----4-:R-:W-:-:S04]  /*6c30*/  @P1 LOP3.LUT R3, R3, R2, RZ, 0x3c, !PT ;  /* 0x0000000203031212 */ /* 0x010fc800078e3cff */
        /* <DEDUP_REMOVED lines=69> */
[----:B------:R0:W2:Y:S04]  /*7090*/  @P2 LDG.E.U16 R18, [R2.64] ;  /* 0x0000000602122981 */ /* 0x0000a8000c1e1500 */
[----:B0-----:R-:W4:Y:S04]  /*70a0*/  LDL R2, [R1+0x688] ;  /* 0x0006880001027983 */ /* 0x001f280000100800 */
[----:B------:R-:W4:Y:S01]  /*70b0*/  LDL R3, [R1+0x68c] ;  /* 0x00068c0001037983 */ /* 0x000f220000100800 */
[----:B---3--:R-:W-:Y:S02]  /*70c0*/  PRMT R19, RZ, 0x7610, R19 ;  /* 0x00007610ff137816 */ /* 0x008fe40000000013 */
[----:B----4-:R-:W-:-:S04]  /*70d0*/  @P2 LOP3.LUT R3, R3, R2, RZ, 0x3c, !PT ;  /* 0x0000000203032212 */ /* 0x010fc800078e3cff */
[----:B------:R-:W-:-:S04]  /*70e0*/  @P2 LOP3.LUT R2, R3, R2, RZ, 0x3c, !PT ;  /* 0x0000000203022212 */ /* 0x000fc800078e3cff */
[----:B------:R-:W-:-:S05]  /*70f0*/  @P2 LOP3.LUT R3, R3, R2, RZ, 0x3c, !PT ;  /* 0x0000000203032212 */ /* 0x000fca00078e3cff */
[----:B------:R0:W3:Y:S04]  /*7100*/  @P2 LDG.E.U16 R19, [R2.64] ;  /* 0x0000000602132981 */ /* 0x0000e8000c1e1500 */
[----:B0-----:R-:W4:Y:S04]  /*7110*/  LDL R2, [R1+0x680] ;  /* 0x0006800001027983 */ /* 0x001f280000100800 */
[----:B------:R-:W4:Y:S01]  /*7120*/  LDL R3, [R1+0x684] ;  /* 0x0006840001037983 */ /* 0x000f220000100800 */
[----:B------:R-:W-:Y:S02]  /*7130*/  ISETP.GT.AND P0, PT, R4, 0x9, PT ;  /* 0x000000090400780c */ /* 0x000fe40003f04270 */
[----:B------:R-:W-:-:S11]  /*7140*/  PRMT R15, RZ, 0x7610, R15 ;  /* 0x00007610ff0f7816 */ /* 0x000fd6000000000f */
        /* <DEDUP_REMOVED lines=278> */
[----:B------:R-:W2:Y:S04]  /*82b0*/  LDL R2, [R1+0x590] ;  /* 0x0005900001027983 */ /* 0x000ea80000100800 */
[----:B------:R-:W2:Y:S01]  /*82c0*/  LDL R3, [R1+0x594] ;  /* 0x0005940001037983 */ /* 0x000ea20000100800 */
[----:B---3--:R-:W-:-:S02]  /*82d0*/  PRMT R13, RZ, 0x7610, R13 ;  /* 0x00007610ff0d7816 */ /* 0x008fc4000000000d */
[----:B--2---:R-:W-:-:S04]  /*82e0*/  @P0 LOP3.LUT R3, R3, R2, RZ, 0x3c, !PT ;  /* 0x0000000203030212 */ /* 0x004fc800078e3cff */
[----:B------:R-:W-:-:S04]  /*82f0*/  @P0 LOP3.LUT R2, R3, R2, RZ, 0x3c, !PT ;  /* 0x0000000203020212 */ /* 0x000fc800078e3cff */
[----:B------:R-:W-:-:S05]  /*8300*/  @P0 LOP3.LUT R3, R3, R2, RZ, 0x3c, !PT ;  /* 0x0000000203030212 */ /* 0x000fca00078e3cff */
[----:B------:R0:W2:Y:S04]  /*8310*/  @P0 LDG.E.U16 R13, [R2.64] ;  /* 0x00000006020d0981 */ /* 0x0000a8000c1e1500 */
[----:B0-----:R-:W3:Y:S04]  /*8320*/  LDL R2, [R1+0x588] ;  /* 0x0005880001027983 */ /* 0x001ee80000100800 */
[----:B------:R-:W3:Y:S01]  /*8330*/  LDL R3, [R1+0x58c] ;  /* 0x00058c0001037983 */ /* 0x000ee20000100800 */
[----:B------:R-:W-:Y:S02]  /*8340*/  PRMT R14, RZ, 0x7610, R14 ;  /* 0x00007610ff0e7816 */ /* 0x000fe4000000000e */
[----:B---3--:R-:W-:-:S04]  /*8350*/  @P0 LOP3.LUT R3, R3, R2, RZ, 0x3c, !PT ;  /* 0x0000000203030212 */ /* 0x008fc800078e3cff */
[----:B------:R-:W-:-:S04]  /*8360*/  @P0 LOP3.LUT R2, R3, R2, RZ, 0x3c, !PT ;  /* 0x0000000203020212 */ /* 0x000fc800078e3cff */
[----:B------:R-:W-:-:S05]  /*8370*/  @P0 LOP3.LUT R3, R3, R2, RZ, 0x3c, !PT ;  /* 0x0000000203030212 */ /* 0x000fca00078e3cff */
[----:B------:R0:W3:Y:S04]  /*8380*/  @P0 LDG.E.U16 R14, [R2.64] ;  /* 0x00000006020e0981 */ /* 0x0000e8000c1e1500 */
[----:B0-----:R-:W2:Y:S04]  /*8390*/  LDL R2, [R1+0x580] ;  /* 0x0005800001027983 */ /* 0x001ea80000100800 */
[----:B------:R-:W2:Y:S01]  /*83a0*/  LDL R3, [R1+0x584] ;  /* 0x0005840001037983 */ /* 0x000ea20000100800 */
[----:B------:R-:W-:Y:S02]  /*83b0*/  ISETP.GT.AND P1, PT, R4, 0x19, PT ;  /* 0x000000190400780c */ /* 0x000fe40003f24270 */
[----:B----4-:R-:W-:-:S11]  /*83c0*/  PRMT R17, RZ, 0x7610, R17 ;  /* 0x00007610ff117816 */ /* 0x010fd60000000011 */
[----:B--2---:R-:W-:-:S04]  /*83d0*/  @P1 LOP3.LUT R3, R3, R2, RZ, 0x3c, !PT ;  /* 0x0000000203031212 */ /* 0x004fc800078e3cff */
[----:B------:R-:W-:-:S04]  /*83e0*/  @P1 LOP3.LUT R2, R3, R2, RZ, 0x3c, !PT ;  /* 0x0000000203021212 */ /* 0x000fc800078e3cff */
[----:B------:R-:W-:-:S05]  /*83f0*/  @P1 LOP3.LUT R3, R3, R2, RZ, 0x3c, !PT ;  /* 0x0000000203031212 */ /* 0x000fca00078e3cff */
[----:B------:R0:W2:Y:S04]  /*8400*/  @P1 LDG.E.U16 R17, [R2.64] ;  /* 0x0000000602111981 */ /* 0x0000a8000c1e1500 */
[----:B0-----:R-:W4:Y:S04]  /*8410*/  LDL R2, [R1+0x578] ;  /* 0x0005780001027983 */ /* 0x001f280000100800 */
[----:B------:R-:W4:Y:S01]  /*8420*/  LDL R3, [R1+0x57c] ;  /* 0x00057c0001037983 */ /* 0x000f220000100800 */
[----:B------:R-:W-:Y:S02]  /*8430*/  PRMT R12, RZ, 0x7610, R12 ;  /* 0x00007610ff0c7816 */ /* 0x000fe4000000000c */
        /* <DEDUP_REMOVED lines=13> */
[----:B------:R-:W2:Y:S04]  /*8510*/  @P2 LDG.E.U16 R11, [R2.64] ;  /* 0x00000006020b2981 */ /* 0x000ea8000c1e1500 */
        /* <DEDUP_REMOVED lines=8> */
[----:B------:R-:W2:Y:S01]  /*85a0*/  @P2 LDG.E.U16 R12, [R2.64] ;  /* 0x00000006020c2981 */ /* 0x000ea2000c1e1500 */
[----:B------:R-:W-:-:S03]  /*85b0*/  ISETP.GT.AND P0, PT, R4, 0x1b, PT ;  /* 0x0000001b0400780c */ /* 0x000fc60003f04270 */
        /* <DEDUP_REMOVED lines=8> */
[----:B------:R-:W4:Y:S04]  /*8640*/  @P0 LDG.E.U16 R11, [R2.64] ;  /* 0x00000006020b0981 */ /* 0x000f28000c1e1500 */
        /* <DEDUP_REMOVED lines=8> */
[----:B------:R-:W2:Y:S01]  /*86d0*/  @P0 LDG.E.U16 R12, [R2.64] ;  /* 0x00000006020c0981 */ /* 0x000ea2000c1e1500 */
[----:B------:R-:W-:-:S03]  /*86e0*/  ISETP.GT.AND P1, PT, R4, 0x1c, PT ;  /* 0x0000001c0400780c */ /* 0x000fc60003f24270 */
        /* <DEDUP_REMOVED lines=8> */
[----:B------:R-:W3:Y:S04]  /*8770*/  @P1 LDG.E.U16 R11, [R2.64] ;  /* 0x00000006020b1981 */ /* 0x000ee8000c1e1500 */
        /* <DEDUP_REMOVED lines=75> */
[----:B------:R0:W3:Y:S04]  /*8c30*/  @P2 LDG.E.U16 R11, [R2.64] ;  /* 0x00000006020b2981 */ /* 0x0000e8000c1e1500 */
[----:B0-----:R-:W4:Y:S04]  /*8c40*/  LDL R2, [R1+0x508] ;  /* 0x0005080001027983 */ /* 0x001f280000100800 */
[----:B------:R-:W4:Y:S01]  /*8c50*/  LDL R3, [R1+0x50c] ;  /* 0x00050c0001037983 */ /* 0x000f220000100800 */
[----:B--2---:R-:W-:Y:S02]  /*8c60*/  PRMT R12, RZ, 0x7610, R12 ;  /* 0x00007610ff0c7816 */ /* 0x004fe4000000000c */
[----:B----4-:R-:W-:-:S04]  /*8c70*/  @P2 LOP3.LUT R3, R3, R2, RZ, 0x3c, !PT ;  /* 0x0000000203032212 */ /* 0x010fc800078e3cff */
[----:B------:R-:W-:-:S04]  /*8c80*/  @P2 LOP3.LUT R2, R3, R2, RZ, 0x3c, !PT ;  /* 0x0000000203022212 */ /* 0x000fc800078e3cff */
[----:B------:R-:W-:-:S05]  /*8c90*/  @P2 LOP3.LUT R3, R3, R2, RZ, 0x3c, !PT ;  /* 0x0000000203032212 */ /* 0x000fca00078e3cff */
[----:B------:R0:W2:Y:S04]  /*8ca0*/  @P2 LDG.E.U16 R12, [R2.64] ;  /* 0x00000006020c2981 */ /* 0x0000a8000c1e1500 */
        /* <DEDUP_REMOVED lines=547> */
[----:B--2---:R-:W-:Y:S04]  /*aee0*/  STL [R1+0x2c], R29 ;  /* 0x00002c1d01007387 */ /* 0x004fe80000100800 */
        /* <DEDUP_REMOVED lines=12> */
[----:B------:R-:W-:-:S03]  /*afb0*/  PRMT R26, RZ, 0x7610, R26 ;  /* 0x00007610ff1a7816 */ /* 0x000fc6000000001a */
[----:B------:R-:W0:Y:S01]  /*afc0*/  S2R R29, SR_TID.X ;  /* 0x00000000001d7919 */ /* 0x000e220000002100 */
[----:B---3--:R-:W-:-:S04]  /*afd0*/  @P1 LOP3.LUT R3, R3, R2, RZ, 0x3c, !PT ;  /* 0x0000000203031212 */ /* 0x008fc800078e3cff */
[----:B------:R-:W-:-:S04]  /*afe0*/  @P1 LOP3.LUT R2, R3, R2, RZ, 0x3c, !PT ;  /* 0x0000000203021212 */ /* 0x000fc800078e3cff */
[----:B------:R-:W-:-:S05]  /*aff0*/  @P1 LOP3.LUT R3, R3, R2, RZ, 0x3c, !PT ;  /* 0x0000000203031212 */ /* 0x000fca00078e3cff */
[----:B------:R-:W3:Y:S01]  /*b000*/  @P1 LDG.E.U16 R26, [R2.64] ;  /* 0x00000006021a1981 */ /* 0x000ee2000c1e1500 */
[----:B0-----:R-:W-:-:S05]  /*b010*/  LOP3.LUT R29, R29, 0x3f, RZ, 0xc0, !PT ;  /* 0x0000003f1d1d7812 */ /* 0x001fca00078ec0ff */
[----:B------:R-:W-:Y:S04]  /*b020*/  STL [R1+0xde0], R29 ;  /* 0x000de01d01007387 */ /* 0x000fe80000100800 */
[----:B---3--:R0:W-:Y:S04]  /*b030*/  STL [R1+0x24], R26 ;  /* 0x0000241a01007387 */ /* 0x0081e80000100800 */
[----:B0-----:R-:W3:Y:S04]  /*b040*/  LDL.LU R26, [R1+0xe64] ;  /* 0x000e6400011a7983 */ /* 0x001ee80000300800 */
[----:B------:R-:W2:Y:S04]  /*b050*/  LDL R2, [R1+0x318] ;  /* 0x0003180001027983 */ /* 0x000ea80000100800 */
[----:B------:R-:W2:Y:S01]  /*b060*/  LDL R3, [R1+0x31c] ;  /* 0x00031c0001037983 */ /* 0x000ea20000100800 */
[----:B------:R-:W-:-:S02]  /*b070*/  PRMT R25, RZ, 0x7610, R25 ;  /* 0x00007610ff197816 */ /* 0x000fc40000000019 */
[----:B--2---:R-:W-:-:S04]  /*b080*/  @P1 LOP3.LUT R3, R3, R2, RZ, 0x3c, !PT ;  /* 0x0000000203031212 */ /* 0x004fc800078e3cff */
[----:B------:R-:W-:-:S04]  /*b090*/  @P1 LOP3.LUT R2, R3, R2, RZ, 0x3c, !PT ;  /* 0x0000000203021212 */ /* 0x000fc800078e3cff */
[----:B------:R-:W-:-:S05]  /*b0a0*/  @P1 LOP3.LUT R3, R3, R2, RZ, 0x3c, !PT ;  /* 0x0000000203031212 */ /* 0x000fca00078e3cff */
[----:B------:R-:W2:Y:S01]  /*b0b0*/  @P1 LDG.E.U16 R25, [R2.64] ;  /* 0x0000000602191981 */ /* 0x000ea2000c1e1500 */
[----:B------:R-:W-:Y:S02]  /*b0c0*/  ISETP.GE.AND P0, PT, R29, R4, PT ;  /* 0x000000041d00720c */ /* 0x000fe40003f06270 */
[----:B------:R-:W-:Y:S01]  /*b0d0*/  PRMT R24, RZ, 0x7610, R24 ;  /* 0x00007610ff187816 */ /* 0x000fe20000000018 */
[----:B------:R-:W-:Y:S06]  /*b0e0*/  BAR.SYNC.DEFER_BLOCKING 0x0 ;  /* 0x0000000000007b1d */ /* 0x000fec0000010000 */
[----:B--2---:R0:W-:Y:S04]  /*b0f0*/  STL [R1+0x20], R25 ;  /* 0x0000201901007387 */ /* 0x0041e80000100800 */
[----:B0-----:R-:W2:Y:S04]  /*b100*/  LDL.LU R25, [R1+0xe60] ;  /* 0x000e600001197983 */ /* 0x001ea80000300800 */
[----:B------:R-:W2:Y:S04]  /*b110*/  LDL R2, [R1+0x310] ;  /* 0x0003100001027983 */ /* 0x000ea80000100800 */
[----:B------:R-:W2:Y:S02]  /*b120*/  LDL R3, [R1+0x314] ;  /* 0x0003140001037983 */ /* 0x000ea40000100800 */
[----:B--2---:R-:W-:-:S04]  /*b130*/  @!P0 LOP3.LUT R3, R3, R2, RZ, 0x3c, !PT ;  /* 0x0000000203038212 */ /* 0x004fc800078e3cff */
[----:B------:R-:W-:-:S04]  /*b140*/  @!P0 LOP3.LUT R2, R3, R2, RZ, 0x3c, !PT ;  /* 0x0000000203028212 */ /* 0x000fc800078e3cff */
[----:B------:R-:W-:-:S05]  /*b150*/  @!P0 LOP3.LUT R3, R3, R2, RZ, 0x3c, !PT ;  /* 0x0000000203038212 */ /* 0x000fca00078e3cff */
[----:B------:R-:W2:Y:S04]  /*b160*/  @!P0 LDG.E.U16 R24, [R2.64] ;  /* 0x0000000602188981 */ /* 0x000ea8000c1e1500 */
[----:B--2---:R0:W-:Y:S04]  /*b170*/  STL [R1+0x1c], R24 ;  /* 0x00001c1801007387 */ /* 0x0041e80000100800 */
[----:B0-----:R-:W2:Y:S04]  /*b180*/  LDL.LU R24, [R1+0xe5c] ;  /* 0x000e5c0001187983 */ /* 0x001ea80000300800 */
[----:B------:R-:W2:Y:S04]  /*b190*/  LDL R2, [R1+0x30c] ;  /* 0x00030c0001027983 */ /* 0x000ea80000100800 */
[----:B------:R-:W2:Y:S01]  /*b1a0*/  LDL R3, [R1+0x7e8] ;  /* 0x0007e80001037983 */ /* 0x000ea20000100800 */
[----:B------:R-:W-:-:S02]  /*b1b0*/  PRMT R23, RZ, 0x7610, R23 ;  /* 0x00007610ff177816 */ /* 0x000fc40000000017 */
        /* <DEDUP_REMOVED lines=21> */
[----:B------:R0:W2:Y:S04]  /*b310*/  @!P0 LDG.E.U16 R29, [R2.64] ;  /* 0x00000006021d8981 */ /* 0x0000a8000c1e1500 */
[----:B0-----:R-:W2:Y:S04]  /*b320*/  LDL R2, [R1+0x300] ;  /* 0x0003000001027983 */ /* 0x001ea80000100800 */
[----:B------:R-:W2:Y:S01]  /*b330*/  LDL R3, [R1+0x7dc] ;  /* 0x0007dc0001037983 */ /* 0x000ea20000100800 */
[----:B----4-:R-:W-:Y:S02]  /*b340*/  PRMT R28, RZ, 0x7610, R28 ;  /* 0x00007610ff1c7816 */ /* 0x010fe4000000001c */
[----:B--2---:R-:W-:-:S04]  /*b350*/  @!P0 LOP3.LUT R3, R3, R2, RZ, 0x3c, !PT ;  /* 0x0000000203038212 */ /* 0x004fc800078e3cff */
[----:B------:R-:W-:-:S04]  /*b360*/  @!P0 LOP3.LUT R2, R3, R2, RZ, 0x3c, !PT ;  /* 0x0000000203028212 */ /* 0x000fc800078e3cff */
[----:B------:R-:W-:-:S05]  /*b370*/  @!P0 LOP3.LUT R3, R3, R2, RZ, 0x3c, !PT ;  /* 0x0000000203038212 */ /* 0x000fca00078e3cff */
[----:B------:R-:W2:Y:S04]  /*b380*/  @!P0 LDG.E.U16 R28, [R2.64] ;  /* 0x00000006021c8981 */ /* 0x000ea8000c1e1500 */
[----:B------:R0:W-:Y:S04]  /*b390*/  STL [R1+0xde4], R29 ;  /* 0x000de41d01007387 */ /* 0x0001e80000100800 */
[----:B--2---:R-:W-:Y:S04]  /*b3a0*/  STL [R1+0xc], R28 ;  /* 0x00000c1c01007387 */ /* 0x004fe80000100800 */
[----:B------:R-:W2:Y:S04]  /*b3b0*/  LDL R2, [R1+0x2fc] ;  /* 0x0002fc0001027983 */ /* 0x000ea80000100800 */
[----:B------:R-:W2:Y:S01]  /*b3c0*/  LDL R3, [R1+0x7d8] ;  /* 0x0007d80001037983 */ /* 0x000ea20000100800 */
[----:B------:R-:W-:-:S02]  /*b3d0*/  PRMT R4, RZ, 0x7610, R4 ;  /* 0x00007610ff047816 */ /* 0x000fc40000000004 */
[----:B--2---:R-:W-:-:S04]  /*b3e0*/  @!P0 LOP3.LUT R3, R3, R2, RZ, 0x3c, !PT ;  /* 0x0000000203038212 */ /* 0x004fc800078e3cff */
[----:B------:R-:W-:-:S04]  /*b3f0*/  @!P0 LOP3.LUT R2, R3, R2, RZ, 0x3c, !PT ;  /* 0x0000000203028212 */ /* 0x000fc800078e3cff */
[----:B------:R-:W-:-:S05]  /*b400*/  @!P0 LOP3.LUT R3, R3, R2, RZ, 0x3c, !PT ;  /* 0x0000000203038212 */ /* 0x000fca00078e3cff */
[----:B------:R1:W2:Y:S04]  /*b410*/  @!P0 LDG.E.U16 R4, [R2.64] ;  /* 0x0000000602048981 */ /* 0x0002a8000c1e1500 */
[----:B-1----:R-:W4:Y:S04]  /*b420*/  LDL R2, [R1+0x7d0] ;  /* 0x0007d00001027983 */ /* 0x002f280000100800 */
[----:B------:R-:W4:Y:S01]  /*b430*/  LDL R3, [R1+0x7d4] ;  /* 0x0007d40001037983 */ /* 0x000f220000100800 */
[----:B------:R-:W-:-:S03]  /*b440*/  PRMT R0, RZ, 0x7610, R0 ;  /* 0x00007610ff007816 */ /* 0x000fc60000000000 */
[----:B--2---:R1:W-:Y:S01]  /*b450*/  STL [R1+0x8], R4 ;  /* 0x0000080401007387 */ /* 0x0043e20000100800 */
[----:B0-----:R-:W-:-:S03]  /*b460*/  PRMT R29, RZ, 0x7610, R29 ;  /* 0x00007610ff1d7816 */ /* 0x001fc6000000001d */
[----:B-1----:R-:W2:Y:S01]  /*b470*/  LDL R4, [R1+0x7bc] ;  /* 0x0007bc0001047983 */ /* 0x002ea20000100800 */
[----:B----4-:R-:W-:-:S04]  /*b480*/  @!P0 LOP3.LUT R3, R3, R2, RZ, 0x3c, !PT ;  /* 0x0000000203038212 */ /* 0x010fc800078e3cff */
[----:B------:R-:W-:-:S04]  /*b490*/  @!P0 LOP3.LUT R2, R3, R2, RZ, 0x3c, !PT ;  /* 0x0000000203028212 */ /* 0x000fc800078e3cff */
[----:B------:R-:W-:-:S05]  /*b4a0*/  @!P0 LOP3.LUT R3, R3, R2, RZ, 0x3c, !PT ;  /* 0x0000000203038212 */ /* 0x000fca00078e3cff */
[----:B------:R0:W4:Y:S04]  /*b4b0*/  @!P0 LDG.E.U16 R0, [R2.64] ;  /* 0x0000000602008981 */ /* 0x000128000c1e1500 */
[----:B0-----:R-:W2:Y:S04]  /*b4c0*/  LDL R2, [R1+0x7c8] ;  /* 0x0007c80001027983 */ /* 0x001ea80000100800 */
[----:B------:R-:W2:Y:S04]  /*b4d0*/  LDL R3, [R1+0x7cc] ;  /* 0x0007cc0001037983 */ /* 0x000ea80000100800 */
[----:B----4-:R0:W-:Y:S04]  /*b4e0*/  STL [R1+0xde8], R0 ;  /* 0x000de80001007387 */ /* 0x0101e80000100800 */
[----:B0-----:R-:W4:Y:S01]  /*b4f0*/  LDL R0, [R1+0x7c4] ;  /* 0x0007c40001007983 */ /* 0x001f220000100800 */
[----:B--2---:R-:W-:-:S04]  /*b500*/  @!P0 LOP3.LUT R3, R3, R2, RZ, 0x3c, !PT ;  /* 0x0000000203038212 */ /* 0x004fc800078e3cff */
[----:B------:R-:W-:-:S04]  /*b510*/  @!P0 LOP3.LUT R2, R3, R2, RZ, 0x3c, !PT ;  /* 0x0000000203028212 */ /* 0x000fc800078e3cff */
[----:B------:R-:W-:-:S05]  /*b520*/  @!P0 LOP3.LUT R3, R3, R2, RZ, 0x3c, !PT ;  /* 0x0000000203038212 */ /* 0x000fca00078e3cff */
[----:B------:R0:W2:Y:S04]  /*b530*/  @!P0 LDG.E.U16 R29, [R2.64] ;  /* 0x00000006021d8981 */ /* 0x0000a8000c1e1500 */
[----:B0-----:R-:W3:Y:S01]  /*b540*/  LDL R3, [R1+0x7c0] ;  /* 0x0007c00001037983 */ /* 0x001ee20000100800 */
[----:B------:R-:W-:Y:S01]  /*b550*/  PRMT R27, RZ, 0x7610, R27 ;  /* 0x00007610ff1b7816 */ /* 0x000fe2000000001b */
[----:B----4-:R-:W-:Y:S02]  /*b560*/  @!P0 IMAD.MOV.U32 R2, RZ, RZ, R0 ;  /* 0x000000ffff028224 */ /* 0x010fe400078e0000 */
[----:B--2---:R0:W-:Y:S01]  /*b570*/  STL [R1], R29 ;  /* 0x0000001d01007387 */ /* 0x0041e20000100800 */
[----:B---3--:R-:W-:-:S03]  /*b580*/  PRMT R26, RZ, 0x7610, R26 ;  /* 0x00007610ff1a7816 */ /* 0x008fc6000000001a */
[----:B------:R-:W2:Y:S04]  /*b590*/  LDL R0, [R1+0x7ac] ;  /* 0x0007ac0001007983 */ /* 0x000ea80000100800 */
[----:B------:R1:W3:Y:S04]  /*b5a0*/  @!P0 LDG.E.U16 R27, [R2.64] ;  /* 0x00000006021b8981 */ /* 0x0002e8000c1e1500 */
[----:B0-----:R-:W4:Y:S04]  /*b5b0*/  LDL R29, [R1+0x7b4] ;  /* 0x0007b400011d7983 */ /* 0x001f280000100800 */
[----:B-1----:R-:W2:Y:S01]  /*b5c0*/  LDL R3, [R1+0x7b8] ;  /* 0x0007b80001037983 */ /* 0x002ea20000100800 */
[----:B------:R-:W-:-:S03]  /*b5d0*/  @!P0 IMAD.MOV.U32 R2, RZ, RZ, R4 ;  /* 0x000000ffff028224 */ /* 0x000fc600078e0004 */
[----:B---3--:R0:W-:Y:S01]  /*b5e0*/  STL [R1+0xdec], R27 ;  /* 0x000dec1b01007387 */ /* 0x0081e20000100800 */
[----:B------:R-:W-:-:S03]  /*b5f0*/  PRMT R25, RZ, 0x7610, R25 ;  /* 0x00007610ff197816 */ /* 0x000fc60000000019 */
[----:B------:R-:W3:Y:S04]  /*b600*/  LDL R4, [R1+0x7a4] ;  /* 0x0007a40001047983 */ /* 0x000ee80000100800 */
[----:B--2---:R1:W2:Y:S04]  /*b610*/  @!P0 LDG.E.U16 R26, [R2.64] ;  /* 0x00000006021a8981 */ /* 0x0042a8000c1e1500 */
[----:B0-----:R-:W3:Y:S04]  /*b620*/  LDL R27, [R1+0x7a8] ;  /* 0x0007a800011b7983 */ /* 0x001ee80000100800 */
[----:B-1----:R-:W3:Y:S01]  /*b630*/  LDL R3, [R1+0x7b0] ;  /* 0x0007b00001037983 */ /* 0x002ee20000100800 */
[----:B----4-:R-:W-:Y:S01]  /*b640*/  @!P0 IMAD.MOV.U32 R2, RZ, RZ, R29 ;  /* 0x000000ffff028224 */ /* 0x010fe200078e001d */
[----:B------:R-:W-:-:S02]  /*b650*/  PRMT R24, RZ, 0x7610, R24 ;  /* 0x00007610ff187816 */ /* 0x000fc40000000018 */
[----:B--2---:R0:W-:Y:S04]  /*b660*/  STL [R1+0xdf0], R26 ;  /* 0x000df01a01007387 */ /* 0x0041e80000100800 */
[----:B------:R-:W2:Y:S04]  /*b670*/  LDL R29, [R1+0x79c] ;  /* 0x00079c00011d7983 */ /* 0x000ea80000100800 */
[----:B---3--:R1:W3:Y:S04]  /*b680*/  @!P0 LDG.E.U16 R25, [R2.64] ;  /* 0x0000000602198981 */ /* 0x0082e8000c1e1500 */
[----:B0-----:R-:W4:Y:S01]  /*b690*/  LDL R26, [R1+0x7a0] ;  /* 0x0007a000011a7983 */ /* 0x001f220000100800 */
[----:B-1----:R-:W-:-:S02]  /*b6a0*/  @!P0 IMAD.MOV.U32 R2, RZ, RZ, R0 ;  /* 0x000000ffff028224 */ /* 0x002fc400078e0000 */
[----:B------:R-:W-:-:S05]  /*b6b0*/  @!P0 IMAD.MOV.U32 R3, RZ, RZ, R27 ;  /* 0x000000ffff038224 */ /* 0x000fca00078e001b */
[----:B------:R0:W2:Y:S01]  /*b6c0*/  @!P0 LDG.E.U16 R24, [R2.64] ;  /* 0x0000000602188981 */ /* 0x0000a2000c1e1500 */
[----:B------:R-:W-:Y:S01]  /*b6d0*/  PRMT R23, RZ, 0x7610, R23 ;  /* 0x00007610ff177816 */ /* 0x000fe20000000017 */
[----:B0-----:R-:W-:Y:S02]  /*b6e0*/  @!P0 IMAD.MOV.U32 R2, RZ, RZ, R4 ;  /* 0x000000ffff028224 */ /* 0x001fe400078e0004 */
[----:B------:R-:W0:Y:S04]  /*b6f0*/  S2R R28, SR_TID.X ;  /* 0x00000000001c7919 */ /* 0x000e280000002100 */
[----:B---3--:R1:W-:Y:S01]  /*b700*/  STL [R1+0xdf4], R25 ;  /* 0x000df41901007387 */ /* 0x0083e20000100800 */
[----:B----4-:R-:W-:-:S03]  /*b710*/  @!P0 IMAD.MOV.U32 R3, RZ, RZ, R26 ;  /* 0x000000ffff038224 */ /* 0x010fc600078e001a */
[----:B------:R-:W3:Y:S04]  /*b720*/  LDL R27, [R1+0x790] ;  /* 0x00079000011b7983 */ /* 0x000ee80000100800 */
[----:B------:R-:W4:Y:S04]  /*b730*/  LDL R0, [R1+0x794] ;  /* 0x0007940001007983 */ /* 0x000f280000100800 */
[----:B-1----:R-:W3:Y:S04]  /*b740*/  LDL R25, [R1+0x798] ;  /* 0x0007980001197983 */ /* 0x002ee80000100800 */
[----:B------:R1:W4:Y:S04]  /*b750*/  @!P0 LDG.E.U16 R23, [R2.64] ;  /* 0x0000000602178981 */ /* 0x000328000c1e1500 */
[----:B--2---:R-:W-:Y:S04]  /*b760*/  STL [R1+0xdf8], R24 ;  /* 0x000df81801007387 */ /* 0x004fe80000100800 */
[----:B------:R-:W2:Y:S04]  /*b770*/  LDL R26, [R1+0x788] ;  /* 0x00078800011a7983 */ /* 0x000ea80000100800 */
[----:B------:R-:W2:Y:S01]  /*b780*/  LDL R4, [R1+0x78c] ;  /* 0x00078c0001047983 */ /* 0x000ea20000100800 */
[----:B0-----:R-:W-:Y:S01]  /*b790*/  LOP3.LUT R28, R28, 0x3f, RZ, 0xc0, !PT ;  /* 0x0000003f1c1c7812 */ /* 0x001fe200078ec0ff */
[----:B-1----:R-:W-:Y:S01]  /*b7a0*/  @!P0 IMAD.MOV.U32 R2, RZ, RZ, R29 ;  /* 0x000000ffff028224 */ /* 0x002fe200078e001d */
[----:B------:R-:W-:-:S03]  /*b7b0*/  PRMT R22, RZ, 0x7610, R22 ;  /* 0x00007610ff167816 */ /* 0x000fc60000000016 */
[----:B------:R-:W-:-:S05]  /*b7c0*/  IMAD.SHL.U32 R28, R28, 0x2, RZ ;  /* 0x000000021c1c7824 */ /* 0x000fca00078e00ff */
[----:B------:R0:W-:Y:S04]  /*b7d0*/  STS.U16 [R28+0x80], R21 ;  /* 0x000080151c007388 */ /* 0x0001e80000000400 */
[----:B------:R1:W-:Y:S01]  /*b7e0*/  STS.U16 [R28], R20 ;  /* 0x000000141c007388 */ /* 0x0003e20000000400 */
[----:B0-----:R-:W-:Y:S02]  /*b7f0*/  PRMT R21, RZ, 0x7610, R21 ;  /* 0x00007610ff157816 */ /* 0x001fe40000000015 */
[----:B-1----:R-:W-:Y:S01]  /*b800*/  PRMT R20, RZ, 0x7610, R20 ;  /* 0x00007610ff147816 */ /* 0x002fe20000000014 */
[----:B---3--:R-:W-:-:S05]  /*b810*/  @!P0 IMAD.MOV.U32 R3, RZ, RZ, R25 ;  /* 0x000000ffff038224 */ /* 0x008fca00078e0019 */
[----:B------:R0:W3:Y:S04]  /*b820*/  @!P0 LDG.E.U16 R22, [R2.64] ;  /* 0x0000000602168981 */ /* 0x0000e8000c1e1500 */
[----:B----4-:R-:W-:Y:S04]  /*b830*/  STL [R1+0xdfc], R23 ;  /* 0x000dfc1701007387 */ /* 0x010fe80000100800 */
[----:B------:R-:W4:Y:S01]  /*b840*/  LDL R25, [R1+0x780] ;  /* 0x0007800001197983 */ /* 0x000f220000100800 */
[----:B0-----:R-:W-:Y:S02]  /*b850*/  @!P0 IMAD.MOV.U32 R2, RZ, RZ, R0 ;  /* 0x000000ffff028224 */ /* 0x001fe400078e0000 */
[----:B------:R-:W-:Y:S01]  /*b860*/  @!P0 IMAD.MOV.U32 R3, RZ, RZ, R27 ;  /* 0x000000ffff038224 */ /* 0x000fe200078e001b */
[----:B------:R-:W4:Y:S04]  /*b870*/  LDL R24, [R1+0x784] ;  /* 0x0007840001187983 */ /* 0x000f280000100800 */
[----:B------:R2:W4:Y:S02]  /*b880*/  @!P0 LDG.E.U16 R21, [R2.64] ;  /* 0x0000000602158981 */ /* 0x000524000c1e1500 */
[----:B--2---:R-:W-:-:S02]  /*b890*/  @!P0 IMAD.MOV.U32 R2, RZ, RZ, R4 ;  /* 0x000000ffff028224 */ /* 0x004fc400078e0004 */
[----:B------:R-:W-:-:S05]  /*b8a0*/  @!P0 IMAD.MOV.U32 R3, RZ, RZ, R26 ;  /* 0x000000ffff038224 */ /* 0x000fca00078e001a */
[----:B------:R4:W2:Y:S04]  /*b8b0*/  @!P0 LDG.E.U16 R20, [R2.64] ;  /* 0x0000000602148981 */ /* 0x0008a8000c1e1500 */
[----:B------:R0:W-:Y:S02]  /*b8c0*/  STS.U16 [R28+0x880], R19 ;  /* 0x000880131c007388 */ /* 0x0001e40000000400 */
[----:B0-----:R-:W-:Y:S02]  /*b8d0*/  PRMT R19, RZ, 0x7610, R19 ;  /* 0x00007610ff137816 */ /* 0x001fe40000000013 */
[----:B---3--:R0:W-:Y:S04]  /*b8e0*/  STL [R1+0xe00], R22 ;  /* 0x000e001601007387 */ /* 0x0081e80000100800 */
[----:B------:R-:W3:Y:S04]  /*b8f0*/  LDL R23, [R1+0x778] ;  /* 0x0007780001177983 */ /* 0x000ee80000100800 */
[----:B------:R-:W3:Y:S01]  /*b900*/  LDL R0, [R1+0x77c] ;  /* 0x00077c0001007983 */ /* 0x000ee20000100800 */
[----:B----4-:R-:W-:-:S02]  /*b910*/  @!P0 IMAD.MOV.U32 R3, RZ, RZ, R25 ;  /* 0x000000ffff038224 */ /* 0x010fc400078e0019 */
[----:B------:R-:W-:Y:S01]  /*b920*/  @!P0 IMAD.MOV.U32 R2, RZ, RZ, R24 ;  /* 0x000000ffff028224 */ /* 0x000fe200078e0018 */
[----:B------:R1:W-:Y:S04]  /*b930*/  STL [R1+0xe04], R21 ;  /* 0x000e041501007387 */ /* 0x0003e80000100800 */
[----:B0-----:R-:W4:Y:S04]  /*b940*/  LDL R22, [R1+0x770] ;  /* 0x0007700001167983 */ /* 0x001f280000100800 */
[----:B------:R-:W4:Y:S04]  /*b950*/  LDL R4, [R1+0x774] ;  /* 0x0007740001047983 */ /* 0x000f280000100800 */
[----:B------:R3:W4:Y:S04]  /*b960*/  @!P0 LDG.E.U16 R19, [R2.64] ;  /* 0x0000000602138981 */ /* 0x000728000c1e1500 */
[----:B--2---:R0:W-:Y:S04]  /*b970*/  STL [R1+0xe08], R20 ;  /* 0x000e081401007387 */ /* 0x0041e80000100800 */
[----:B-1----:R-:W2:Y:S04]  /*b980*/  LDL R21, [R1+0x768] ;  /* 0x0007680001157983 */ /* 0x002ea80000100800 */
[----:B0-----:R-:W2:Y:S04]  /*b990*/  LDL R20, [R1+0x76c] ;  /* 0x00076c0001147983 */ /* 0x001ea80000100800 */
[----:B------:R0:W-:Y:S04]  /*b9a0*/  STS.U16 [R28+0x800], R18 ;  /* 0x000800121c007388 */ /* 0x0001e80000000400 */
[----:B------:R1:W-:Y:S01]  /*b9b0*/  STS.U16 [R28+0x1080], R16 ;  /* 0x001080101c007388 */ /* 0x0003e20000000400 */
[----:B0-----:R-:W-:-:S02]  /*b9c0*/  PRMT R18, RZ, 0x7610, R18 ;  /* 0x00007610ff127816 */ /* 0x001fc40000000012 */
[----:B-1----:R-:W-:Y:S01]  /*b9d0*/  PRMT R16, RZ, 0x7610, R16 ;  /* 0x00007610ff107816 */ /* 0x002fe20000000010 */
[----:B------:R-:W-:Y:S04]  /*b9e0*/  STS.U16 [R28+0x2000], R11 ;  /* 0x0020000b1c007388 */ /* 0x000fe80000000400 */
[----:B------:R0:W-:Y:S02]  /*b9f0*/  STS.U16 [R28+0x1880], R14 ;  /* 0x0018800e1c007388 */ /* 0x0001e40000000400 */
[----:B0-----:R-:W-:Y:S01]  /*ba00*/  PRMT R14, RZ, 0x7610, R14 ;  /* 0x00007610ff0e7816 */ /* 0x001fe2000000000e */
[----:B---3--:R-:W-:Y:S02]  /*ba10*/  @!P0 IMAD.MOV.U32 R3, RZ, RZ, R23 ;  /* 0x000000ffff038224 */ /* 0x008fe400078e0017 */
[----:B------:R-:W-:-:S05]  /*ba20*/  @!P0 IMAD.MOV.U32 R2, RZ, RZ, R0 ;  /* 0x000000ffff028224 */ /* 0x000fca00078e0000 */
[----:B------:R4:W3:Y:S02]  /*ba30*/  @!P0 LDG.E.U16 R18, [R2.64] ;  /* 0x0000000602128981 */ /* 0x0008e4000c1e1500 */
[----:B----4-:R-:W-:Y:S02]  /*ba40*/  @!P0 IMAD.MOV.U32 R3, RZ, RZ, R22 ;  /* 0x000000ffff038224 */ /* 0x010fe400078e0016 */
[----:B------:R-:W-:Y:S01]  /*ba50*/  @!P0 IMAD.MOV.U32 R2, RZ, RZ, R4 ;  /* 0x000000ffff028224 */ /* 0x000fe200078e0004 */
[----:B------:R-:W-:Y:S04]  /*ba60*/  STL [R1+0xe0c], R19 ;  /* 0x000e0c1301007387 */ /* 0x000fe80000100800 */
[----:B------:R-:W4:Y:S04]  /*ba70*/  LDL R11, [R1+0x760] ;  /* 0x00076000010b7983 */ /* 0x000f280000100800 */
[----:B------:R-:W4:Y:S04]  /*ba80*/  LDL R0, [R1+0x764] ;  /* 0x0007640001007983 */ /* 0x000f280000100800 */
[----:B------:R2:W4:Y:S02]  /*ba90*/  @!P0 LDG.E.U16 R16, [R2.64] ;  /* 0x0000000602108981 */ /* 0x000524000c1e1500 */
[----:B--2---:R-:W-:-:S02]  /*baa0*/  @!P0 IMAD.MOV.U32 R2, RZ, RZ, R20 ;  /* 0x000000ffff028224 */ /* 0x004fc400078e0014 */
[----:B------:R-:W-:-:S05]  /*bab0*/  @!P0 IMAD.MOV.U32 R3, RZ, RZ, R21 ;  /* 0x000000ffff038224 */ /* 0x000fca00078e0015 */
[----:B------:R4:W2:Y:S04]  /*bac0*/  @!P0 LDG.E.U16 R14, [R2.64] ;  /* 0x00000006020e8981 */ /* 0x0008a8000c1e1500 */
[----:B------:R0:W-:Y:S04]  /*bad0*/  STS.U16 [R28+0x2080], R12 ;  /* 0x0020800c1c007388 */ /* 0x0001e80000000400 */
[----:B------:R1:W-:Y:S01]  /*bae0*/  STS.U16 [R28+0x2800], R9 ;  /* 0x002800091c007388 */ /* 0x0003e20000000400 */
[----:B0-----:R-:W-:-:S03]  /*baf0*/  PRMT R12, RZ, 0x7610, R12 ;  /* 0x00007610ff0c7816 */ /* 0x001fc6000000000c */
[----:B---3--:R-:W-:Y:S04]  /*bb00*/  STL [R1+0xe10], R18 ;  /* 0x000e101201007387 */ /* 0x008fe80000100800 */
[----:B-1----:R-:W3:Y:S04]  /*bb10*/  LDL R9, [R1+0x758] ;  /* 0x0007580001097983 */ /* 0x002ee80000100800 */
[----:B------:R-:W3:Y:S01]  /*bb20*/  LDL R4, [R1+0x75c] ;  /* 0x00075c0001047983 */ /* 0x000ee20000100800 */
[----:B----4-:R-:W-:Y:S02]  /*bb30*/  @!P0 IMAD.MOV.U32 R3, RZ, RZ, R11 ;  /* 0x000000ffff038224 */ /* 0x010fe400078e000b */
[----:B------:R-:W-:Y:S01]  /*bb40*/  @!P0 IMAD.MOV.U32 R2, RZ, RZ, R0 ;  /* 0x000000ffff028224 */ /* 0x000fe200078e0000 */
[----:B------:R0:W-:Y:S04]  /*bb50*/  STL [R1+0xe14], R16 ;  /* 0x000e141001007387 */ /* 0x0001e80000100800 */
[----:B------:R1:W4:Y:S04]  /*bb60*/  @!P0 LDG.E.U16 R12, [R2.64] ;  /* 0x00000006020c8981 */ /* 0x000328000c1e1500 */
[----:B0-----:R-:W4:Y:S04]  /*bb70*/  LDL R16, [R1+0x754] ;  /* 0x0007540001107983 */ /* 0x001f280000100800 */
[----:B------:R-:W4:Y:S04]  /*bb80*/  LDL.LU R24, [R1+0x2c8] ;  /* 0x0002c80001187983 */ /* 0x000f280000300800 */
[----:B--2---:R0:W-:Y:S04]  /*bb90*/  STL [R1+0xe18], R14 ;  /* 0x000e180e01007387 */ /* 0x0041e80000100800 */
[----:B------:R-:W2:Y:S01]  /*bba0*/  LDL R18, [R1+0x750] ;  /* 0x0007500001127983 */ /* 0x000ea20000100800 */
[----:B-1----:R-:W-:-:S03]  /*bbb0*/  PRMT R2, RZ, 0x7610, R2 ;  /* 0x00007610ff027816 */ /* 0x002fc60000000002 */
[----:B------:R-:W2:Y:S04]  /*bbc0*/  LDL R11, [R1+0x74c] ;  /* 0x00074c00010b7983 */ /* 0x000ea80000100800 */
[----:B0-----:R-:W2:Y:S04]  /*bbd0*/  LDL R14, [R1+0x748] ;  /* 0x00074800010e7983 */ /* 0x001ea80000100800 */
[----:B------:R3:W-:Y:S01]  /*bbe0*/  STS.U16 [R28+0x3000], R5 ;  /* 0x003000051c007388 */ /* 0x0007e20000000400 */
[----:B------:R-:W-:-:S03]  /*bbf0*/  PRMT R3, RZ, 0x7610, R3 ;  /* 0x00007610ff037816 */ /* 0x000fc60000000003 */
[----:B------:R-:W2:Y:S04]  /*bc00*/  LDL.LU R0, [R1+0x2cc] ;  /* 0x0002cc0001007983 */ /* 0x000ea80000300800 */
[----:B------:R0:W-:Y:S01]  /*bc10*/  STS.U16 [R28+0x2880], R10 ;  /* 0x0028800a1c007388 */ /* 0x0001e20000000400 */
[----:B---3--:R-:W-:-:S05]  /*bc20*/  @!P0 IMAD.MOV.U32 R5, RZ, RZ, R9 ;  /* 0x000000ffff058224 */ /* 0x008fca00078e0009 */
[----:B------:R1:W3:Y:S04]  /*bc30*/  @!P0 LDG.E.U16 R2, [R4.64] ;  /* 0x0000000604028981 */ /* 0x0002e8000c1e1500 */
[----:B----4-:R-:W-:Y:S04]  /*bc40*/  STL [R1+0xe1c], R12 ;  /* 0x000e1c0c01007387 */ /* 0x010fe80000100800 */
[----:B0-----:R-:W4:Y:S01]  /*bc50*/  LDL R10, [R1+0x740] ;  /* 0x00074000010a7983 */ /* 0x001f220000100800 */
[----:B-1----:R-:W-:-:S03]  /*bc60*/  @!P0 IMAD.MOV.U32 R4, RZ, RZ, R16 ;  /* 0x000000ffff048224 */ /* 0x002fc600078e0010 */
[----:B------:R-:W4:Y:S04]  /*bc70*/  LDL R9, [R1+0x744] ;  /* 0x0007440001097983 */ /* 0x000f280000100800 */
[----:B------:R0:W-:Y:S04]  /*bc80*/  STS.U16 [R28+0x3800], R6 ;  /* 0x003800061c007388 */ /* 0x0001e80000000400 */
[----:B------:R1:W-:Y:S01]  /*bc90*/  STS.U16 [R28+0x3880], R7 ;  /* 0x003880071c007388 */ /* 0x0003e20000000400 */
[----:B--2---:R-:W-:-:S03]  /*bca0*/  @!P0 IMAD.MOV.U32 R5, RZ, RZ, R18 ;  /* 0x000000ffff058224 */ /* 0x004fc600078e0012 */
[----:B------:R-:W2:Y:S04]  /*bcb0*/  LDL.LU R25, [R1+0x298] ;  /* 0x0002980001197983 */ /* 0x000ea80000300800 */
[----:B------:R1:W2:Y:S01]  /*bcc0*/  @!P0 LDG.E.U16 R3, [R4.64] ;  /* 0x0000000604038981 */ /* 0x0002a2000c1e1500 */
[----:B0-----:R-:W-:Y:S02]  /*bcd0*/  @!P0 IMAD.MOV.U32 R6, RZ, RZ, R11 ;  /* 0x000000ffff068224 */ /* 0x001fe400078e000b */
[----:B-1----:R-:W-:Y:S01]  /*bce0*/  @!P0 IMAD.MOV.U32 R7, RZ, RZ, R14 ;  /* 0x000000ffff078224 */ /* 0x002fe200078e000e */
[----:B------:R-:W2:Y:S01]  /*bcf0*/  LDL.LU R26, [R1+0x29c] ;  /* 0x00029c00011a7983 */ /* 0x000ea20000300800 */
[----:B------:R-:W-:-:S03]  /*bd00*/  PRMT R4, RZ, 0x7610, R4 ;  /* 0x00007610ff047816 */ /* 0x000fc60000000004 */
[----:B------:R0:W-:Y:S01]  /*bd10*/  STS.U16 [R28+0x3080], R8 ;  /* 0x003080081c007388 */ /* 0x0001e20000000400 */
[----:B------:R-:W-:-:S03]  /*bd20*/  PRMT R5, RZ, 0x7610, R5 ;  /* 0x00007610ff057816 */ /* 0x000fc60000000005 */
[----:B------:R4:W2:Y:S04]  /*bd30*/  @!P0 LDG.E.U16 R4, [R6.64] ;  /* 0x0000000606048981 */ /* 0x0008a8000c1e1500 */
[----:B---3--:R1:W-:Y:S04]  /*bd40*/  STL [R1+0xe20], R2 ;  /* 0x000e200201007387 */ /* 0x0083e80000100800 */
[----:B0-----:R-:W3:Y:S04]  /*bd50*/  LDL R8, [R1+0x738] ;  /* 0x0007380001087983 */ /* 0x001ee80000100800 */
[----:B-1----:R-:W3:Y:S04]  /*bd60*/  LDL R2, [R1+0x73c] ;  /* 0x00073c0001027983 */ /* 0x002ee80000100800 */
[----:B------:R-:W3:Y:S01]  /*bd70*/  LDL.LU R27, [R1+0x26c] ;  /* 0x00026c00011b7983 */ /* 0x000ee20000300800 */
[----:B----4-:R-:W-:-:S02]  /*bd80*/  @!P0 IMAD.MOV.U32 R7, RZ, RZ, R10 ;  /* 0x000000ffff078224 */ /* 0x010fc400078e000a */
[----:B------:R-:W-:-:S05]  /*bd90*/  @!P0 IMAD.MOV.U32 R6, RZ, RZ, R9 ;  /* 0x000000ffff068224 */ /* 0x000fca00078e0009 */
[----:B------:R0:W4:Y:S04]  /*bda0*/  @!P0 LDG.E.U16 R5, [R6.64] ;  /* 0x0000000606058981 */ /* 0x000128000c1e1500 */
[----:B--2---:R-:W-:Y:S04]  /*bdb0*/  STL [R1+0xe24], R3 ;  /* 0x000e240301007387 */ /* 0x004fe80000100800 */
[----:B------:R-:W2:Y:S04]  /*bdc0*/  LDL R12, [R1+0x730] ;  /* 0x00073000010c7983 */ /* 0x000ea80000100800 */
[----:B------:R-:W2:Y:S01]  /*bdd0*/  LDL R11, [R1+0x734] ;  /* 0x00073400010b7983 */ /* 0x000ea20000100800 */
[----:B------:R-:W-:-:S02]  /*bde0*/  LOP3.LUT R29, R28, 0x10, RZ, 0x3c, !PT ;  /* 0x000000101c1d7812 */ /* 0x000fc400078e3cff */
[----:B0-----:R-:W-:Y:S01]  /*bdf0*/  PRMT R6, RZ, 0x7610, R6 ;  /* 0x00007610ff067816 */ /* 0x001fe20000000006 */
[----:B------:R0:W-:Y:S04]  /*be00*/  STL [R1+0xe28], R4 ;  /* 0x000e280401007387 */ /* 0x0001e80000100800 */
[----:B------:R-:W2:Y:S04]  /*be10*/  LDL R10, [R1+0x728] ;  /* 0x00072800010a7983 */ /* 0x000ea80000100800 */
[----:B0-----:R-:W2:Y:S04]  /*be20*/  LDL R4, [R1+0x72c] ;  /* 0x00072c0001047983 */ /* 0x001ea80000100800 */
[----:B------:R-:W-:Y:S04]  /*be30*/  STS.U16 [R28+0x1000], R15 ;  /* 0x0010000f1c007388 */ /* 0x000fe80000000400 */
[----:B------:R-:W-:Y:S01]  /*be40*/  STS.U16 [R28+0x1800], R13 ;  /* 0x0018000d1c007388 */ /* 0x000fe20000000400 */
[----:B------:R-:W-:-:S03]  /*be50*/  PRMT R7, RZ, 0x7610, R7 ;  /* 0x00007610ff077816 */ /* 0x000fc60000000007 */
[----:B------:R-:W-:Y:S04]  /*be60*/  STS.U16 [R29+0x100], R24 ;  /* 0x000100181d007388 */ /* 0x000fe80000000400 */
[----:B------:R0:W-:Y:S01]  /*be70*/  STS.U16 [R29+0x180], R0 ;  /* 0x000180001d007388 */ /* 0x0001e20000000400 */
[----:B---3--:R-:W-:Y:S02]  /*be80*/  @!P0 IMAD.MOV.U32 R9, RZ, RZ, R8 ;  /* 0x000000ffff098224 */ /* 0x008fe400078e0008 */
[----:B------:R-:W-:-:S05]  /*be90*/  @!P0 IMAD.MOV.U32 R8, RZ, RZ, R2 ;  /* 0x000000ffff088224 */ /* 0x000fca00078e0002 */
[----:B------:R2:W3:Y:S04]  /*bea0*/  @!P0 LDG.E.U16 R6, [R8.64] ;  /* 0x0000000608068981 */ /* 0x0004e8000c1e1500 */
[----:B----4-:R1:W-:Y:S04]  /*beb0*/  STL [R1+0xe2c], R5 ;  /* 0x000e2c0501007387 */ /* 0x0103e80000100800 */
[----:B0-----:R-:W4:Y:S04]  /*bec0*/  LDL.LU R0, [R1+0x270] ;  /* 0x0002700001007983 */ /* 0x001f280000300800 */
[----:B------:R-:W4:Y:S04]  /*bed0*/  LDL R3, [R1+0x720] ;  /* 0x0007200001037983 */ /* 0x000f280000100800 */
[----:B------:R-:W4:Y:S01]  /*bee0*/  LDL R2, [R1+0x724] ;  /* 0x0007240001027983 */ /* 0x000f220000100800 */
[----:B--2---:R-:W-:-:S02]  /*bef0*/  @!P0 IMAD.MOV.U32 R9, RZ, RZ, R12 ;  /* 0x000000ffff098224 */ /* 0x004fc400078e000c */
[----:B------:R-:W-:-:S05]  /*bf00*/  @!P0 IMAD.MOV.U32 R8, RZ, RZ, R11 ;  /* 0x000000ffff088224 */ /* 0x000fca00078e000b */
[----:B------:R0:W2:Y:S01]  /*bf10*/  @!P0 LDG.E.U16 R7, [R8.64] ;  /* 0x0000000608078981 */ /* 0x0000a2000c1e1500 */
[----:B------:R-:W-:Y:S01]  /*bf20*/  @!P0 IMAD.MOV.U32 R11, RZ, RZ, R10 ;  /* 0x000000ffff0b8224 */ /* 0x000fe200078e000a */
[----:B0-----:R-:W-:Y:S01]  /*bf30*/  PRMT R8, RZ, 0x7610, R8 ;  /* 0x00007610ff087816 */ /* 0x001fe20000000008 */
[----:B------:R-:W-:Y:S01]  /*bf40*/  @!P0 IMAD.MOV.U32 R10, RZ, RZ, R4 ;  /* 0x000000ffff0a8224 */ /* 0x000fe200078e0004 */
[----:B------:R-:W-:-:S04]  /*bf50*/  PRMT R9, RZ, 0x7610, R9 ;  /* 0x00007610ff097816 */ /* 0x000fc80000000009 */
[----:B------:R4:W2:Y:S04]  /*bf60*/  @!P0 LDG.E.U16 R8, [R10.64] ;  /* 0x000000060a088981 */ /* 0x0008a8000c1e1500 */
[----:B---3--:R-:W-:Y:S01]  /*bf70*/  STL [R1+0xe30], R6 ;  /* 0x000e300601007387 */ /* 0x008fe20000100800 */
[----:B----4-:R-:W-:Y:S02]  /*bf80*/  @!P0 IMAD.MOV.U32 R11, RZ, RZ, R3 ;  /* 0x000000ffff0b8224 */ /* 0x010fe400078e0003 */
[----:B------:R-:W-:-:S05]  /*bf90*/  @!P0 IMAD.MOV.U32 R10, RZ, RZ, R2 ;  /* 0x000000ffff0a8224 */ /* 0x000fca00078e0002 */
[----:B------:R-:W3:Y:S04]  /*bfa0*/  @!P0 LDG.E.U16 R9, [R10.64] ;  /* 0x000000060a098981 */ /* 0x000ee8000c1e1500 */
[----:B--2---:R0:W-:Y:S04]  /*bfb0*/  STL [R1+0xe34], R7 ;  /* 0x000e340701007387 */ /* 0x0041e80000100800 */
[----:B-1----:R-:W2:Y:S04]  /*bfc0*/  LDL R5, [R1+0x718] ;  /* 0x0007180001057983 */ /* 0x002ea80000100800 */
[----:B------:R-:W4:Y:S04]  /*bfd0*/  LDL R4, [R1+0x71c] ;  /* 0x00071c0001047983 */ /* 0x000f280000100800 */
[----:B------:R-:W-:Y:S04]  /*bfe0*/  STS.U16 [R29+0x900], R25 ;  /* 0x000900191d007388 */ /* 0x000fe80000000400 */
[----:B------:R-:W-:Y:S04]  /*bff0*/  STL [R1+0xe38], R8 ;  /* 0x000e380801007387 */ /* 0x000fe80000100800 */
[----:B------:R-:W4:Y:S04]  /*c000*/  LDL.LU R24, [R1+0x244] ;  /* 0x0002440001187983 */ /* 0x000f280000300800 */
[----:B0-----:R-:W4:Y:S04]  /*c010*/  LDL R7, [R1+0x710] ;  /* 0x0007100001077983 */ /* 0x001f280000100800 */
[----:B------:R-:W4:Y:S04]  /*c020*/  LDL R6, [R1+0x714] ;  /* 0x0007140001067983 */ /* 0x000f280000100800 */
[----:B------:R-:W4:Y:S04]  /*c030*/  LDL.LU R3, [R1+0x214] ;  /* 0x0002140001037983 */ /* 0x000f280000300800 */
[----:B------:R-:W4:Y:S04]  /*c040*/  LDL.LU R2, [R1+0x210] ;  /* 0x0002100001027983 */ /* 0x000f280000300800 */
[----:B------:R-:W4:Y:S04]  /*c050*/  LDL.LU R12, [R1+0xd4] ;  /* 0x0000d400010c7983 */ /* 0x000f280000300800 */
[----:B------:R-:W4:Y:S04]  /*c060*/  LDL.LU R14, [R1+0xd0] ;  /* 0x0000d000010e7983 */ /* 0x000f280000300800 */
[----:B------:R-:W-:Y:S04]  /*c070*/  STS.U16 [R29+0x980], R26 ;  /* 0x0009801a1d007388 */ /* 0x000fe80000000400 */
[----:B------:R-:W4:Y:S04]  /*c080*/  LDL.LU R16, [R1+0x9c] ;  /* 0x00009c0001107983 */ /* 0x000f280000300800 */
[----:B------:R-:W-:Y:S04]  /*c090*/  STS.U16 [R29+0x1100], R27 ;  /* 0x0011001b1d007388 */ /* 0x000fe80000000400 */
[----:B------:R-:W4:Y:S04]  /*c0a0*/  LDL.LU R18, [R1+0x98] ;  /* 0x0000980001127983 */ /* 0x000f280000300800 */
[----:B------:R0:W-:Y:S04]  /*c0b0*/  STS.U16 [R29+0x1180], R0 ;  /* 0x001180001d007388 */ /* 0x0001e80000000400 */
[----:B---3--:R-:W-:Y:S04]  /*c0c0*/  STL [R1+0xe3c], R9 ;  /* 0x000e3c0901007387 */ /* 0x008fe80000100800 */
[----:B0-----:R-:W3:Y:S04]  /*c0d0*/  LDL.LU R0, [R1+0x64] ;  /* 0x0000640001007983 */ /* 0x001ee80000300800 */
[----:B------:R-:W3:Y:S01]  /*c0e0*/  LDL.LU R19, [R1+0x60] ;  /* 0x0000600001137983 */ /* 0x000ee20000300800 */
[----:B--2---:R-:W-:-:S03]  /*c0f0*/  @!P0 IMAD.MOV.U32 R11, RZ, RZ, R5 ;  /* 0x000000ffff0b8224 */ /* 0x004fc600078e0005 */
[----:B------:R-:W2:Y:S01]  /*c100*/  LDL R5, [R1+0x708] ;  /* 0x0007080001057983 */ /* 0x000ea20000100800 */
[----:B----4-:R-:W-:-:S03]  /*c110*/  @!P0 IMAD.MOV.U32 R10, RZ, RZ, R4 ;  /* 0x000000ffff0a8224 */ /* 0x010fc600078e0004 */
[----:B------:R-:W4:Y:S01]  /*c120*/  LDL R4, [R1+0x70c] ;  /* 0x00070c0001047983 */ /* 0x000f220000100800 */
[----:B------:R-:W-:Y:S02]  /*c130*/  PRMT R13, RZ, 0x7610, R13 ;  /* 0x00007610ff0d7816 */ /* 0x000fe4000000000d */
[----:B------:R-:W-:Y:S01]  /*c140*/  PRMT R15, RZ, 0x7610, R15 ;  /* 0x00007610ff0f7816 */ /* 0x000fe2000000000f */
[----:B------:R0:W-:Y:S04]  /*c150*/  STS.U16 [R29+0x1900], R17 ;  /* 0x001900111d007388 */ /* 0x0001e80000000400 */
[----:B------:R1:W3:Y:S04]  /*c160*/  @!P0 LDG.E.U16 R13, [R10.64] ;  /* 0x000000060a0d8981 */ /* 0x0002e8000c1e1500 */
[----:B------:R-:W3:Y:S01]  /*c170*/  LDL.LU R20, [R1+0x2f4] ;  /* 0x0002f40001147983 */ /* 0x000ee20000300800 */
[----:B0-----:R-:W-:-:S03]  /*c180*/  PRMT R17, RZ, 0x7610, R17 ;  /* 0x00007610ff117816 */ /* 0x001fc60000000011 */
[----:B------:R-:W3:Y:S01]  /*c190*/  LDL.LU R25, [R1+0x2f0] ;  /* 0x0002f00001197983 */ /* 0x000ee20000300800 */
[----:B-1----:R-:W-:Y:S02]  /*c1a0*/  @!P0 IMAD.MOV.U32 R11, RZ, RZ, R7 ;  /* 0x000000ffff0b8224 */ /* 0x002fe400078e0007 */
[----:B------:R-:W-:Y:S01]  /*c1b0*/  @!P0 IMAD.MOV.U32 R10, RZ, RZ, R6 ;  /* 0x000000ffff0a8224 */ /* 0x000fe200078e0006 */
[----:B------:R-:W3:Y:S04]  /*c1c0*/  LDL.LU R26, [R1+0x2b8] ;  /* 0x0002b800011a7983 */ /* 0x000ee80000300800 */
[----:B------:R2:W3:Y:S02]  /*c1d0*/  @!P0 LDG.E.U16 R15, [R10.64] ;  /* 0x000000060a0f8981 */ /* 0x0004e4000c1e1500 */
[----:B--2---:R-:W-:-:S02]  /*c1e0*/  @!P0 IMAD.MOV.U32 R11, RZ, RZ, R5 ;  /* 0x000000ffff0b8224 */ /* 0x004fc400078e0005 */
[----:B----4-:R-:W-:-:S05]  /*c1f0*/  @!P0 IMAD.MOV.U32 R10, RZ, RZ, R4 ;  /* 0x000000ffff0a8224 */ /* 0x010fca00078e0004 */
[----:B------:R-:W2:Y:S04]  /*c200*/  @!P0 LDG.E.U16 R17, [R10.64] ;  /* 0x000000060a118981 */ /* 0x000ea8000c1e1500 */
[----:B---3--:R-:W-:Y:S04]  /*c210*/  STL [R1+0xe40], R13 ;  /* 0x000e400d01007387 */ /* 0x008fe80000100800 */
[----:B------:R-:W3:Y:S04]  /*c220*/  LDL.LU R22, [R1+0x2b4] ;  /* 0x0002b40001167983 */ /* 0x000ee80000300800 */
[----:B------:R-:W4:Y:S04]  /*c230*/  LDL.LU R27, [R1+0x280] ;  /* 0x00028000011b7983 */ /* 0x000f280000300800 */
[----:B------:R-:W3:Y:S04]  /*c240*/  LDL.LU R23, [R1+0x27c] ;  /* 0x00027c0001177983 */ /* 0x000ee80000300800 */
[----:B------:R-:W-:Y:S04]  /*c250*/  STL [R1+0xe44], R15 ;  /* 0x000e440f01007387 */ /* 0x000fe80000100800 */
[----:B------:R0:W-:Y:S04]  /*c260*/  STS.U16 [R29+0x1980], R24 ;  /* 0x001980181d007388 */ /* 0x0001e80000000400 */
[----:B------:R-:W3:Y:S04]  /*c270*/  LDL.LU R21, [R1+0x248] ;  /* 0x0002480001157983 */ /* 0x000ee80000300800 */
[----:B------:R-:W-:Y:S04]  /*c280*/  STS.U16 [R29+0x2100], R3 ;  /* 0x002100031d007388 */ /* 0x000fe80000000400 */
[----:B0-----:R-:W3:Y:S04]  /*c290*/  LDL.LU R24, [R1+0x240] ;  /* 0x0002400001187983 */ /* 0x001ee80000300800 */
[----:B------:R-:W-:Y:S04]  /*c2a0*/  STS.U16 [R29+0x2180], R2 ;  /* 0x002180021d007388 */ /* 0x000fe80000000400 */
[----:B------:R-:W-:Y:S04]  /*c2b0*/  STS.U16 [R29+0x2900], R12 ;  /* 0x0029000c1d007388 */ /* 0x000fe80000000400 */
[----:B------:R-:W-:Y:S04]  /*c2c0*/  STS.U16 [R29+0x2980], R14 ;  /* 0x0029800e1d007388 */ /* 0x000fe80000000400 */
[----:B------:R-:W-:Y:S04]  /*c2d0*/  STS.U16 [R29+0x3100], R16 ;  /* 0x003100101d007388 */ /* 0x000fe80000000400 */
[----:B------:R-:W-:Y:S04]  /*c2e0*/  STS.U16 [R29+0x3180], R18 ;  /* 0x003180121d007388 */ /* 0x000fe80000000400 */
[----:B------:R0:W-:Y:S04]  /*c2f0*/  STS.U16 [R29+0x3900], R0 ;  /* 0x003900001d007388 */ /* 0x0001e80000000400 */
[----:B--2---:R-:W-:Y:S04]  /*c300*/  STL [R1+0xe48], R17 ;  /* 0x000e481101007387 */ /* 0x004fe80000100800 */
[----:B0-----:R-:W2:Y:S01]  /*c310*/  LDL.LU R0, [R1+0x20c] ;  /* 0x00020c0001007983 */ /* 0x001ea20000300800 */
[----:B------:R-:W-:-:S03]  /*c320*/  LOP3.LUT R9, R28, 0x20, RZ, 0x3c, !PT ;  /* 0x000000201c097812 */ /* 0x000fc600078e3cff */
[----:B------:R-:W-:Y:S04]  /*c330*/  STS.U16 [R29+0x3980], R19 ;  /* 0x003980131d007388 */ /* 0x000fe80000000400 */
[----:B------:R-:W-:Y:S04]  /*c340*/  STS.U16 [R9+0x200], R20 ;  /* 0x0002001409007388 */ /* 0x000fe80000000400 */
[----:B------:R-:W-:Y:S04]  /*c350*/  STL [R1+0xe4c], R29 ;  /* 0x000e4c1d01007387 */ /* 0x000fe80000100800 */
[----:B------:R0:W-:Y:S04]  /*c360*/  STS.U16 [R9+0x280], R25 ;  /* 0x0002801909007388 */ /* 0x0001e80000000400 */
[----:B------:R1:W-:Y:S04]  /*c370*/  STS.U16 [R9+0xa00], R26 ;  /* 0x000a001a09007388 */ /* 0x0003e80000000400 */
[----:B0-----:R-:W2:Y:S04]  /*c380*/  LDL.LU R25, [R1+0x208] ;  /* 0x0002080001197983 */ /* 0x001ea80000300800 */
[----:B------:R-:W2:Y:S04]  /*c390*/  LDL.LU R11, [R1+0xcc] ;  /* 0x0000cc00010b7983 */ /* 0x000ea80000300800 */
[----:B------:R-:W2:Y:S04]  /*c3a0*/  LDL.LU R15, [R1+0xc8] ;  /* 0x0000c800010f7983 */ /* 0x000ea80000300800 */
[----:B------:R-:W2:Y:S04]  /*c3b0*/  LDL.LU R13, [R1+0x94] ;  /* 0x00009400010d7983 */ /* 0x000ea80000300800 */
[----:B------:R-:W2:Y:S04]  /*c3c0*/  LDL.LU R2, [R1+0x90] ;  /* 0x0000900001027983 */ /* 0x000ea80000300800 */
[----:B---3--:R-:W-:Y:S04]  /*c3d0*/  STS.U16 [R9+0xa80], R22 ;  /* 0x000a801609007388 */ /* 0x008fe80000000400 */
[----:B-1----:R-:W3:Y:S04]  /*c3e0*/  LDL.LU R26, [R1+0x5c] ;  /* 0x00005c00011a7983 */ /* 0x002ee80000300800 */
[----:B----4-:R0:W-:Y:S04]  /*c3f0*/  STS.U16 [R9+0x1200], R27 ;  /* 0x0012001b09007388 */ /* 0x0101e80000000400 */
[----:B------:R1:W-:Y:S04]  /*c400*/  STS.U16 [R9+0x1280], R23 ;  /* 0x0012801709007388 */ /* 0x0003e80000000400 */
[----:B0-----:R-:W4:Y:S04]  /*c410*/  LDL.LU R27, [R1+0x58] ;  /* 0x00005800011b7983 */ /* 0x001f280000300800 */
[----:B------:R-:W4:Y:S04]  /*c420*/  LDL.LU R22, [R1+0x2ec] ;  /* 0x0002ec0001167983 */ /* 0x000f280000300800 */
[----:B-1----:R-:W4:Y:S04]  /*c430*/  LDL.LU R23, [R1+0x2e8] ;  /* 0x0002e80001177983 */ /* 0x002f280000300800 */
[----:B------:R-:W4:Y:S04]  /*c440*/  LDL.LU R8, [R1+0x2b0] ;  /* 0x0002b00001087983 */ /* 0x000f280000300800 */
        /* <DEDUP_REMOVED lines=8> */
[----:B------:R-:W-:Y:S04]  /*c4d0*/  STS.U16 [R9+0x1a00], R21 ;  /* 0x001a001509007388 */ /* 0x000fe80000000400 */
[----:B------:R-:W4:Y:S04]  /*c4e0*/  LDL.LU R18, [R1+0xc0] ;  /* 0x0000c00001127983 */ /* 0x000f280000300800 */
[----:B------:R0:W-:Y:S04]  /*c4f0*/  STS.U16 [R9+0x1a80], R24 ;  /* 0x001a801809007388 */ /* 0x0001e80000000400 */
[----:B------:R-:W4:Y:S04]  /*c500*/  LDL.LU R19, [R1+0x8c] ;  /* 0x00008c0001137983 */ /* 0x000f280000300800 */
[----:B0-----:R-:W4:Y:S04]  /*c510*/  LDL.LU R24, [R1+0x88] ;  /* 0x0000880001187983 */ /* 0x001f280000300800 */
[----:B------:R-:W4:Y:S04]  /*c520*/  LDL.LU R20, [R1+0x54] ;  /* 0x0000540001147983 */ /* 0x000f280000300800 */
[----:B------:R-:W4:Y:S04]  /*c530*/  LDL.LU R21, [R1+0x50] ;  /* 0x0000500001157983 */ /* 0x000f280000300800 */
[----:B--2---:R0:W-:Y:S04]  /*c540*/  STS.U16 [R9+0x2200], R0 ;  /* 0x0022000009007388 */ /* 0x0041e80000000400 */
[----:B0-----:R-:W2:Y:S04]  /*c550*/  LDL.LU R0, [R1+0x2e4] ;  /* 0x0002e40001007983 */ /* 0x001ea80000300800 */
[----:B------:R0:W-:Y:S04]  /*c560*/  STS.U16 [R9+0x2280], R25 ;  /* 0x0022801909007388 */ /* 0x0001e80000000400 */
[----:B------:R-:W-:Y:S04]  /*c570*/  STS.U16 [R9+0x2a00], R11 ;  /* 0x002a000b09007388 */ /* 0x000fe80000000400 */
[----:B------:R-:W-:Y:S04]  /*c580*/  STS.U16 [R9+0x2a80], R15 ;  /* 0x002a800f09007388 */ /* 0x000fe80000000400 */
[----:B------:R-:W-:Y:S04]  /*c590*/  STS.U16 [R9+0x3200], R13 ;  /* 0x0032000d09007388 */ /* 0x000fe80000000400 */
[----:B------:R1:W-:Y:S04]  /*c5a0*/  STS.U16 [R9+0x3280], R2 ;  /* 0x0032800209007388 */ /* 0x0003e80000000400 */
[----:B0-----:R-:W2:Y:S04]  /*c5b0*/  LDL.LU R25, [R1+0x2e0] ;  /* 0x0002e00001197983 */ /* 0x001ea80000300800 */
[----:B---3--:R0:W-:Y:S01]  /*c5c0*/  STS.U16 [R9+0x3a00], R26 ;  /* 0x003a001a09007388 */ /* 0x0081e20000000400 */
[----:B-1----:R-:W-:-:S03]  /*c5d0*/  LOP3.LUT R2, R28, 0x30, RZ, 0x3c, !PT ;  /* 0x000000301c027812 */ /* 0x002fc600078e3cff */
[----:B0-----:R-:W3:Y:S04]  /*c5e0*/  LDL.LU R26, [R1+0x2a8] ;  /* 0x0002a800011a7983 */ /* 0x001ee80000300800 */
[----:B----4-:R0:W-:Y:S04]  /*c5f0*/  STS.U16 [R9+0x3a80], R27 ;  /* 0x003a801b09007388 */ /* 0x0101e80000000400 */
[----:B------:R-:W-:Y:S04]  /*c600*/  STS.U16 [R2+0x300], R22 ;  /* 0x0003001602007388 */ /* 0x000fe80000000400 */
[----:B0-----:R-:W4:Y:S04]  /*c610*/  LDL.LU R27, [R1+0x2a4] ;  /* 0x0002a400011b7983 */ /* 0x001f280000300800 */
[----:B------:R-:W-:Y:S04]  /*c620*/  STS.U16 [R2+0x380], R23 ;  /* 0x0003801702007388 */ /* 0x000fe80000000400 */
[----:B------:R0:W-:Y:S04]  /*c630*/  STS.U16 [R2+0xb00], R8 ;  /* 0x000b000802007388 */ /* 0x0001e80000000400 */
[----:B------:R-:W-:Y:S04]  /*c640*/  STS.U16 [R2+0xb80], R7 ;  /* 0x000b800702007388 */ /* 0x000fe80000000400 */
[----:B------:R-:W-:Y:S04]  /*c650*/  STS.U16 [R2+0x1300], R6 ;  /* 0x0013000602007388 */ /* 0x000fe80000000400 */
[----:B------:R-:W-:Y:S04]  /*c660*/  STS.U16 [R2+0x1380], R5 ;  /* 0x0013800502007388 */ /* 0x000fe80000000400 */
[----:B------:R-:W-:Y:S04]  /*c670*/  STS.U16 [R2+0x1b00], R4 ;  /* 0x001b000402007388 */ /* 0x000fe80000000400 */
[----:B------:R-:W-:Y:S04]  /*c680*/  STS.U16 [R2+0x1b80], R3 ;  /* 0x001b800302007388 */ /* 0x000fe80000000400 */
[----:B------:R-:W-:Y:S04]  /*c690*/  STS.U16 [R2+0x2300], R12 ;  /* 0x0023000c02007388 */ /* 0x000fe80000000400 */
[----:B------:R-:W-:Y:S04]  /*c6a0*/  STS.U16 [R2+0x2380], R14 ;  /* 0x0023800e02007388 */ /* 0x000fe80000000400 */
[----:B------:R-:W-:Y:S01]  /*c6b0*/  STS.U16 [R2+0x2b00], R16 ;  /* 0x002b001002007388 */ /* 0x000fe20000000400 */
[----:B0-----:R-:W-:-:S03]  /*c6c0*/  LOP3.LUT R8, R28, 0x40, RZ, 0x3c, !PT ;  /* 0x000000401c087812 */ /* 0x001fc600078e3cff */
[----:B------:R-:W-:Y:S04]  /*c6d0*/  STS.U16 [R2+0x2b80], R18 ;  /* 0x002b801202007388 */ /* 0x000fe80000000400 */
[----:B------:R-:W4:Y:S04]  /*c6e0*/  LDL.LU R22, [R1+0x268] ;  /* 0x0002680001167983 */ /* 0x000f280000300800 */
[----:B------:R-:W-:Y:S04]  /*c6f0*/  STS.U16 [R2+0x3300], R19 ;  /* 0x0033001302007388 */ /* 0x000fe80000000400 */
[----:B------:R-:W4:Y:S04]  /*c700*/  LDL.LU R23, [R1+0x264] ;  /* 0x0002640001177983 */ /* 0x000f280000300800 */
[----:B------:R0:W-:Y:S04]  /*c710*/  STS.U16 [R2+0x3380], R24 ;  /* 0x0033801802007388 */ /* 0x0001e80000000400 */
[----:B------:R-:W-:Y:S04]  /*c720*/  STS.U16 [R2+0x3b00], R20 ;  /* 0x003b001402007388 */ /* 0x000fe80000000400 */
[----:B0-----:R-:W4:Y:S04]  /*c730*/  LDL.LU R24, [R1+0x234] ;  /* 0x0002340001187983 */ /* 0x001f280000300800 */
[----:B------:R-:W-:Y:S04]  /*c740*/  STS.U16 [R2+0x3b80], R21 ;  /* 0x003b801502007388 */ /* 0x000fe80000000400 */
[----:B--2---:R0:W-:Y:S04]  /*c750*/  STS.U16 [R8+0x400], R0 ;  /* 0x0004000008007388 */ /* 0x0041e80000000400 */
[----:B0-----:R-:W2:Y:S04]  /*c760*/  LDL.LU R0, [R1+0x230] ;  /* 0x0002300001007983 */ /* 0x001ea80000300800 */
[----:B------:R-:W2:Y:S04]  /*c770*/  LDL.LU R10, [R1+0x1fc] ;  /* 0x0001fc00010a7983 */ /* 0x000ea80000300800 */
[----:B------:R-:W2:Y:S04]  /*c780*/  LDL.LU R11, [R1+0x1f8] ;  /* 0x0001f800010b7983 */ /* 0x000ea80000300800 */
[----:B------:R-:W2:Y:S04]  /*c790*/  LDL.LU R15, [R1+0xbc] ;  /* 0x0000bc00010f7983 */ /* 0x000ea80000300800 */
[----:B------:R-:W2:Y:S04]  /*c7a0*/  LDL.LU R13, [R1+0xb8] ;  /* 0x0000b800010d7983 */ /* 0x000ea80000300800 */
[----:B------:R-:W2:Y:S04]  /*c7b0*/  LDL.LU R9, [R1+0x84] ;  /* 0x0000840001097983 */ /* 0x000ea80000300800 */
[----:B------:R0:W-:Y:S04]  /*c7c0*/  STS.U16 [R8+0x480], R25 ;  /* 0x0004801908007388 */ /* 0x0001e80000000400 */
[----:B0-----:R-:W2:Y:S04]  /*c7d0*/  LDL.LU R25, [R1+0x80] ;  /* 0x0000800001197983 */ /* 0x001ea80000300800 */
[----:B---3--:R0:W-:Y:S04]  /*c7e0*/  STS.U16 [R8+0xc00], R26 ;  /* 0x000c001a08007388 */ /* 0x0081e80000000400 */
[----:B0-----:R-:W3:Y:S04]  /*c7f0*/  LDL.LU R26, [R1+0x4c] ;  /* 0x00004c00011a7983 */ /* 0x001ee80000300800 */
[----:B----4-:R0:W-:Y:S04]  /*c800*/  STS.U16 [R8+0xc80], R27 ;  /* 0x000c801b08007388 */ /* 0x0101e80000000400 */
[----:B0-----:R-:W4:Y:S04]  /*c810*/  LDL.LU R27, [R1+0x48] ;  /* 0x00004800011b7983 */ /* 0x001f280000300800 */
        /* <DEDUP_REMOVED lines=12> */
[----:B------:R0:W-:Y:S04]  /*c8e0*/  STS.U16 [R8+0x1400], R22 ;  /* 0x0014001608007388 */ /* 0x0001e80000000400 */
[----:B------:R-:W4:Y:S04]  /*c8f0*/  LDL.LU R21, [R1+0x7c] ;  /* 0x00007c0001157983 */ /* 0x000f280000300800 */
[----:B------:R1:W-:Y:S04]  /*c900*/  STS.U16 [R8+0x1480], R23 ;  /* 0x0014801708007388 */ /* 0x0003e80000000400 */
[----:B0-----:R-:W4:Y:S04]  /*c910*/  LDL.LU R22, [R1+0x78] ;  /* 0x0000780001167983 */ /* 0x001f280000300800 */
[----:B------:R0:W-:Y:S04]  /*c920*/  STS.U16 [R8+0x1c00], R24 ;  /* 0x001c001808007388 */ /* 0x0001e80000000400 */
[----:B-1----:R-:W4:Y:S04]  /*c930*/  LDL.LU R23, [R1+0x44] ;  /* 0x0000440001177983 */ /* 0x002f280000300800 */
[----:B0-----:R-:W4:Y:S04]  /*c940*/  LDL.LU R24, [R1+0x40] ;  /* 0x0000400001187983 */ /* 0x001f280000300800 */
[----:B--2---:R0:W-:Y:S04]  /*c950*/  STS.U16 [R8+0x1c80], R0 ;  /* 0x001c800008007388 */ /* 0x0041e80000000400 */
[----:B0-----:R-:W2:Y:S04]  /*c960*/  LDL.LU R0, [R1+0x2d4] ;  /* 0x0002d40001007983 */ /* 0x001ea80000300800 */
[----:B------:R-:W-:Y:S04]  /*c970*/  STS.U16 [R8+0x2400], R10 ;  /* 0x0024000a08007388 */ /* 0x000fe80000000400 */
[----:B------:R0:W-:Y:S04]  /*c980*/  STS.U16 [R8+0x2480], R11 ;  /* 0x0024800b08007388 */ /* 0x0001e80000000400 */
[----:B------:R-:W-:Y:S04]  /*c990*/  STS.U16 [R8+0x2c00], R15 ;  /* 0x002c000f08007388 */ /* 0x000fe80000000400 */
[----:B------:R-:W-:Y:S01]  /*c9a0*/  STS.U16 [R8+0x2c80], R13 ;  /* 0x002c800d08007388 */ /* 0x000fe20000000400 */
[----:B0-----:R-:W-:-:S03]  /*c9b0*/  LOP3.LUT R11, R28, 0x50, RZ, 0x3c, !PT ;  /* 0x000000501c0b7812 */ /* 0x001fc600078e3cff */
[----:B------:R-:W-:Y:S04]  /*c9c0*/  STS.U16 [R8+0x3400], R9 ;  /* 0x0034000908007388 */ /* 0x000fe80000000400 */
[----:B------:R0:W-:Y:S04]  /*c9d0*/  STS.U16 [R8+0x3480], R25 ;  /* 0x0034801908007388 */ /* 0x0001e80000000400 */
[----:B0-----:R-:W2:Y:S04]  /*c9e0*/  LDL.LU R25, [R1+0x2d0] ;  /* 0x0002d00001197983 */ /* 0x001ea80000300800 */
[----:B---3--:R0:W-:Y:S04]  /*c9f0*/  STS.U16 [R8+0x3c00], R26 ;  /* 0x003c001a08007388 */ /* 0x0081e80000000400 */
[----:B0-----:R-:W3:Y:S04]  /*ca00*/  LDL.LU R26, [R1+0x290] ;  /* 0x00029000011a7983 */ /* 0x001ee80000300800 */
[----:B----4-:R-:W-:Y:S04]  /*ca10*/  STS.U16 [R8+0x3c80], R27 ;  /* 0x003c801b08007388 */ /* 0x010fe80000000400 */
        /* <DEDUP_REMOVED lines=13> */
[----:B------:R-:W4:Y:S04]  /*caf0*/  LDL.LU R27, [R1+0x28c] ;  /* 0x00028c00011b7983 */ /* 0x000f280000300800 */
[----:B------:R-:W-:Y:S04]  /*cb00*/  STS.U16 [R11+0x3500], R21 ;  /* 0x003500150b007388 */ /* 0x000fe80000000400 */
[----:B------:R-:W-:Y:S04]  /*cb10*/  STL [R1+0xe50], R11 ;  /* 0x000e500b01007387 */ /* 0x000fe80000100800 */
[----:B------:R-:W-:Y:S04]  /*cb20*/  STS.U16 [R11+0x3580], R22 ;  /* 0x003580160b007388 */ /* 0x000fe80000000400 */
[----:B------:R-:W-:Y:S04]  /*cb30*/  STS.U16 [R11+0x3d00], R23 ;  /* 0x003d00170b007388 */ /* 0x000fe80000000400 */
[----:B------:R0:W-:Y:S04]  /*cb40*/  STS.U16 [R11+0x3d80], R24 ;  /* 0x003d80180b007388 */ /* 0x0001e80000000400 */
[----:B0-----:R-:W4:Y:S04]  /*cb50*/  LDL.LU R11, [R1+0x258] ;  /* 0x00025800010b7983 */ /* 0x001f280000300800 */
[----:B------:R-:W4:Y:S04]  /*cb60*/  LDL.LU R29, [R1+0x254] ;  /* 0x00025400011d7983 */ /* 0x000f280000300800 */
[----:B------:R-:W4:Y:S04]  /*cb70*/  LDL.LU R17, [R1+0x224] ;  /* 0x0002240001117983 */ /* 0x000f280000300800 */
[----:B------:R-:W4:Y:S04]  /*cb80*/  LDL.LU R15, [R1+0x220] ;  /* 0x00022000010f7983 */ /* 0x000f280000300800 */
[----:B------:R-:W4:Y:S04]  /*cb90*/  LDL.LU R13, [R1+0x1ec] ;  /* 0x0001ec00010d7983 */ /* 0x000f280000300800 */
[----:B------:R-:W4:Y:S04]  /*cba0*/  LDL.LU R9, [R1+0x1e8] ;  /* 0x0001e80001097983 */ /* 0x000f280000300800 */
[----:B--2---:R0:W-:Y:S04]  /*cbb0*/  STS.U16 [R6+0x600], R0 ;  /* 0x0006000006007388 */ /* 0x0041e80000000400 */
[----:B0-----:R-:W2:Y:S04]  /*cbc0*/  LDL.LU R0, [R1+0xac] ;  /* 0x0000ac0001007983 */ /* 0x001ea80000300800 */
[----:B------:R-:W2:Y:S04]  /*cbd0*/  LDL.LU R28, [R1+0xa8] ;  /* 0x0000a800011c7983 */ /* 0x000ea80000300800 */
[----:B------:R-:W2:Y:S04]  /*cbe0*/  LDL.LU R10, [R1+0x74] ;  /* 0x00007400010a7983 */ /* 0x000ea80000300800 */
[----:B------:R-:W2:Y:S04]  /*cbf0*/  LDL.LU R8, [R1+0x70] ;  /* 0x0000700001087983 */ /* 0x000ea80000300800 */
[----:B------:R-:W2:Y:S04]  /*cc00*/  LDL.LU R7, [R1+0x2c] ;  /* 0x00002c0001077983 */ /* 0x000ea80000300800 */
[----:B------:R-:W2:Y:S04]  /*cc10*/  LDL.LU R5, [R1+0x28] ;  /* 0x0000280001057983 */ /* 0x000ea80000300800 */
[----:B------:R-:W2:Y:S04]  /*cc20*/  LDL.LU R4, [R1+0x2c0] ;  /* 0x0002c00001047983 */ /* 0x000ea80000300800 */
[----:B------:R0:W-:Y:S04]  /*cc30*/  STS.U16 [R6+0x680], R25 ;  /* 0x0006801906007388 */ /* 0x0001e80000000400 */
[----:B------:R-:W2:Y:S04]  /*cc40*/  LDL.LU R3, [R1+0x2bc] ;  /* 0x0002bc0001037983 */ /* 0x000ea80000300800 */
[----:B------:R-:W2:Y:S04]  /*cc50*/  LDL.LU R2, [R1+0x288] ;  /* 0x0002880001027983 */ /* 0x000ea80000300800 */
[----:B---3--:R1:W-:Y:S04]  /*cc60*/  STS.U16 [R6+0xe00], R26 ;  /* 0x000e001a06007388 */ /* 0x0083e80000000400 */
[----:B------:R-:W3:Y:S04]  /*cc70*/  LDL.LU R12, [R1+0x284] ;  /* 0x00028400010c7983 */ /* 0x000ee80000300800 */
        /* <DEDUP_REMOVED lines=9> */
[----:B0-----:R-:W3:Y:S04]  /*cd10*/  LDL.LU R25, [R1+0x68] ;  /* 0x0000680001197983 */ /* 0x001ee80000300800 */
[----:B-1----:R-:W3:Y:S04]  /*cd20*/  LDL.LU R26, [R1+0x24] ;  /* 0x00002400011a7983 */ /* 0x002ee80000300800 */
[----:B----4-:R0:W-:Y:S04]  /*cd30*/  STS.U16 [R6+0xe80], R27 ;  /* 0x000e801b06007388 */ /* 0x0101e80000000400 */
[----:B0-----:R-:W4:Y:S04]  /*cd40*/  LDL.LU R27, [R1+0x1c] ;  /* 0x00001c00011b7983 */ /* 0x001f280000300800 */
[----:B------:R0:W-:Y:S04]  /*cd50*/  STS.U16 [R6+0x1600], R11 ;  /* 0x0016000b06007388 */ /* 0x0001e80000000400 */
[----:B------:R1:W-:Y:S04]  /*cd60*/  STS.U16 [R6+0x1680], R29 ;  /* 0x0016801d06007388 */ /* 0x0003e80000000400 */
[----:B------:R0:W-:Y:S04]  /*cd70*/  STS.U16 [R6+0x1e00], R17 ;  /* 0x001e001106007388 */ /* 0x0001e80000000400 */
[----:B------:R0:W-:Y:S04]  /*cd80*/  STS.U16 [R6+0x1e80], R15 ;  /* 0x001e800f06007388 */ /* 0x0001e80000000400 */
[----:B------:R1:W-:Y:S04]  /*cd90*/  STS.U16 [R6+0x2600], R13 ;  /* 0x0026000d06007388 */ /* 0x0003e80000000400 */
[----:B------:R1:W-:Y:S04]  /*cda0*/  STS.U16 [R6+0x2680], R9 ;  /* 0x0026800906007388 */ /* 0x0003e80000000400 */
[----:B0-----:R-:W4:Y:S04]  /*cdb0*/  LDL.LU R11, [R1+0xe50] ;  /* 0x000e5000010b7983 */ /* 0x001f280000300800 */
[----:B-1----:R-:W4:Y:S04]  /*cdc0*/  LDL.LU R29, [R1+0xe4c] ;  /* 0x000e4c00011d7983 */ /* 0x002f280000300800 */
[----:B------:R-:W4:Y:S04]  /*cdd0*/  LDL.LU R17, [R1+0xe48] ;  /* 0x000e480001117983 */ /* 0x000f280000300800 */
[----:B------:R-:W4:Y:S04]  /*cde0*/  LDL.LU R15, [R1+0xe44] ;  /* 0x000e4400010f7983 */ /* 0x000f280000300800 */
[----:B------:R-:W4:Y:S04]  /*cdf0*/  LDL.LU R13, [R1+0xe40] ;  /* 0x000e4000010d7983 */ /* 0x000f280000300800 */
[----:B------:R-:W4:Y:S04]  /*ce00*/  LDL.LU R9, [R1+0xe3c] ;  /* 0x000e3c0001097983 */ /* 0x000f280000300800 */
[----:B--2---:R0:W-:Y:S04]  /*ce10*/  STS.U16 [R6+0x2e00], R0 ;  /* 0x002e000006007388 */ /* 0x0041e80000000400 */
[----:B------:R1:W-:Y:S04]  /*ce20*/  STS.U16 [R6+0x2e80], R28 ;  /* 0x002e801c06007388 */ /* 0x0003e80000000400 */
[----:B0-----:R-:W2:Y:S04]  /*ce30*/  LDL.LU R0, [R1+0x18] ;  /* 0x0000180001007983 */ /* 0x001ea80000300800 */
[----:B-1----:R-:W0:Y:S04]  /*ce40*/  S2R R28, SR_TID.X ;  /* 0x00000000001c7919 */ /* 0x002e280000002100 */
[----:B------:R1:W-:Y:S01]  /*ce50*/  STS.U16 [R6+0x3600], R10 ;  /* 0x0036000a06007388 */ /* 0x0003e20000000400 */
[----:B0-----:R-:W-:-:S05]  /*ce60*/  LOP3.LUT R28, R28, 0x3f, RZ, 0xc0, !PT ;  /* 0x0000003f1c1c7812 */ /* 0x001fca00078ec0ff */
[----:B------:R-:W-:-:S05]  /*ce70*/  IMAD.SHL.U32 R28, R28, 0x2, RZ ;  /* 0x000000021c1c7824 */ /* 0x000fca00078e00ff */
[----:B-1----:R-:W-:Y:S02]  /*ce80*/  LOP3.LUT R10, R28, 0x70, RZ, 0x3c, !PT ;  /* 0x000000701c0a7812 */ /* 0x002fe400078e3cff */
[----:B------:R-:W2:Y:S04]  /*ce90*/  LDL.LU R28, [R1+0x20] ;  /* 0x00002000011c7983 */ /* 0x000ea80000300800 */
[----:B------:R0:W-:Y:S04]  /*cea0*/  STS.U16 [R6+0x3680], R8 ;  /* 0x0036800806007388 */ /* 0x0001e80000000400 */
[----:B------:R1:W-:Y:S04]  /*ceb0*/  STS.U16 [R6+0x3e00], R7 ;  /* 0x003e000706007388 */ /* 0x0003e80000000400 */
[----:B------:R0:W-:Y:S04]  /*cec0*/  STS.U16 [R6+0x3e80], R5 ;  /* 0x003e800506007388 */ /* 0x0001e80000000400 */
[----:B------:R0:W-:Y:S04]  /*ced0*/  STS.U16 [R10+0x700], R4 ;  /* 0x000700040a007388 */ /* 0x0001e80000000400 */
[----:B------:R0:W-:Y:S04]  /*cee0*/  STS.U16 [R10+0x780], R3 ;  /* 0x000780030a007388 */ /* 0x0001e80000000400 */
[----:B------:R0:W-:Y:S04]  /*cef0*/  STS.U16 [R10+0xf00], R2 ;  /* 0x000f00020a007388 */ /* 0x0001e80000000400 */
[----:B---3--:R3:W-:Y:S04]  /*cf00*/  STS.U16 [R10+0xf80], R12 ;  /* 0x000f800c0a007388 */ /* 0x0087e80000000400 */
[----:B------:R0:W-:Y:S04]  /*cf10*/  STS.U16 [R10+0x1700], R14 ;  /* 0x0017000e0a007388 */ /* 0x0001e80000000400 */
        /* <DEDUP_REMOVED lines=16> */
[----:B------:R-:W4:Y:S04]  /*d020*/  LDL.LU R2, [R1+0xe20] ;  /* 0x000e200001027983 */ /* 0x000f280000300800 */
[----:B---3--:R-:W3:Y:S04]  /*d030*/  LDL.LU R12, [R1+0xe1c] ;  /* 0x000e1c00010c7983 */ /* 0x008ee80000300800 */
        /* <DEDUP_REMOVED lines=11> */
[----:B--2---:R0:W-:Y:S04]  /*d0f0*/  STS.U16 [R10+0x3f80], R28 ;  /* 0x003f801c0a007388 */ /* 0x0041e80000000400 */
[----:B0-----:R-:W0:Y:S02]  /*d100*/  S2R R28, SR_TID.X ;  /* 0x00000000001c7919 */ /* 0x001e240000002100 */
[----:B0-----:R-:W-:-:S05]  /*d110*/  LOP3.LUT R28, R28, 0x3f, RZ, 0xc0, !PT ;  /* 0x0000003f1c1c7812 */ /* 0x001fca00078ec0ff */
[----:B------:R-:W-:-:S05]  /*d120*/  IMAD.SHL.U32 R28, R28, 0x2, RZ ;  /* 0x000000021c1c7824 */ /* 0x000fca00078e00ff */
[----:B----4-:R0:W-:Y:S04]  /*d130*/  STS.U16 [R28+0x4000], R27 ;  /* 0x0040001b1c007388 */ /* 0x0101e80000000400 */
[----:B0-----:R-:W2:Y:S04]  /*d140*/  LDL.LU R27, [R1+0xdec] ;  /* 0x000dec00011b7983 */ /* 0x001ea80000300800 */
[----:B------:R-:W-:Y:S04]  /*d150*/  STS.U16 [R28+0x4c00], R5 ;  /* 0x004c00051c007388 */ /* 0x000fe80000000400 */
[----:B---3--:R-:W-:Y:S04]  /*d160*/  STS.U16 [R28+0x4800], R19 ;  /* 0x004800131c007388 */ /* 0x008fe80000000400 */
[----:B--2---:R0:W-:Y:S04]  /*d170*/  STS.U16 [R28+0x4400], R27 ;  /* 0x0044001b1c007388 */ /* 0x0041e80000000400 */
[----:B------:R1:W-:Y:S04]  /*d180*/  STS.U16 [R29+0x4080], R0 ;  /* 0x004080001d007388 */ /* 0x0003e80000000400 */
[----:B0-----:R-:W2:Y:S04]  /*d190*/  LDL.LU R27, [R1] ;  /* 0x00000000011b7983 */ /* 0x001ea80000300800 */
[----:B------:R-:W3:Y:S04]  /*d1a0*/  LDL.LU R19, [R1+0x8] ;  /* 0x0000080001137983 */ /* 0x000ee80000300800 */
[----:B------:R-:W4:Y:S04]  /*d1b0*/  LDL.LU R5, [R1+0xc] ;  /* 0x00000c0001057983 */ /* 0x000f280000300800 */
[----:B-1----:R-:W2:Y:S04]  /*d1c0*/  LDL.LU R0, [R1+0xde8] ;  /* 0x000de80001007983 */ /* 0x002ea80000300800 */
[----:B------:R0:W-:Y:S04]  /*d1d0*/  STS.U16 [R29+0x4480], R26 ;  /* 0x0044801a1d007388 */ /* 0x0001e80000000400 */
[----:B0-----:R-:W2:Y:S04]  /*d1e0*/  LDL.LU R26, [R1+0x14] ;  /* 0x00001400011a7983 */ /* 0x001ea80000300800 */
[----:B------:R-:W-:Y:S04]  /*d1f0*/  STS.U16 [R29+0x4880], R18 ;  /* 0x004880121d007388 */ /* 0x000fe80000000400 */
[----:B------:R0:W-:Y:S04]  /*d200*/  STS.U16 [R29+0x4c80], R6 ;  /* 0x004c80061d007388 */ /* 0x0001e80000000400 */
[----:B0-----:R-:W3:Y:S04]  /*d210*/  LDL.LU R29, [R1+0xde4] ;  /* 0x000de400011d7983 */ /* 0x001ee80000300800 */
[----:B------:R-:W0:Y:S04]  /*d220*/  S2R R18, SR_TID.X ;  /* 0x0000000000127919 */ /* 0x000e280000002100 */
[----:B------:R-:W1:Y:S01]  /*d230*/  S2R R28, SR_TID.X ;  /* 0x00000000001c7919 */ /* 0x000e620000002100 */
[----:B0-----:R-:W-:-:S05]  /*d240*/  LOP3.LUT R18, R18, 0x3f, RZ, 0xc0, !PT ;  /* 0x0000003f12127812 */ /* 0x001fca00078ec0ff */
[----:B------:R-:W-:Y:S01]  /*d250*/  IMAD.SHL.U32 R18, R18, 0x2, RZ ;  /* 0x0000000212127824 */ /* 0x000fe200078e00ff */
[----:B-1----:R-:W-:-:S04]  /*d260*/  LOP3.LUT R28, R28, 0x3f, RZ, 0xc0, !PT ;  /* 0x0000003f1c1c7812 */ /* 0x002fc800078ec0ff */
[----:B------:R-:W-:-:S05]  /*d270*/  LOP3.LUT R18, R18, 0x20, RZ, 0x3c, !PT ;  /* 0x0000002012127812 */ /* 0x000fca00078e3cff */
[----:B--2---:R0:W-:Y:S02]  /*d280*/  STS.U16 [R18+0x4100], R26 ;  /* 0x0041001a12007388 */ /* 0x0041e40000000400 */
[----:B0-----:R-:W-:Y:S02]  /*d290*/  IMAD.SHL.U32 R26, R28, 0x2, RZ ;  /* 0x000000021c1a7824 */ /* 0x001fe400078e00ff */
[----:B------:R-:W-:Y:S03]  /*d2a0*/  STS.U16 [R18+0x4500], R25 ;  /* 0x0045001912007388 */ /* 0x000fe60000000400 */
[----:B------:R-:W-:Y:S01]  /*d2b0*/  LOP3.LUT R26, R26, 0x30, RZ, 0x3c, !PT ;  /* 0x000000301a1a7812 */ /* 0x000fe200078e3cff */
[----:B------:R-:W-:Y:S04]  /*d2c0*/  STS.U16 [R18+0x4900], R16 ;  /* 0x0049001012007388 */ /* 0x000fe80000000400 */
[----:B------:R-:W-:Y:S04]  /*d2d0*/  STS.U16 [R18+0x4d00], R7 ;  /* 0x004d000712007388 */ /* 0x000fe80000000400 */
[----:B---3--:R0:W-:Y:S04]  /*d2e0*/  STS.U16 [R26+0x4180], R29 ;  /* 0x0041801d1a007388 */ /* 0x0081e80000000400 */
[----:B0-----:R-:W2:Y:S04]  /*d2f0*/  LDL.LU R29, [R1+0xde0] ;  /* 0x000de000011d7983 */ /* 0x001ea80000300800 */
[----:B------:R-:W3:Y:S01]  /*d300*/  LDL R16, [R1+0x1e0] ;  /* 0x0001e00001107983 */ /* 0x000ee20000100800 */
[----:B------:R-:W-:-:S03]  /*d310*/  IMAD.SHL.U32 R28, R28, 0x2, RZ ;  /* 0x000000021c1c7824 */ /* 0x000fc600078e00ff */
[----:B------:R-:W-:Y:S02]  /*d320*/  STS.U16 [R26+0x4580], R24 ;  /* 0x004580181a007388 */ /* 0x000fe40000000400 */
[----:B------:R-:W-:Y:S02]  /*d330*/  LOP3.LUT R28, R28, 0x40, RZ, 0x3c, !PT ;  /* 0x000000401c1c7812 */ /* 0x000fe400078e3cff */
[----:B------:R-:W-:Y:S04]  /*d340*/  STS.U16 [R26+0x4980], R14 ;  /* 0x0049800e1a007388 */ /* 0x000fe80000000400 */
[----:B------:R-:W-:Y:S04]  /*d350*/  STS.U16 [R26+0x4d80], R8 ;  /* 0x004d80081a007388 */ /* 0x000fe80000000400 */
[----:B----4-:R-:W-:Y:S04]  /*d360*/  STS.U16 [R28+0x4200], R5 ;  /* 0x004200051c007388 */ /* 0x010fe80000000400 */
[----:B------:R-:W-:Y:S04]  /*d370*/  STS.U16 [R28+0x4600], R23 ;  /* 0x004600171c007388 */ /* 0x000fe80000000400 */
[----:B------:R-:W-:Y:S04]  /*d380*/  STS.U16 [R28+0x4a00], R12 ;  /* 0x004a000c1c007388 */ /* 0x000fe80000000400 */
[----:B------:R-:W-:Y:S04]  /*d390*/  STS.U16 [R28+0x4e00], R9 ;  /* 0x004e00091c007388 */ /* 0x000fe80000000400 */
[----:B------:R-:W-:Y:S04]  /*d3a0*/  STS.U16 [R11+0x4280], R19 ;  /* 0x004280130b007388 */ /* 0x000fe80000000400 */
[----:B------:R-:W-:Y:S04]  /*d3b0*/  STS.U16 [R11+0x4680], R22 ;  /* 0x004680160b007388 */ /* 0x000fe80000000400 */
[----:B------:R-:W-:Y:S04]  /*d3c0*/  STS.U16 [R11+0x4a80], R2 ;  /* 0x004a80020b007388 */ /* 0x000fe80000000400 */
[----:B------:R0:W-:Y:S04]  /*d3d0*/  STS.U16 [R11+0x4e80], R13 ;  /* 0x004e800d0b007388 */ /* 0x0001e80000000400 */
[----:B0-----:R-:W0:Y:S02]  /*d3e0*/  S2R R11, SR_TID.X ;  /* 0x00000000000b7919 */ /* 0x001e240000002100 */
[----:B0-----:R-:W-:-:S02]  /*d3f0*/  IMAD.SHL.U32 R11, R11, 0x2, RZ ;  /* 0x000000020b0b7824 */ /* 0x001fc400078e00ff */
[----:B--2---:R-:W-:-:S05]  /*d400*/  IMAD.SHL.U32 R19, R29, 0x2, RZ ;  /* 0x000000021d137824 */ /* 0x004fca00078e00ff */
[----:B------:R-:W-:-:S05]  /*d410*/  LOP3.LUT R19, R19, 0x60, RZ, 0x3c, !PT ;  /* 0x0000006013137812 */ /* 0x000fca00078e3cff */
[----:B------:R0:W-:Y:S04]  /*d420*/  STS.U16 [R19+0x4300], R0 ;  /* 0x0043000013007388 */ /* 0x0001e80000000400 */
[----:B0-----:R-:W2:Y:S04]  /*d430*/  LDL R0, [R1+0x1e4] ;  /* 0x0001e40001007983 */ /* 0x001ea80000100800 */
[----:B------:R-:W0:Y:S04]  /*d440*/  S2R R29, SR_TID.X ;  /* 0x00000000001d7919 */ /* 0x000e280000002100 */
[----:B------:R-:W-:Y:S04]  /*d450*/  STS.U16 [R19+0x4700], R21 ;  /* 0x0047001513007388 */ /* 0x000fe80000000400 */
[----:B------:R-:W-:Y:S04]  /*d460*/  STS.U16 [R19+0x4b00], R3 ;  /* 0x004b000313007388 */ /* 0x000fe80000000400 */
[----:B------:R-:W-:Y:S04]  /*d470*/  STS.U16 [R19+0x4f00], R15 ;  /* 0x004f000f13007388 */ /* 0x000fe80000000400 */
[----:B------:R-:W-:Y:S04]  /*d480*/  STS.U16 [R10+0x4380], R27 ;  /* 0x0043801b0a007388 */ /* 0x000fe80000000400 */
[----:B------:R-:W-:Y:S04]  /*d490*/  STS.U16 [R10+0x4780], R20 ;  /* 0x004780140a007388 */ /* 0x000fe80000000400 */
[----:B------:R-:W-:Y:S04]  /*d4a0*/  STS.U16 [R10+0x4b80], R4 ;  /* 0x004b80040a007388 */ /* 0x000fe80000000400 */
[----:B------:R-:W-:Y:S04]  /*d4b0*/  STS.U16 [R10+0x4f80], R17 ;  /* 0x004f80110a007388 */ /* 0x000fe80000000400 */
[----:B------:R-:W-:Y:S01]  /*d4c0*/  BAR.SYNC.DEFER_BLOCKING 0x0 ;  /* 0x0000000000007b1d */ /* 0x000fe20000010000 */
[----:B0-----:R-:W-:-:S05]  /*d4d0*/  LOP3.LUT R29, R29, 0x7, RZ, 0xc0, !PT ;  /* 0x000000071d1d7812 */ /* 0x001fca00078ec0ff */
[----:B------:R-:W-:-:S05]  /*d4e0*/  IMAD R29, R29, 0x90, RZ ;  /* 0x000000901d1d7824 */ /* 0x000fca00078e02ff */
[----:B------:R-:W-:-:S05]  /*d4f0*/  LOP3.LUT R5, R29, 0x30, R11, 0x78, !PT ;  /* 0x000000301d057812 */ /* 0x000fca00078e780b */
[----:B------:R-:W0:Y:S04]  /*d500*/  LDSM.16.M88.4 R8, [R5+0x4000] ;  /* 0x004000000508783b */ /* 0x000e280000000200 */
[----:B------:R-:W1:Y:S04]  /*d510*/  LDSM.16.M88.4 R20, [R5+0x4400] ;  /* 0x004400000514783b */ /* 0x000e680000000200 */
[----:B---3--:R-:W-:Y:S04]  /*d520*/  LDSM.16.MT88.4 R24, [R16] ;  /* 0x000000001018783b */ /* 0x008fe80000004200 */
[----:B0-----:R-:W-:Y:S01]  /*d530*/  STL.64 [R1+0x10], R8 ;  /* 0x0000100801007387 */ /* 0x001fe20000100a00 */
[----:B------:R-:W-:-:S02]  /*d540*/  IMAD.MOV.U32 R13, RZ, RZ, R8 ;  /* 0x000000ffff0d7224 */ /* 0x000fc400078e0008 */
[----:B------:R-:W-:Y:S01]  /*d550*/  IMAD.MOV.U32 R12, RZ, RZ, R9 ;  /* 0x000000ffff0c7224 */ /* 0x000fe200078e0009 */
[----:B------:R-:W-:Y:S04]  /*d560*/  STL.64 [R1+0x18], R10 ;  /* 0x0000180a01007387 */ /* 0x000fe80000100a00 */
[----:B------:R-:W0:Y:S04]  /*d570*/  LDSM.16.M88.4 R8, [R5+0x4800] ;  /* 0x004800000508783b */ /* 0x000e280000000200 */
[----:B-1----:R-:W-:Y:S04]  /*d580*/  STL.64 [R1+0x50], R20 ;  /* 0x0000501401007387 */ /* 0x002fe80000100a00 */
[----:B------:R-:W-:Y:S04]  /*d590*/  STL.64 [R1+0x58], R22 ;  /* 0x0000581601007387 */ /* 0x000fe80000100a00 */
[----:B0-----:R-:W-:Y:S01]  /*d5a0*/  STL.64 [R1+0x70], R8 ;  /* 0x0000700801007387 */ /* 0x001fe20000100a00 */
[----:B------:R-:W-:-:S02]  /*d5b0*/  IMAD.MOV.U32 R3, RZ, RZ, R8 ;  /* 0x000000ffff037224 */ /* 0x000fc400078e0008 */
[----:B------:R-:W-:Y:S01]  /*d5c0*/  IMAD.MOV.U32 R2, RZ, RZ, R9 ;  /* 0x000000ffff027224 */ /* 0x000fe200078e0009 */
[----:B------:R-:W-:Y:S04]  /*d5d0*/  STL.64 [R1+0x78], R10 ;  /* 0x0000780a01007387 */ /* 0x000fe80000100a00 */
[----:B------:R-:W-:Y:S04]  /*d5e0*/  LDSM.16.M88.4 R8, [R5+0x4c00] ;  /* 0x004c00000508783b */ /* 0x000fe80000000200 */
[----:B------:R-:W0:Y:S04]  /*d5f0*/  LDSM.16.MT88.4 R4, [R16+0x80] ;  /* 0x000080001004783b */ /* 0x000e280000004200 */
[----:B0-----:R-:W-:Y:S04]  /*d600*/  STL.64 [R1+0xdc0], R6 ;  /* 0x000dc00601007387 */ /* 0x001fe80000100a00 */
[----:B------:R-:W-:Y:S04]  /*d610*/  STL.64 [R1+0x60], R8 ;  /* 0x0000600801007387 */ /* 0x000fe80000100a00 */
[----:B------:R-:W-:Y:S04]  /*d620*/  STL.64 [R1+0x68], R10 ;  /* 0x0000680a01007387 */ /* 0x000fe80000100a00 */
[----:B------:R-:W-:Y:S04]  /*d630*/  STL.64 [R1+0xdb8], R4 ;  /* 0x000db80401007387 */ /* 0x000fe80000100a00 */
[----:B------:R-:W-:Y:S04]  /*d640*/  LDSM.16.MT88.4 R4, [R16+0x1000] ;  /* 0x001000001004783b */ /* 0x000fe80000004200 */
[----:B------:R-:W-:Y:S04]  /*d650*/  LDSM.16.MT88.4 R16, [R16+0x1080] ;  /* 0x001080001010783b */ /* 0x000fe80000004200 */
[----:B--2---:R-:W0:Y:S04]  /*d660*/  LDSM.16.MT88.4 R8, [R0] ;  /* 0x000000000008783b */ /* 0x004e280000004200 */
[----:B------:R-:W-:Y:S04]  /*d670*/  LDSM.16.MT88.4 R20, [R0+0x1000] ;  /* 0x001000000014783b */ /* 0x000fe80000004200 */
[----:B0-----:R-:W-:Y:S04]  /*d680*/  STL.64 [R1+0xd98], R10 ;  /* 0x000d980a01007387 */ /* 0x001fe80000100a00 */
[----:B------:R0:W-:Y:S02]  /*d690*/  STL.64 [R1+0xd90], R8 ;  /* 0x000d900801007387 */ /* 0x0001e40000100a00 */
[----:B0-----:R-:W-:-:S02]  /*d6a0*/  IMAD.MOV.U32 R8, RZ, RZ, R13 ;  /* 0x000000ffff087224 */ /* 0x001fc400078e000d */
[----:B------:R-:W-:Y:S02]  /*d6b0*/  IMAD.MOV.U32 R9, RZ, RZ, R12 ;  /* 0x000000ffff097224 */ /* 0x000fe400078e000c */
[----:B------:R-:W0:Y:S04]  /*d6c0*/  LDSM.16.MT88.4 R12, [R0+0x80] ;  /* 0x00008000000c783b */ /* 0x000e280000004200 */
[----:B0-----:R-:W-:Y:S04]  /*d6d0*/  STL [R1+0xd3c], R12 ;  /* 0x000d3c0c01007387 */ /* 0x001fe80000100800 */
[----:B------:R0:W-:Y:S04]  /*d6e0*/  STL [R1+0xd38], R13 ;  /* 0x000d380d01007387 */ /* 0x0001e80000100800 */
[----:B------:R-:W-:Y:S04]  /*d6f0*/  STL [R1+0xd34], R14 ;  /* 0x000d340e01007387 */ /* 0x000fe80000100800 */
[----:B------:R1:W-:Y:S04]  /*d700*/  STL [R1+0xd30], R15 ;  /* 0x000d300f01007387 */ /* 0x0003e80000100800 */
[----:B0-----:R-:W2:Y:S04]  /*d710*/  LDL.LU.64 R12, [R1+0x1d0] ;  /* 0x0001d000010c7983 */ /* 0x001ea80000300a00 */
[----:B-1----:R-:W2:Y:S04]  /*d720*/  LDL.LU.64 R14, [R1+0x1d8] ;  /* 0x0001d800010e7983 */ /* 0x002ea80000300a00 */
[----:B------:R-:W-:Y:S04]  /*d730*/  STL.64 [R1], R4 ;  /* 0x0000000401007387 */ /* 0x000fe80000100a00 */
[----:B------:R-:W-:Y:S04]  /*d740*/  STL.64 [R1+0x8], R6 ;  /* 0x0000080601007387 */ /* 0x000fe80000100a00 */
[----:B------:R-:W-:Y:S04]  /*d750*/  STL.64 [R1+0xc98], R18 ;  /* 0x000c981201007387 */ /* 0x000fe80000100a00 */
[----:B------:R0:W-:Y:S02]  /*d760*/  STL.64 [R1+0xc90], R16 ;  /* 0x000c901001007387 */ /* 0x0001e40000100a00 */
[----:B0-----:R-:W-:-:S02]  /*d770*/  IMAD.MOV.U32 R16, RZ, RZ, R3 ;  /* 0x000000ffff107224 */ /* 0x001fc400078e0003 */
[----:B------:R-:W-:-:S05]  /*d780*/  IMAD.MOV.U32 R17, RZ, RZ, R2 ;  /* 0x000000ffff117224 */ /* 0x000fca00078e0002 */
[----:B------:R0:W-:Y:S04]  /*d790*/  STL.64 [R1+0xdc8], R16 ;  /* 0x000dc81001007387 */ /* 0x0001e80000100a00 */
[----:B0-----:R-:W3:Y:S04]  /*d7a0*/  LDL.LU.64 R16, [R1+0x1b0] ;  /* 0x0001b00001107983 */ /* 0x001ee80000300a00 */
[----:B------:R-:W4:Y:S04]  /*d7b0*/  LDL.LU.64 R18, [R1+0x1b8] ;  /* 0x0001b80001127983 */ /* 0x000f280000300a00 */
[----:B----4-:R-:W-:Y:S04]  /*d7c0*/  STL.64 [R1+0xdd8], R18 ;  /* 0x000dd81201007387 */ /* 0x010fe80000100a00 */
[----:B---3--:R-:W-:Y:S04]  /*d7d0*/  STL.64 [R1+0xdd0], R16 ;  /* 0x000dd01001007387 */ /* 0x008fe80000100a00 */
[----:B------:R-:W3:Y:S04]  /*d7e0*/  LDL.LU.64 R4, [R1+0x1a0] ;  /* 0x0001a00001047983 */ /* 0x000ee80000300a00 */
[----:B------:R-:W3:Y:S04]  /*d7f0*/  LDL.LU.64 R6, [R1+0x1a8] ;  /* 0x0001a80001067983 */ /* 0x000ee80000300a00 */
[----:B------:R-:W-:Y:S04]  /*d800*/  STL.64 [R1+0xc48], R22 ;  /* 0x000c481601007387 */ /* 0x000fe80000100a00 */
[----:B------:R0:W-:Y:S04]  /*d810*/  STL.64 [R1+0xc40], R20 ;  /* 0x000c401401007387 */ /* 0x0001e80000100a00 */
[----:B0-----:R-:W4:Y:S04]  /*d820*/  LDL.LU.64 R20, [R1+0x60] ;  /* 0x0000600001147983 */ /* 0x001f280000300a00 */
[----:B------:R-:W3:Y:S01]  /*d830*/  LDL.LU.64 R22, [R1+0x68] ;  /* 0x0000680001167983 */ /* 0x000ee20000300a00 */
[C---:B--2---:R-:W-:Y:S11]  /*d840*/  HMMA.16816.F32.BF16 R16, R24.reuse, R8, R12 ;  /* 0x000000081810723c */ /* 0x044ff6000004180c */
[----:B------:R-:W-:Y:S11]  /*d850*/  @!UPT UIADD3 URZ, URZ, URZ, URZ ;  /* 0x0000003f3f3ff290 */ /* 0x000ff6000fffe03f */
[----:B------:R-:W-:Y:S02]  /*d860*/  @!UPT UIADD3 URZ, URZ, URZ, URZ ;  /* 0x0000003f3f3ff290 */ /* 0x000fe4000fffe03f */
[----:B------:R-:W-:Y:S02]  /*d870*/  IMAD.MOV.U32 R15, RZ, RZ, R19 ;  /* 0x000000ffff0f7224 */ /* 0x000fe400078e0013 */
[----:B------:R-:W-:Y:S02]  /*d880*/  IMAD.MOV.U32 R14, RZ, RZ, R18 ;  /* 0x000000ffff0e7224 */ /* 0x000fe400078e0012 */
[----:B------:R-:W-:Y:S02]  /*d890*/  IMAD.MOV.U32 R13, RZ, RZ, R17 ;  /* 0x000000ffff0d7224 */ /* 0x000fe400078e0011 */
[----:B------:R-:W-:Y:S01]  /*d8a0*/  IMAD.MOV.U32 R12, RZ, RZ, R16 ;  /* 0x000000ffff0c7224 */ /* 0x000fe200078e0010 */
[----:B---3--:R-:W-:Y:S04]  /*d8b0*/  STL [R1+0xcc0], R23 ;  /* 0x000cc01701007387 */ /* 0x008fe80000100800 */
[----:B------:R-:W2:Y:S04]  /*d8c0*/  LDL.LU.64 R18, [R1+0xdd8] ;  /* 0x000dd80001127983 */ /* 0x000ea80000300a00 */
[----:B------:R-:W2:Y:S04]  /*d8d0*/  LDL.LU.64 R16, [R1+0xdd0] ;  /* 0x000dd00001107983 */ /* 0x000ea80000300a00 */
[----:B------:R-:W-:Y:S04]  /*d8e0*/  STL [R1+0xd4c], R15 ;  /* 0x000d4c0f01007387 */ /* 0x000fe80000100800 */
[----:B------:R-:W-:Y:S04]  /*d8f0*/  STL [R1+0xd48], R14 ;  /* 0x000d480e01007387 */ /* 0x000fe80000100800 */
[----:B------:R-:W-:Y:S04]  /*d900*/  STL [R1+0xd44], R13 ;  /* 0x000d440d01007387 */ /* 0x000fe80000100800 */
[----:B------:R0:W-:Y:S04]  /*d910*/  STL [R1+0xd40], R12 ;  /* 0x000d400c01007387 */ /* 0x0001e80000100800 */
[----:B0-----:R-:W2:Y:S02]  /*d920*/  LDL.64 R12, [R1+0x50] ;  /* 0x00005000010c7983 */ /* 0x001ea40000100a00 */
[C---:B--2---:R-:W-:Y:S11]  /*d930*/  HMMA.16816.F32.BF16 R16, R24.reuse, R12, R16 ;  /* 0x0000000c1810723c */ /* 0x044ff60000041810 */
[----:B------:R-:W-:Y:S11]  /*d940*/  @!UPT UIADD3 URZ, URZ, URZ, URZ ;  /* 0x0000003f3f3ff290 */ /* 0x000ff6000fffe03f */
[----:B------:R-:W-:Y:S01]  /*d950*/  @!UPT UIADD3 URZ, URZ, URZ, URZ ;  /* 0x0000003f3f3ff290 */ /* 0x000fe2000fffe03f */
[----:B------:R0:W-:Y:S04]  /*d960*/  STL.64 [R1+0xc0], R16 ;  /* 0x0000c01001007387 */ /* 0x0001e80000100a00 */
[----:B------:R-:W-:Y:S04]  /*d970*/  STL.64 [R1+0xc8], R18 ;  /* 0x0000c81201007387 */ /* 0x000fe80000100a00 */
[----:B0-----:R-:W2:Y:S01]  /*d980*/  LDL.LU.64 R16, [R1+0xdc8] ;  /* 0x000dc80001107983 */ /* 0x001ea20000300a00 */
[----:B------:R-:W-:Y:S02]  /*d990*/  IMAD.MOV.U32 R2, RZ, RZ, R12 ;  /* 0x000000ffff027224 */ /* 0x000fe400078e000c */
[----:B------:R-:W-:Y:S01]  /*d9a0*/  IMAD.MOV.U32 R0, RZ, RZ, R13 ;  /* 0x000000ffff007224 */ /* 0x000fe200078e000d */
[----:B--2---:R-:W-:Y:S11]  /*d9b0*/  HMMA.16816.F32.BF16 R4, R24, R16, R4 ;  /* 0x000000101804723c */ /* 0x004ff60000041804 */
[----:B------:R-:W-:Y:S11]  /*d9c0*/  @!UPT UIADD3 URZ, URZ, URZ, URZ ;  /* 0x0000003f3f3ff290 */ /* 0x000ff6000fffe03f */
[----:B------:R-:W-:Y:S02]  /*d9d0*/  @!UPT UIADD3 URZ, URZ, URZ, URZ ;  /* 0x0000003f3f3ff290 */ /* 0x000fe4000fffe03f */
[----:B------:R-:W-:Y:S02]  /*d9e0*/  IMAD.MOV.U32 R13, RZ, RZ, R6 ;  /* 0x000000ffff0d7224 */ /* 0x000fe400078e0006 */
[----:B------:R-:W-:Y:S02]  /*d9f0*/  IMAD.MOV.U32 R12, RZ, RZ, R7 ;  /* 0x000000ffff0c7224 */ /* 0x000fe400078e0007 */
[----:B------:R-:W-:Y:S01]  /*da00*/  IMAD.MOV.U32 R15, RZ, RZ, R4 ;  /* 0x000000ffff0f7224 */ /* 0x000fe200078e0004 */
[----:B------:R-:W2:Y:S01]  /*da10*/  LDL.LU.64 R6, [R1+0xdc0] ;  /* 0x000dc00001067983 */ /* 0x000ea20000300a00 */
[----:B------:R-:W-:-:S03]  /*da20*/  IMAD.MOV.U32 R14, RZ, RZ, R5 ;  /* 0x000000ffff0e7224 */ /* 0x000fc600078e0005 */
[----:B------:R-:W2:Y:S04]  /*da30*/  LDL.LU.64 R4, [R1+0xdb8] ;  /* 0x000db80001047983 */ /* 0x000ea80000300a00 */
[----:B------:R0:W-:Y:S04]  /*da40*/  STL.64 [R1+0xdb0], R16 ;  /* 0x000db01001007387 */ /* 0x0001e80000100a00 */
[----:B0-----:R-:W4:Y:S04]  /*da50*/  LDL.LU.64 R16, [R1+0x190] ;  /* 0x0001900001107983 */ /* 0x001f280000300a00 */
[----:B------:R-:W4:Y:S04]  /*da60*/  LDL.LU.64 R18, [R1+0x198] ;  /* 0x0001980001127983 */ /* 0x000f280000300a00 */
[----:B------:R-:W-:Y:S04]  /*da70*/  STL [R1+0xd5c], R12 ;  /* 0x000d5c0c01007387 */ /* 0x000fe80000100800 */
[----:B------:R0:W-:Y:S04]  /*da80*/  STL [R1+0xd58], R13 ;  /* 0x000d580d01007387 */ /* 0x0001e80000100800 */
[----:B------:R-:W-:Y:S04]  /*da90*/  STL [R1+0xd54], R14 ;  /* 0x000d540e01007387 */ /* 0x000fe80000100800 */
[----:B------:R1:W-:Y:S04]  /*daa0*/  STL [R1+0xd50], R15 ;  /* 0x000d500f01007387 */ /* 0x0003e80000100800 */
[----:B0-----:R-:W2:Y:S04]  /*dab0*/  LDL.LU.64 R12, [R1+0x150] ;  /* 0x00015000010c7983 */ /* 0x001ea80000300a00 */
[----:B-1----:R-:W2:Y:S01]  /*dac0*/  LDL.LU.64 R14, [R1+0x158] ;  /* 0x00015800010e7983 */ /* 0x002ea20000300a00 */
[----:B----4-:R-:W-:Y:S03]  /*dad0*/  HMMA.16816.F32.BF16 R24, R24, R20, R16 ;  /* 0x000000141818723c */ /* 0x010fe60000041810 */
[----:B------:R-:W3:Y:S04]  /*dae0*/  LDL.LU.64 R16, [R1+0x130] ;  /* 0x0001300001107983 */ /* 0x000ee80000300a00 */
[----:B------:R-:W3:Y:S11]  /*daf0*/  LDL.LU.64 R18, [R1+0x138] ;  /* 0x0001380001127983 */ /* 0x000ef60000300a00 */
[----:B------:R-:W-:Y:S05]  /*db00*/  @!UPT UIADD3 URZ, URZ, URZ, URZ ;  /* 0x0000003f3f3ff290 */ /* 0x000fea000fffe03f */
[----:B------:R0:W-:Y:S01]  /*db10*/  STL.64 [R1+0xa0], R24 ;  /* 0x0000a01801007387 */ /* 0x0001e20000100a00 */
[C---:B--2---:R-:W-:Y:S01]  /*db20*/  HMMA.16816.F32.BF16 R8, R4.reuse, R8, R12 ;  /* 0x000000080408723c */ /* 0x044fe2000004180c */
[----:B0-----:R-:W-:Y:S02]  /*db30*/  IMAD.MOV.U32 R24, RZ, RZ, R2 ;  /* 0x000000ffff187224 */ /* 0x001fe400078e0002 */
[----:B------:R-:W-:Y:S01]  /*db40*/  IMAD.MOV.U32 R25, RZ, RZ, R0 ;  /* 0x000000ffff197224 */ /* 0x000fe200078e0000 */
[----:B------:R-:W-:Y:S04]  /*db50*/  STL.64 [R1+0xa8], R26 ;  /* 0x0000a81a01007387 */ /* 0x000fe80000100a00 */
[----:B------:R-:W-:Y:S04]  /*db60*/  STL [R1+0xda8], R22 ;  /* 0x000da81601007387 */ /* 0x000fe80000100800 */
[----:B------:R0:W-:Y:S11]  /*db70*/  STL.64 [R1+0xda0], R20 ;  /* 0x000da01401007387 */ /* 0x0001f60000100a00 */
[----:B------:R-:W-:Y:S01]  /*db80*/  @!UPT UIADD3 URZ, URZ, URZ, URZ ;  /* 0x0000003f3f3ff290 */ /* 0x000fe2000fffe03f */
[----:B------:R-:W-:Y:S02]  /*db90*/  IMAD.MOV.U32 R28, RZ, RZ, R11 ;  /* 0x000000ffff1c7224 */ /* 0x000fe400078e000b */
[----:B------:R-:W-:Y:S02]  /*dba0*/  IMAD.MOV.U32 R12, RZ, RZ, R8 ;  /* 0x000000ffff0c7224 */ /* 0x000fe400078e0008 */
[----:B------:R-:W-:Y:S02]  /*dbb0*/  IMAD.MOV.U32 R13, RZ, RZ, R9 ;  /* 0x000000ffff0d7224 */ /* 0x000fe400078e0009 */
[----:B------:R-:W-:Y:S01]  /*dbc0*/  IMAD.MOV.U32 R29, RZ, RZ, R10 ;  /* 0x000000ffff1d7224 */ /* 0x000fe200078e000a */
[----:B0-----:R-:W2:Y:S04]  /*dbd0*/  LDL.LU.64 R20, [R1+0x120] ;  /* 0x0001200001147983 */ /* 0x001ea80000300a00 */
[----:B------:R-:W2:Y:S04]  /*dbe0*/  LDL.LU.64 R22, [R1+0x128] ;  /* 0x0001280001167983 */ /* 0x000ea80000300a00 */
[----:B------:R-:W4:Y:S04]  /*dbf0*/  LDL.LU.64 R8, [R1+0xf0] ;  /* 0x0000f00001087983 */ /* 0x000f280000300a00 */
[----:B------:R-:W4:Y:S04]  /*dc00*/  LDL.LU.64 R10, [R1+0xf8] ;  /* 0x0000f800010a7983 */ /* 0x000f280000300a00 */
[----:B------:R-:W-:Y:S04]  /*dc10*/  STL [R1+0xd6c], R28 ;  /* 0x000d6c1c01007387 */ /* 0x000fe80000100800 */
[----:B------:R-:W-:Y:S04]  /*dc20*/  STL [R1+0xd68], R12 ;  /* 0x000d680c01007387 */ /* 0x000fe80000100800 */
[----:B------:R0:W-:Y:S04]  /*dc30*/  STL [R1+0xd64], R13 ;  /* 0x000d640d01007387 */ /* 0x0001e80000100800 */
[----:B0-----:R-:W2:Y:S04]  /*dc40*/  LDL.LU.64 R12, [R1+0x10] ;  /* 0x00001000010c7983 */ /* 0x001ea80000300a00 */
[----:B------:R-:W-:Y:S01]  /*dc50*/  STL [R1+0xd60], R29 ;  /* 0x000d601d01007387 */ /* 0x000fe20000100800 */
[C---:B---3--:R-:W-:Y:S11]  /*dc60*/  HMMA.16816.F32.BF16 R16, R4.reuse, R24, R16 ;  /* 0x000000180410723c */ /* 0x048ff60000041810 */
[----:B------:R-:W-:Y:S11]  /*dc70*/  @!UPT UIADD3 URZ, URZ, URZ, URZ ;  /* 0x0000003f3f3ff290 */ /* 0x000ff6000fffe03f */
[----:B------:R-:W-:Y:S01]  /*dc80*/  @!UPT UIADD3 URZ, URZ, URZ, URZ ;  /* 0x0000003f3f3ff290 */ /* 0x000fe2000fffe03f */
[----:B------:R0:W-:Y:S04]  /*dc90*/  STL.64 [R1+0x80], R16 ;  /* 0x0000801001007387 */ /* 0x0001e80000100a00 */
[----:B------:R-:W-:Y:S04]  /*dca0*/  STL.64 [R1+0x88], R18 ;  /* 0x0000881201007387 */ /* 0x000fe80000100a00 */
[----:B0-----:R-:W2:Y:S04]  /*dcb0*/  LDL.LU.64 R16, [R1+0xdb0] ;  /* 0x000db00001107983 */ /* 0x001ea80000300a00 */
[----:B------:R0:W-:Y:S04]  /*dcc0*/  STL.64 [R1+0xd88], R24 ;  /* 0x000d881801007387 */ /* 0x0001e80000100a00 */
[----:B0-----:R-:W3:Y:S04]  /*dcd0*/  LDL.LU.64 R24, [R1+0x180] ;  /* 0x0001800001187983 */ /* 0x001ee80000300a00 */
        /* <DEDUP_REMOVED lines=8> */
[----:B------:R-:W2:Y:S04]  /*dd60*/  LDL.LU R22, [R1+0xda8] ;  /* 0x000da80001167983 */ /* 0x000ea80000300800 */
[----:B------:R-:W4:Y:S04]  /*dd70*/  LDL.LU.64 R20, [R1+0xda0] ;  /* 0x000da00001147983 */ /* 0x000f280000300a00 */
[----:B------:R-:W-:Y:S04]  /*dd80*/  STL.64 [R1+0xd78], R18 ;  /* 0x000d781201007387 */ /* 0x000fe80000100a00 */
[----:B------:R0:W-:Y:S04]  /*dd90*/  STL.64 [R1+0xd70], R16 ;  /* 0x000d701001007387 */ /* 0x0001e80000100a00 */
[----:B0-----:R-:W2:Y:S01]  /*dda0*/  LDL.LU.64 R16, [R1+0x70] ;  /* 0x0000700001107983 */ /* 0x001ea20000300a00 */
[----:B----4-:R-:W-:Y:S03]  /*ddb0*/  HMMA.16816.F32.BF16 R4, R4, R20, R8 ;  /* 0x000000140404723c */ /* 0x010fe60000041808 */
[----:B--2---:R0:W-:Y:S04]  /*ddc0*/  STL.64 [R1+0xd80], R16 ;  /* 0x000d801001007387 */ /* 0x0041e80000100a00 */
[----:B0-----:R-:W2:Y:S04]  /*ddd0*/  LDL.LU.64 R16, [R1+0x170] ;  /* 0x0001700001107983 */ /* 0x001ea80000300a00 */
[----:B------:R-:W2:Y:S04]  /*dde0*/  LDL.LU.64 R18, [R1+0x178] ;  /* 0x0001780001127983 */ /* 0x000ea80000300a00 */
[----:B------:R-:W3:Y:S04]  /*ddf0*/  LDL.LU.64 R10, [R1+0xd98] ;  /* 0x000d9800010a7983 */ /* 0x000ee80000300a00 */
[----:B------:R-:W3:Y:S01]  /*de00*/  LDL.LU.64 R8, [R1+0xd90] ;  /* 0x000d900001087983 */ /* 0x000ee20000300a00 */
[----:B------:R-:W-:-:S03]  /*de10*/  IMAD.MOV.U32 R28, RZ, RZ, R12 ;  /* 0x000000ffff1c7224 */ /* 0x000fc600078e000c */
[----:B------:R-:W-:Y:S04]  /*de20*/  STL.64 [R1+0xc58], R6 ;  /* 0x000c580601007387 */ /* 0x000fe80000100a00 */
[----:B------:R0:W-:Y:S04]  /*de30*/  STL.64 [R1+0xc50], R4 ;  /* 0x000c500401007387 */ /* 0x0001e80000100a00 */
[----:B0-----:R-:W4:Y:S04]  /*de40*/  LDL.LU.64 R4, [R1+0x140] ;  /* 0x0001400001047983 */ /* 0x001f280000300a00 */
[----:B------:R-:W4:Y:S01]  /*de50*/  LDL.LU.64 R6, [R1+0x148] ;  /* 0x0001480001067983 */ /* 0x000f220000300a00 */
[C---:B---3--:R-:W-:Y:S07]  /*de60*/  HMMA.16816.F32.BF16 R24, R8.reuse, R12, R24 ;  /* 0x0000000c0818723c */ /* 0x048fee0000041818 */
[----:B------:R-:W-:Y:S11]  /*de70*/  IMAD.MOV.U32 R12, RZ, RZ, R13 ;  /* 0x000000ffff0c7224 */ /* 0x000ff600078e000d */
[----:B------:R-:W-:Y:S05]  /*de80*/  @!UPT UIADD3 URZ, URZ, URZ, URZ ;  /* 0x0000003f3f3ff290 */ /* 0x000fea000fffe03f */
[----:B------:R2:W-:Y:S01]  /*de90*/  STL.64 [R1+0x28], R26 ;  /* 0x0000281a01007387 */ /* 0x0005e20000100a00 */
[----:B------:R-:W-:Y:S02]  /*dea0*/  IMAD.MOV.U32 R13, RZ, RZ, R24 ;  /* 0x000000ffff0d7224 */ /* 0x000fe400078e0018 */
[----:B------:R-:W-:Y:S02]  /*deb0*/  IMAD.MOV.U32 R29, RZ, RZ, R25 ;  /* 0x000000ffff1d7224 */ /* 0x000fe400078e0019 */
[----:B------:R-:W2:Y:S02]  /*dec0*/  LDL.LU.64 R24, [R1+0xd88] ;  /* 0x000d880001187983 */ /* 0x000ea40000300a00 */
[----:B--2---:R-:W-:Y:S02]  /*ded0*/  HMMA.16816.F32.BF16 R24, R8, R24, R16 ;  /* 0x000000180818723c */ /* 0x004fe40000041810 */
[----:B------:R-:W2:Y:S11]  /*dee0*/  LDL.LU.64 R16, [R1+0xd80] ;  /* 0x000d800001107983 */ /* 0x000eb60000300a00 */
[----:B------:R-:W-:Y:S10]  /*def0*/  @!UPT UIADD3 URZ, URZ, URZ, URZ ;  /* 0x0000003f3f3ff290 */ /* 0x000ff4000fffe03f */
[----:B------:R-:W-:Y:S04]  /*df00*/  STL.64 [R1+0xc30], R26 ;  /* 0x000c301a01007387 */ /* 0x000fe80000100a00 */
[----:B------:R0:W-:Y:S04]  /*df10*/  STL.64 [R1+0xc28], R24 ;  /* 0x000c281801007387 */ /* 0x0001e80000100a00 */
[----:B0-----:R-:W3:Y:S04]  /*df20*/  LDL.LU.64 R24, [R1+0x160] ;  /* 0x0001600001187983 */ /* 0x001ee80000300a00 */
[----:B------:R-:W3:Y:S04]  /*df30*/  LDL.LU.64 R26, [R1+0x168] ;  /* 0x00016800011a7983 */ /* 0x000ee80000300a00 */
[----:B------:R-:W4:Y:S01]  /*df40*/  LDL.LU.64 R18, [R1+0xd78] ;  /* 0x000d780001127983 */ /* 0x000f220000300a00 */
[----:B--2---:R-:W-:-:S02]  /*df50*/  IMAD.MOV.U32 R14, RZ, RZ, R16 ;  /* 0x000000ffff0e7224 */ /* 0x004fc400078e0010 */
[----:B------:R-:W-:Y:S01]  /*df60*/  IMAD.MOV.U32 R15, RZ, RZ, R17 ;  /* 0x000000ffff0f7224 */ /* 0x000fe200078e0011 */
[C---:B---3--:R-:W-:Y:S01]  /*df70*/  HMMA.16816.F32.BF16 R24, R8.reuse, R16, R24 ;  /* 0x000000100818723c */ /* 0x048fe20000041818 */
[----:B------:R-:W2:Y:S07]  /*df80*/  LDL.LU.64 R16, [R1+0xd70] ;  /* 0x000d700001107983 */ /* 0x000eae0000300a00 */
[----:B----4-:R-:W-:Y:S07]  /*df90*/  HMMA.16816.F32.BF16 R8, R8, R20, R4 ;  /* 0x000000140808723c */ /* 0x010fee0000041804 */
[----:B------:R-:W-:-:S09]  /*dfa0*/  IMAD.MOV.U32 R5, RZ, RZ, R18 ;  /* 0x000000ffff057224 */ /* 0x000fd200078e0012 */
[----:B------:R-:W-:-:S05]  /*dfb0*/  IMAD.MOV.U32 R23, RZ, RZ, R24 ;  /* 0x000000ffff177224 */ /* 0x000fca00078e0018 */
[----:B------:R-:W-:Y:S01]  /*dfc0*/  STL.64 [R1+0xd00], R22 ;  /* 0x000d001601007387 */ /* 0x000fe20000100a00 */
[----:B------:R-:W-:-:S03]  /*dfd0*/  IMAD.MOV.U32 R4, RZ, RZ, R19 ;  /* 0x000000ffff047224 */ /* 0x000fc600078e0013 */
[----:B------:R-:W-:Y:S01]  /*dfe0*/  STL.64 [R1+0xcf8], R20 ;  /* 0x000cf81401007387 */ /* 0x000fe20000100a00 */
[----:B--2---:R-:W-:Y:S02]  /*dff0*/  IMAD.MOV.U32 R7, RZ, RZ, R16 ;  /* 0x000000ffff077224 */ /* 0x004fe400078e0010 */
[----:B------:R-:W-:Y:S01]  /*e000*/  IMAD.MOV.U32 R6, RZ, RZ, R17 ;  /* 0x000000ffff067224 */ /* 0x000fe200078e0011 */
[----:B------:R-:W2:Y:S04]  /*e010*/  LDL.LU R16, [R1] ;  /* 0x0000000001107983 */ /* 0x000ea80000300800 */
[----:B------:R-:W2:Y:S04]  /*e020*/  LDL.LU R17, [R1+0x4] ;  /* 0x0000040001117983 */ /* 0x000ea80000300800 */
[----:B------:R-:W3:Y:S04]  /*e030*/  LDL.LU R18, [R1+0x8] ;  /* 0x0000080001127983 */ /* 0x000ee80000300800 */
[----:B------:R-:W3:Y:S04]  /*e040*/  LDL.LU R19, [R1+0xc] ;  /* 0x00000c0001137983 */ /* 0x000ee80000300800 */
[----:B---3--:R-:W-:Y:S04]  /*e050*/  STL.64 [R1+0xcf0], R18 ;  /* 0x000cf01201007387 */ /* 0x008fe80000100a00 */
[----:B--2---:R-:W-:Y:S04]  /*e060*/  STL.64 [R1+0xce8], R16 ;  /* 0x000ce81001007387 */ /* 0x004fe80000100a00 */
[----:B------:R-:W-:Y:S04]  /*e070*/  STL.64 [R1+0xc68], R6 ;  /* 0x000c680601007387 */ /* 0x000fe80000100a00 */
[----:B------:R0:W-:Y:S04]  /*e080*/  STL.64 [R1+0xc60], R4 ;  /* 0x000c600401007387 */ /* 0x0001e80000100a00 */
[----:B0-----:R-:W2:Y:S04]  /*e090*/  LDL.LU R4, [R1+0x80] ;  /* 0x0000800001047983 */ /* 0x001ea80000300800 */
[----:B------:R-:W2:Y:S04]  /*e0a0*/  LDL.LU R5, [R1+0x84] ;  /* 0x0000840001057983 */ /* 0x000ea80000300800 */
[----:B------:R-:W3:Y:S04]  /*e0b0*/  LDL.LU R6, [R1+0x88] ;  /* 0x0000880001067983 */ /* 0x000ee80000300800 */
[----:B------:R-:W3:Y:S01]  /*e0c0*/  LDL.LU R7, [R1+0x8c] ;  /* 0x00008c0001077983 */ /* 0x000ee20000300800 */
[----:B------:R-:W-:-:S02]  /*e0d0*/  IMAD.MOV.U32 R3, RZ, RZ, R25 ;  /* 0x000000ffff037224 */ /* 0x000fc400078e0019 */
[----:B------:R-:W-:Y:S02]  /*e0e0*/  IMAD.MOV.U32 R24, RZ, RZ, R13 ;  /* 0x000000ffff187224 */ /* 0x000fe400078e000d */
[----:B------:R-:W-:Y:S02]  /*e0f0*/  IMAD.MOV.U32 R25, RZ, RZ, R29 ;  /* 0x000000ffff197224 */ /* 0x000fe400078e001d */
[----:B------:R-:W-:Y:S02]  /*e100*/  IMAD.MOV.U32 R2, RZ, RZ, R26 ;  /* 0x000000ffff027224 */ /* 0x000fe400078e001a */
[----:B------:R-:W-:Y:S01]  /*e110*/  IMAD.MOV.U32 R0, RZ, RZ, R27 ;  /* 0x000000ffff007224 */ /* 0x000fe200078e001b */
[----:B---3--:R-:W-:Y:S04]  /*e120*/  STL.64 [R1+0xc78], R6 ;  /* 0x000c780601007387 */ /* 0x008fe80000100a00 */
[----:B--2---:R0:W-:Y:S02]  /*e130*/  STL.64 [R1+0xc70], R4 ;  /* 0x000c700401007387 */ /* 0x0041e40000100a00 */
[----:B0-----:R-:W-:-:S02]  /*e140*/  IMAD.MOV.U32 R4, RZ, RZ, R28 ;  /* 0x000000ffff047224 */ /* 0x001fc400078e001c */
[----:B------:R-:W2:Y:S01]  /*e150*/  LDL.LU R28, [R1+0xd6c] ;  /* 0x000d6c00011c7983 */ /* 0x000ea20000300800 */
[----:B------:R-:W-:-:S03]  /*e160*/  IMAD.MOV.U32 R5, RZ, RZ, R12 ;  /* 0x000000ffff057224 */ /* 0x000fc600078e000c */
[----:B------:R-:W3:Y:S04]  /*e170*/  LDL.LU R12, [R1+0xd68] ;  /* 0x000d6800010c7983 */ /* 0x000ee80000300800 */
[----:B------:R-:W4:Y:S04]  /*e180*/  LDL R6, [R1+0x18] ;  /* 0x0000180001067983 */ /* 0x000f280000100800 */
[----:B------:R-:W4:Y:S04]  /*e190*/  LDL R7, [R1+0x1c] ;  /* 0x00001c0001077983 */ /* 0x000f280000100800 */
[----:B------:R-:W2:Y:S04]  /*e1a0*/  LDL.LU R13, [R1+0xd64] ;  /* 0x000d6400010d7983 */ /* 0x000ea80000300800 */
[----:B------:R-:W2:Y:S04]  /*e1b0*/  LDL.LU R29, [R1+0xd60] ;  /* 0x000d6000011d7983 */ /* 0x000ea80000300800 */
[----:B------:R-:W2:Y:S04]  /*e1c0*/  LDL.LU R26, [R1+0x28] ;  /* 0x00002800011a7983 */ /* 0x000ea80000300800 */
[----:B------:R-:W2:Y:S01]  /*e1d0*/  LDL.LU R27, [R1+0x2c] ;  /* 0x00002c00011b7983 */ /* 0x000ea20000300800 */
[----:B------:R-:W-:-:S02]  /*e1e0*/  IMAD.MOV.U32 R20, RZ, RZ, R14 ;  /* 0x000000ffff147224 */ /* 0x000fc400078e000e */
[----:B------:R-:W-:Y:S01]  /*e1f0*/  IMAD.MOV.U32 R21, RZ, RZ, R15 ;  /* 0x000000ffff157224 */ /* 0x000fe200078e000f */
[----:B--2---:R0:W-:Y:S04]  /*e200*/  STL.64 [R1+0xc88], R26 ;  /* 0x000c881a01007387 */ /* 0x0041e80000100a00 */
[----:B------:R3:W-:Y:S01]  /*e210*/  STL.64 [R1+0xc80], R24 ;  /* 0x000c801801007387 */ /* 0x0007e20000100a00 */
[----:B0-----:R-:W-:Y:S02]  /*e220*/  IMAD.MOV.U32 R26, RZ, RZ, R29 ;  /* 0x000000ffff1a7224 */ /* 0x001fe400078e001d */
[----:B------:R-:W-:Y:S02]  /*e230*/  IMAD.MOV.U32 R27, RZ, RZ, R28 ;  /* 0x000000ffff1b7224 */ /* 0x000fe400078e001c */
[----:B---3--:R-:W-:-:S02]  /*e240*/  IMAD.MOV.U32 R24, RZ, RZ, R12 ;  /* 0x000000ffff187224 */ /* 0x008fc400078e000c */
[----:B------:R-:W2:Y:S01]  /*e250*/  LDL.LU R12, [R1+0xd5c] ;  /* 0x000d5c00010c7983 */ /* 0x000ea20000300800 */
[----:B------:R-:W-:-:S03]  /*e260*/  IMAD.MOV.U32 R25, RZ, RZ, R13 ;  /* 0x000000ffff197224 */ /* 0x000fc600078e000d */
[----:B------:R-:W3:Y:S04]  /*e270*/  LDL.LU R13, [R1+0xd58] ;  /* 0x000d5800010d7983 */ /* 0x000ee80000300800 */
[----:B------:R-:W2:Y:S04]  /*e280*/  LDL.LU.64 R28, [R1+0x1c8] ;  /* 0x0001c800011c7983 */ /* 0x000ea80000300a00 */
[----:B------:R-:W2:Y:S04]  /*e290*/  LDL.LU R14, [R1+0xd54] ;  /* 0x000d5400010e7983 */ /* 0x000ea80000300800 */
[----:B------:R-:W2:Y:S04]  /*e2a0*/  LDL.LU R15, [R1+0xd50] ;  /* 0x000d5000010f7983 */ /* 0x000ea80000300800 */
[----:B------:R-:W-:Y:S04]  /*e2b0*/  STL.64 [R1+0xd18], R20 ;  /* 0x000d181401007387 */ /* 0x000fe80000100a00 */
[----:B------:R-:W-:Y:S04]  /*e2c0*/  STL.64 [R1+0xca8], R26 ;  /* 0x000ca81a01007387 */ /* 0x000fe80000100a00 */
[----:B------:R0:W-:Y:S04]  /*e2d0*/  STL.64 [R1+0xca0], R24 ;  /* 0x000ca01801007387 */ /* 0x0001e80000100a00 */
[----:B0-----:R-:W2:Y:S04]  /*e2e0*/  LDL.LU R24, [R1+0xa0] ;  /* 0x0000a00001187983 */ /* 0x001ea80000300800 */
[----:B------:R-:W2:Y:S04]  /*e2f0*/  LDL.LU R25, [R1+0xa4] ;  /* 0x0000a40001197983 */ /* 0x000ea80000300800 */
[----:B------:R-:W2:Y:S04]  /*e300*/  LDL.LU R26, [R1+0xa8] ;  /* 0x0000a800011a7983 */ /* 0x000ea80000300800 */
[----:B------:R-:W2:Y:S04]  /*e310*/  LDL.LU R27, [R1+0xac] ;  /* 0x0000ac00011b7983 */ /* 0x000ea80000300800 */
[----:B--2---:R3:W-:Y:S04]  /*e320*/  STL.64 [R1+0xcb8], R26 ;  /* 0x000cb81a01007387 */ /* 0x0047e80000100a00 */
[----:B------:R0:W-:Y:S01]  /*e330*/  STL.64 [R1+0xcb0], R24 ;  /* 0x000cb01801007387 */ /* 0x0001e20000100a00 */
[----:B---3--:R-:W-:-:S02]  /*e340*/  IMAD.MOV.U32 R26, RZ, RZ, R13 ;  /* 0x000000ffff1a7224 */ /* 0x008fc400078e000d */
[----:B------:R-:W-:Y:S02]  /*e350*/  IMAD.MOV.U32 R27, RZ, RZ, R12 ;  /* 0x000000ffff1b7224 */ /* 0x000fe400078e000c */
[----:B0-----:R-:W-:Y:S02]  /*e360*/  IMAD.MOV.U32 R24, RZ, RZ, R15 ;  /* 0x000000ffff187224 */ /* 0x001fe400078e000f */
[----:B------:R-:W2:Y:S01]  /*e370*/  LDL.LU R15, [R1+0xd4c] ;  /* 0x000d4c00010f7983 */ /* 0x000ea20000300800 */
[----:B------:R-:W-:-:S03]  /*e380*/  IMAD.MOV.U32 R25, RZ, RZ, R14 ;  /* 0x000000ffff197224 */ /* 0x000fc600078e000e */
[----:B------:R-:W3:Y:S04]  /*e390*/  LDL.LU R14, [R1+0xd48] ;  /* 0x000d4800010e7983 */ /* 0x000ee80000300800 */
[----:B------:R-:W2:Y:S04]  /*e3a0*/  LDL.LU R13, [R1+0xd44] ;  /* 0x000d4400010d7983 */ /* 0x000ea80000300800 */
[----:B------:R-:W2:Y:S04]  /*e3b0*/  LDL.LU R12, [R1+0xd40] ;  /* 0x000d4000010c7983 */ /* 0x000ea80000300800 */
[----:B------:R-:W-:Y:S04]  /*e3c0*/  STL.64 [R1+0xcd0], R26 ;  /* 0x000cd01a01007387 */ /* 0x000fe80000100a00 */
[----:B------:R0:W-:Y:S04]  /*e3d0*/  STL.64 [R1+0xcc8], R24 ;  /* 0x000cc81801007387 */ /* 0x0001e80000100a00 */
[----:B0-----:R-:W2:Y:S04]  /*e3e0*/  LDL.LU R24, [R1+0xc0] ;  /* 0x0000c00001187983 */ /* 0x001ea80000300800 */
[----:B------:R-:W2:Y:S04]  /*e3f0*/  LDL.LU R25, [R1+0xc4] ;  /* 0x0000c40001197983 */ /* 0x000ea80000300800 */
[----:B------:R-:W2:Y:S04]  /*e400*/  LDL.LU R26, [R1+0xc8] ;  /* 0x0000c800011a7983 */ /* 0x000ea80000300800 */
[----:B------:R-:W2:Y:S04]  /*e410*/  LDL.LU R27, [R1+0xcc] ;  /* 0x0000cc00011b7983 */ /* 0x000ea80000300800 */
[----:B------:R-:W2:Y:S04]  /*e420*/  LDL.LU.64 R20, [R1+0x110] ;  /* 0x0001100001147983 */ /* 0x000ea80000300a00 */
[----:B------:R-:W2:Y:S04]  /*e430*/  LDL.LU.64 R22, [R1+0x118] ;  /* 0x0001180001167983 */ /* 0x000ea80000300a00 */
[----:B--2---:R-:W-:Y:S04]  /*e440*/  STL.64 [R1+0xd28], R22 ;  /* 0x000d281601007387 */ /* 0x004fe80000100a00 */
[----:B------:R0:W-:Y:S04]  /*e450*/  STL.64 [R1+0xd20], R20 ;  /* 0x000d201401007387 */ /* 0x0001e80000100a00 */
[----:B0-----:R-:W2:Y:S04]  /*e460*/  LDL.LU.64 R20, [R1+0x100] ;  /* 0x0001000001147983 */ /* 0x001ea80000300a00 */
[----:B------:R-:W2:Y:S04]  /*e470*/  LDL.LU.64 R22, [R1+0x108] ;  /* 0x0001080001167983 */ /* 0x000ea80000300a00 */
[----:B------:R-:W2:Y:S04]  /*e480*/  LDL.LU.64 R16, [R1+0x30] ;  /* 0x0000300001107983 */ /* 0x000ea80000300a00 */
[----:B------:R-:W2:Y:S04]  /*e490*/  LDL.LU.64 R18, [R1+0x38] ;  /* 0x0000380001127983 */ /* 0x000ea80000300a00 */
[----:B--2---:R-:W-:Y:S04]  /*e4a0*/  STL.64 [R1+0xd10], R18 ;  /* 0x000d101201007387 */ /* 0x004fe80000100a00 */
[----:B------:R0:W-:Y:S04]  /*e4b0*/  STL.64 [R1+0xd08], R16 ;  /* 0x000d081001007387 */ /* 0x0001e80000100a00 */
[----:B0-----:R-:W2:Y:S04]  /*e4c0*/  LDL.LU.64 R16, [R1+0xe0] ;  /* 0x0000e00001107983 */ /* 0x001ea80000300a00 */
[----:B------:R-:W2:Y:S04]  /*e4d0*/  LDL.LU.64 R18, [R1+0xe8] ;  /* 0x0000e80001127983 */ /* 0x000ea80000300a00 */
[----:B------:R3:W-:Y:S04]  /*e4e0*/  STL.64 [R1+0xce0], R26 ;  /* 0x000ce01a01007387 */ /* 0x0007e80000100a00 */
[----:B------:R0:W-:Y:S01]  /*e4f0*/  STL.64 [R1+0xcd8], R24 ;  /* 0x000cd81801007387 */ /* 0x0001e20000100a00 */
[----:B---3--:R-:W-:-:S02]  /*e500*/  IMAD.MOV.U32 R26, RZ, RZ, R14 ;  /* 0x000000ffff1a7224 */ /* 0x008fc400078e000e */
[----:B0-----:R-:W-:Y:S02]  /*e510*/  IMAD.MOV.U32 R24, RZ, RZ, R12 ;  /* 0x000000ffff187224 */ /* 0x001fe400078e000c */
[----:B------:R-:W3:Y:S01]  /*e520*/  LDL.LU R12, [R1+0xd3c] ;  /* 0x000d3c00010c7983 */ /* 0x000ee20000300800 */
[----:B------:R-:W-:Y:S02]  /*e530*/  IMAD.MOV.U32 R25, RZ, RZ, R13 ;  /* 0x000000ffff197224 */ /* 0x000fe400078e000d */
[----:B------:R-:W-:Y:S01]  /*e540*/  IMAD.MOV.U32 R27, RZ, RZ, R15 ;  /* 0x000000ffff1b7224 */ /* 0x000fe200078e000f */
[----:B------:R-:W3:Y:S04]  /*e550*/  LDL.LU R13, [R1+0xd38] ;  /* 0x000d3800010d7983 */ /* 0x000ee80000300800 */
[----:B------:R-:W3:Y:S04]  /*e560*/  LDL.LU R14, [R1+0xd34] ;  /* 0x000d3400010e7983 */ /* 0x000ee80000300800 */
[----:B------:R-:W3:Y:S04]  /*e570*/  LDL.LU R15, [R1+0xd30] ;  /* 0x000d3000010f7983 */ /* 0x000ee80000300800 */
[----:B------:R-:W-:Y:S04]  /*e580*/  STL.64 [R1+0xc00], R10 ;  /* 0x000c000a01007387 */ /* 0x000fe80000100a00 */
[----:B------:R0:W-:Y:S04]  /*e590*/  STL.64 [R1+0xbf8], R8 ;  /* 0x000bf80801007387 */ /* 0x0001e80000100a00 */
[----:B0-----:R-:W2:Y:S04]  /*e5a0*/  LDL.LU R8, [R1+0x50] ;  /* 0x0000500001087983 */ /* 0x001ea80000300800 */
[----:B------:R-:W2:Y:S04]  /*e5b0*/  LDL.LU R9, [R1+0x54] ;  /* 0x0000540001097983 */ /* 0x000ea80000300800 */
[----:B------:R-:W2:Y:S04]  /*e5c0*/  LDL R10, [R1+0x58] ;  /* 0x00005800010a7983 */ /* 0x000ea80000100800 */
[----:B------:R-:W2:Y:S01]  /*e5d0*/  LDL R11, [R1+0x5c] ;  /* 0x00005c00010b7983 */ /* 0x000ea20000100800 */
[C---:B---3--:R-:W-:Y:S11]  /*e5e0*/  HMMA.16816.F32.BF16 R20, R12.reuse, R4, R20 ;  /* 0x000000040c14723c */ /* 0x048ff60000041814 */
[----:B------:R-:W-:Y:S11]  /*e5f0*/  @!UPT UIADD3 URZ, URZ, URZ, URZ ;  /* 0x0000003f3f3ff290 */ /* 0x000ff6000fffe03f */
[----:B------:R-:W-:Y:S01]  /*e600*/  @!UPT UIADD3 URZ, URZ, URZ, URZ ;  /* 0x0000003f3f3ff290 */ /* 0x000fe2000fffe03f */
[----:B------:R-:W-:Y:S04]  /*e610*/  STL.64 [R1+0x100], R20 ;  /* 0x0001001401007387 */ /* 0x000fe80000100a00 */
[----:B------:R0:W-:Y:S04]  /*e620*/  STL.64 [R1+0x108], R22 ;  /* 0x0001081601007387 */ /* 0x0001e80000100a00 */
[----:B0-----:R-:W2:Y:S04]  /*e630*/  LDL.LU.64 R22, [R1+0xd28] ;  /* 0x000d280001167983 */ /* 0x001ea80000300a00 */
[----:B------:R-:W2:Y:S04]  /*e640*/  LDL.LU.64 R20, [R1+0xd20] ;  /* 0x000d200001147983 */ /* 0x000ea80000300a00 */
[----:B------:R-:W3:Y:S01]  /*e650*/  LDL R5, [R1+0x1e4] ;  /* 0x0001e40001057983 */ /* 0x000ee20000100800 */
[C---:B--2---:R-:W-:Y:S11]  /*e660*/  HMMA.16816.F32.BF16 R20, R12.reuse, R8, R20 ;  /* 0x000000080c14723c */ /* 0x044ff60000041814 */
[----:B------:R-:W-:Y:S11]  /*e670*/  @!UPT UIADD3 URZ, URZ, URZ, URZ ;  /* 0x0000003f3f3ff290 */ /* 0x000ff6000fffe03f */
[----:B------:R-:W-:Y:S01]  /*e680*/  @!UPT UIADD3 URZ, URZ, URZ, URZ ;  /* 0x0000003f3f3ff290 */ /* 0x000fe2000fffe03f */
[----:B------:R0:W-:Y:S04]  /*e690*/  STL.64 [R1+0x110], R20 ;  /* 0x0001101401007387 */ /* 0x0001e80000100a00 */
[----:B------:R1:W-:Y:S04]  /*e6a0*/  STL.64 [R1+0x118], R22 ;  /* 0x0001181601007387 */ /* 0x0003e80000100a00 */
[----:B0-----:R-:W1:Y:S02]  /*e6b0*/  LDL.LU.64 R20, [R1+0xd18] ;  /* 0x000d180001147983 */ /* 0x001e640000300a00 */
[C---:B-1----:R-:W-:Y:S02]  /*e6c0*/  HMMA.16816.F32.BF16 R20, R12.reuse, R20, R16 ;  /* 0x000000140c14723c */ /* 0x042fe40000041810 */
[----:B------:R-:W2:Y:S04]  /*e6d0*/  LDL.LU.64 R18, [R1+0xd10] ;  /* 0x000d100001127983 */ /* 0x000ea80000300a00 */
[----:B------:R-:W2:Y:S11]  /*e6e0*/  LDL.LU.64 R16, [R1+0xd08] ;  /* 0x000d080001107983 */ /* 0x000eb60000300a00 */
[----:B------:R-:W-:Y:S06]  /*e6f0*/  @!UPT UIADD3 URZ, URZ, URZ, URZ ;  /* 0x0000003f3f3ff290 */ /* 0x000fec000fffe03f */
[----:B------:R-:W-:Y:S04]  /*e700*/  STL.64 [R1+0x120], R20 ;  /* 0x0001201401007387 */ /* 0x000fe80000100a00 */
[----:B------:R0:W-:Y:S04]  /*e710*/  STL.64 [R1+0x128], R22 ;  /* 0x0001281601007387 */ /* 0x0001e80000100a00 */
[----:B0-----:R-:W2:Y:S04]  /*e720*/  LDL.LU.64 R22, [R1+0xd00] ;  /* 0x000d000001167983 */ /* 0x001ea80000300a00 */
[----:B------:R-:W2:Y:S02]  /*e730*/  LDL.LU.64 R20, [R1+0xcf8] ;  /* 0x000cf80001147983 */ /* 0x000ea40000300a00 */
[----:B--2---:R-:W-:Y:S02]  /*e740*/  HMMA.16816.F32.BF16 R12, R12, R20, R16 ;  /* 0x000000140c0c723c */ /* 0x004fe40000041810 */
[----:B------:R-:W4:Y:S04]  /*e750*/  LDL.LU.64 R18, [R1+0xcf0] ;  /* 0x000cf00001127983 */ /* 0x000f280000300a00 */
[----:B------:R-:W4:Y:S11]  /*e760*/  LDL.LU.64 R16, [R1+0xce8] ;  /* 0x000ce80001107983 */ /* 0x000f360000300a00 */
[----:B------:R-:W-:Y:S06]  /*e770*/  @!UPT UIADD3 URZ, URZ, URZ, URZ ;  /* 0x0000003f3f3ff290 */ /* 0x000fec000fffe03f */
[----:B------:R-:W-:Y:S04]  /*e780*/  STL.64 [R1+0xe0], R12 ;  /* 0x0000e00c01007387 */ /* 0x000fe80000100a00 */
[----:B------:R-:W-:Y:S04]  /*e790*/  STL.64 [R1+0xe8], R14 ;  /* 0x0000e80e01007387 */ /* 0x000fe80000100a00 */
[----:B---3--:R-:W0:Y:S04]  /*e7a0*/  LDSM.16.MT88.4 R12, [R5+0x1080] ;  /* 0x00108000050c783b */ /* 0x008e280000004200 */
[----:B0-----:R0:W-:Y:S04]  /*e7b0*/  STL.64 [R1+0xc10], R14 ;  /* 0x000c100e01007387 */ /* 0x0011e80000100a00 */
[----:B------:R-:W-:Y:S04]  /*e7c0*/  STL.64 [R1+0xc08], R12 ;  /* 0x000c080c01007387 */ /* 0x000fe80000100a00 */
[----:B0-----:R-:W2:Y:S01]  /*e7d0*/  LDL.LU.64 R14, [R1+0x78] ;  /* 0x00007800010e7983 */ /* 0x001ea20000300a00 */
[C---:B----4-:R-:W-:Y:S11]  /*e7e0*/  HMMA.16816.F32.BF16 R24, R16.reuse, R6, R24 ;  /* 0x000000061018723c */ /* 0x050ff60000041818 */
[----:B------:R-:W-:Y:S11]  /*e7f0*/  @!UPT UIADD3 URZ, URZ, URZ, URZ ;  /* 0x0000003f3f3ff290 */ /* 0x000ff6000fffe03f */
[----:B------:R-:W-:Y:S01]  /*e800*/  @!UPT UIADD3 URZ, URZ, URZ, URZ ;  /* 0x0000003f3f3ff290 */ /* 0x000fe2000fffe03f */
[----:B------:R-:W-:Y:S04]  /*e810*/  STL.64 [R1+0xd0], R24 ;  /* 0x0000d01801007387 */ /* 0x000fe80000100a00 */
[----:B------:R0:W-:Y:S04]  /*e820*/  STL.64 [R1+0xd8], R26 ;  /* 0x0000d81a01007387 */ /* 0x0001e80000100a00 */
[----:B0-----:R-:W3:Y:S04]  /*e830*/  LDL.LU.64 R26, [R1+0xce0] ;  /* 0x000ce000011a7983 */ /* 0x001ee80000300a00 */
[----:B------:R-:W3:Y:S02]  /*e840*/  LDL.LU.64 R24, [R1+0xcd8] ;  /* 0x000cd80001187983 */ /* 0x000ee40000300a00 */
[----:B---3--:R-:W-:Y:S02]  /*e850*/  HMMA.16816.F32.BF16 R8, R16, R10, R24 ;  /* 0x0000000a1008723c */ /* 0x008fe40000041818 */
[----:B------:R-:W2:Y:S04]  /*e860*/  LDL.LU.64 R26, [R1+0xcd0] ;  /* 0x000cd000011a7983 */ /* 0x000ea80000300a00 */
[----:B------:R-:W2:Y:S11]  /*e870*/  LDL.LU.64 R24, [R1+0xcc8] ;  /* 0x000cc80001187983 */ /* 0x000eb60000300a00 */
[----:B------:R-:W-:Y:S06]  /*e880*/  @!UPT UIADD3 URZ, URZ, URZ, URZ ;  /* 0x0000003f3f3ff290 */ /* 0x000fec000fffe03f */
[----:B------:R0:W-:Y:S04]  /*e890*/  STL.64 [R1+0xc0], R8 ;  /* 0x0000c00801007387 */ /* 0x0001e80000100a00 */
[----:B------:R1:W-:Y:S01]  /*e8a0*/  STL.64 [R1+0xc8], R10 ;  /* 0x0000c80a01007387 */ /* 0x0003e20000100a00 */
[----:B0-----:R-:W-:Y:S02]  /*e8b0*/  IMAD.MOV.U32 R8, RZ, RZ, R23 ;  /* 0x000000ffff087224 */ /* 0x001fe400078e0017 */
[----:B------:R-:W-:Y:S01]  /*e8c0*/  IMAD.MOV.U32 R9, RZ, RZ, R3 ;  /* 0x000000ffff097224 */ /* 0x000fe200078e0003 */
[----:B------:R-:W3:Y:S01]  /*e8d0*/  LDL.LU R23, [R1+0xcc0] ;  /* 0x000cc00001177983 */ /* 0x000ee20000300800 */
[----:B-1----:R-:W-:Y:S02]  /*e8e0*/  IMAD.MOV.U32 R10, RZ, RZ, R2 ;  /* 0x000000ffff0a7224 */ /* 0x002fe400078e0002 */
[----:B------:R-:W-:-:S05]  /*e8f0*/  IMAD.MOV.U32 R11, RZ, RZ, R0 ;  /* 0x000000ffff0b7224 */ /* 0x000fca00078e0000 */
[----:B------:R0:W-:Y:S04]  /*e900*/  STL.64 [R1+0xc20], R10 ;  /* 0x000c200a01007387 */ /* 0x0001e80000100a00 */
[----:B------:R-:W-:Y:S04]  /*e910*/  STL.64 [R1+0xc18], R8 ;  /* 0x000c180801007387 */ /* 0x000fe80000100a00 */
[----:B0-----:R-:W4:Y:S01]  /*e920*/  LDL.LU.64 R10, [R1+0x58] ;  /* 0x00005800010a7983 */ /* 0x001f220000300a00 */
[C---:B--2---:R-:W-:Y:S11]  /*e930*/  HMMA.16816.F32.BF16 R24, R16.reuse, R14, R24 ;  /* 0x0000000e1018723c */ /* 0x044ff60000041818 */
        /* <DEDUP_REMOVED lines=10> */
[----:B------:R-:W-:Y:S04]  /*e9e0*/  STL.64 [R1+0x180], R16 ;  /* 0x0001801001007387 */ /* 0x000fe80000100a00 */
[----:B------:R0:W-:Y:S04]  /*e9f0*/  STL.64 [R1+0x188], R18 ;  /* 0x0001881201007387 */ /* 0x0001e80000100a00 */
[----:B0-----:R-:W2:Y:S04]  /*ea00*/  LDL.LU.64 R18, [R1+0xc98] ;  /* 0x000c980001127983 */ /* 0x001ea80000300a00 */
[----:B------:R-:W2:Y:S02]  /*ea10*/  LDL.LU.64 R16, [R1+0xc90] ;  /* 0x000c900001107983 */ /* 0x000ea40000300a00 */
[C---:B--2---:R-:W-:Y:S02]  /*ea20*/  HMMA.16816.F32.BF16 R4, R16.reuse, R6, R24 ;  /* 0x000000061004723c */ /* 0x044fe40000041818 */
[----:B------:R-:W2:Y:S04]  /*ea30*/  LDL.LU.64 R26, [R1+0xc88] ;  /* 0x000c8800011a7983 */ /* 0x000ea80000300a00 */
[----:B------:R-:W2:Y:S11]  /*ea40*/  LDL.LU.64 R24, [R1+0xc80] ;  /* 0x000c800001187983 */ /* 0x000eb60000300a00 */
[----:B------:R-:W-:Y:S06]  /*ea50*/  @!UPT UIADD3 URZ, URZ, URZ, URZ ;  /* 0x0000003f3f3ff290 */ /* 0x000fec000fffe03f */
[----:B------:R-:W-:Y:S04]  /*ea60*/  STL.64 [R1+0x1b0], R4 ;  /* 0x0001b00401007387 */ /* 0x000fe80000100a00 */
[----:B------:R0:W-:Y:S04]  /*ea70*/  STL.64 [R1+0x1b8], R6 ;  /* 0x0001b80601007387 */ /* 0x0001e80000100a00 */
[----:B0-----:R-:W4:Y:S04]  /*ea80*/  LDL.LU.64 R6, [R1+0xc78] ;  /* 0x000c780001067983 */ /* 0x001f280000300a00 */
[----:B------:R-:W4:Y:S02]  /*ea90*/  LDL.LU.64 R4, [R1+0xc70] ;  /* 0x000c700001047983 */ /* 0x000f240000300a00 */
[C---:B----4-:R-:W-:Y:S11]  /*eaa0*/  HMMA.16816.F32.BF16 R4, R16.reuse, R10, R4 ;  /* 0x0000000a1004723c */ /* 0x050ff60000041804 */
[----:B------:R-:W-:Y:S11]  /*eab0*/  @!UPT UIADD3 URZ, URZ, URZ, URZ ;  /* 0x0000003f3f3ff290 */ /* 0x000ff6000fffe03f */
[----:B------:R-:W-:Y:S01]  /*eac0*/  @!UPT UIADD3 URZ, URZ, URZ, URZ ;  /* 0x0000003f3f3ff290 */ /* 0x000fe2000fffe03f */
[----:B------:R-:W-:Y:S04]  /*ead0*/  STL.64 [R1+0x1a0], R4 ;  /* 0x0001a00401007387 */ /* 0x000fe80000100a00 */
[----:B------:R0:W-:Y:S04]  /*eae0*/  STL.64 [R1+0x1a8], R6 ;  /* 0x0001a80601007387 */ /* 0x0001e80000100a00 */
[----:B0-----:R-:W3:Y:S04]  /*eaf0*/  LDL.LU.64 R6, [R1+0xc68] ;  /* 0x000c680001067983 */ /* 0x001ee80000300a00 */
[----:B------:R-:W3:Y:S04]  /*eb00*/  LDL.LU.64 R4, [R1+0xc60] ;  /* 0x000c600001047983 */ /* 0x000ee80000300a00 */
[----:B------:R0:W-:Y:S04]  /*eb10*/  STL.64 [R1+0xc38], R10 ;  /* 0x000c380a01007387 */ /* 0x0001e80000100a00 */
[----:B0-----:R-:W4:Y:S01]  /*eb20*/  LDL.LU.64 R10, [R1+0x18] ;  /* 0x00001800010a7983 */ /* 0x001f220000300a00 */
[----:B---3--:R-:W-:Y:S11]  /*eb30*/  HMMA.16816.F32.BF16 R4, R16, R14, R4 ;  /* 0x0000000e1004723c */ /* 0x008ff60000041804 */
[----:B------:R-:W-:Y:S11]  /*eb40*/  @!UPT UIADD3 URZ, URZ, URZ, URZ ;  /* 0x0000003f3f3ff290 */ /* 0x000ff6000fffe03f */
[----:B------:R-:W-:Y:S01]  /*eb50*/  @!UPT UIADD3 URZ, URZ, URZ, URZ ;  /* 0x0000003f3f3ff290 */ /* 0x000fe2000fffe03f */
[----:B------:R-:W-:Y:S04]  /*eb60*/  STL.64 [R1+0x190], R4 ;  /* 0x0001900401007387 */ /* 0x000fe80000100a00 */
[----:B------:R0:W-:Y:S04]  /*eb70*/  STL.64 [R1+0x198], R6 ;  /* 0x0001980601007387 */ /* 0x0001e80000100a00 */
[----:B0-----:R-:W3:Y:S04]  /*eb80*/  LDL.LU.64 R6, [R1+0xc58] ;  /* 0x000c580001067983 */ /* 0x001ee80000300a00 */
[----:B------:R-:W3:Y:S01]  /*eb90*/  LDL.LU.64 R4, [R1+0xc50] ;  /* 0x000c500001047983 */ /* 0x000ee20000300a00 */
[----:B------:R-:W-:-:S02]  /*eba0*/  IMAD.MOV.U32 R2, RZ, RZ, R22 ;  /* 0x000000ffff027224 */ /* 0x000fc400078e0016 */
[----:B------:R-:W-:Y:S01]  /*ebb0*/  IMAD.MOV.U32 R0, RZ, RZ, R23 ;  /* 0x000000ffff007224 */ /* 0x000fe200078e0017 */
[----:B---3--:R-:W-:Y:S11]  /*ebc0*/  HMMA.16816.F32.BF16 R4, R16, R22, R4 ;  /* 0x000000161004723c */ /* 0x008ff60000041804 */
[----:B------:R-:W-:Y:S11]  /*ebd0*/  @!UPT UIADD3 URZ, URZ, URZ, URZ ;  /* 0x0000003f3f3ff290 */ /* 0x000ff6000fffe03f */
[----:B------:R-:W-:Y:S01]  /*ebe0*/  @!UPT UIADD3 URZ, URZ, URZ, URZ ;  /* 0x0000003f3f3ff290 */ /* 0x000fe2000fffe03f */
[----:B------:R4:W-:Y:S04]  /*ebf0*/  STL.64 [R1+0x80], R4 ;  /* 0x0000800401007387 */ /* 0x0009e80000100a00 */
[----:B------:R-:W-:Y:S04]  /*ec00*/  STL.64 [R1+0x88], R6 ;  /* 0x0000880601007387 */ /* 0x000fe80000100a00 */
[----:B------:R-:W2:Y:S04]  /*ec10*/  LDL.LU.64 R22, [R1+0xc48] ;  /* 0x000c480001167983 */ /* 0x000ea80000300a00 */
[----:B------:R-:W2:Y:S01]  /*ec20*/  LDL.LU.64 R20, [R1+0xc40] ;  /* 0x000c400001147983 */ /* 0x000ea20000300a00 */
[----:B----4-:R-:W-:-:S02]  /*ec30*/  IMAD.MOV.U32 R5, RZ, RZ, R10 ;  /* 0x000000ffff057224 */ /* 0x010fc400078e000a */
[----:B------:R-:W-:Y:S01]  /*ec40*/  IMAD.MOV.U32 R4, RZ, RZ, R11 ;  /* 0x000000ffff047224 */ /* 0x000fe200078e000b */
[----:B------:R-:W3:Y:S01]  /*ec50*/  LDL R19, [R1+0x1e0] ;  /* 0x0001e00001137983 */ /* 0x000ee20000100800 */
[----:B--2---:R-:W-:Y:S03]  /*ec60*/  HMMA.16816.F32.BF16 R24, R20, R10, R24 ;  /* 0x0000000a1418723c */ /* 0x004fe60000041818 */
[----:B------:R-:W2:Y:S11]  /*ec70*/  LDL.LU.64 R10, [R1+0xc38] ;  /* 0x000c3800010a7983 */ /* 0x000eb60000300a00 */
[----:B------:R-:W-:Y:S09]  /*ec80*/  @!UPT UIADD3 URZ, URZ, URZ, URZ ;  /* 0x0000003f3f3ff290 */ /* 0x000ff2000fffe03f */
[----:B------:R-:W-:Y:S01]  /*ec90*/  STL.64 [R1+0xa0], R24 ;  /* 0x0000a01801007387 */ /* 0x000fe20000100a00 */
[----:B------:R-:W-:-:S03]  /*eca0*/  IMAD.MOV.U32 R3, RZ, RZ, R27 ;  /* 0x000000ffff037224 */ /* 0x000fc600078e001b */
[----:B------:R0:W-:Y:S04]  /*ecb0*/  STL [R1+0xa8], R26 ;  /* 0x0000a81a01007387 */ /* 0x0001e80000100800 */
[----:B0-----:R-:W4:Y:S04]  /*ecc0*/  LDL.LU.64 R26, [R1+0xc30] ;  /* 0x000c3000011a7983 */ /* 0x001f280000300a00 */
[----:B------:R-:W4:Y:S04]  /*ecd0*/  LDL.LU.64 R24, [R1+0xc28] ;  /* 0x000c280001187983 */ /* 0x000f280000300a00 */
[----:B------:R-:W0:Y:S04]  /*ece0*/  S2R R13, SR_TID.X ;  /* 0x00000000000d7919 */ /* 0x000e280000002100 */
[----:B------:R-:W1:Y:S04]  /*ecf0*/  S2R R12, SR_TID.X ;  /* 0x00000000000c7919 */ /* 0x000e680000002100 */
[----:B------:R-:W-:Y:S01]  /*ed00*/  STL [R1+0xb30], R3 ;  /* 0x000b300301007387 */ /* 0x000fe20000100800 */
[----:B0-----:R-:W-:Y:S01]  /*ed10*/  LOP3.LUT R13, R13, 0x7, RZ, 0xc0, !PT ;  /* 0x000000070d0d7812 */ /* 0x001fe200078ec0ff */
[----:B-1----:R-:W-:-:S04]  /*ed20*/  IMAD.SHL.U32 R12, R12, 0x2, RZ ;  /* 0x000000020c0c7824 */ /* 0x002fc800078e00ff */
[----:B------:R-:W-:-:S05]  /*ed30*/  IMAD R13, R13, 0x90, RZ ;  /* 0x000000900d0d7824 */ /* 0x000fca00078e02ff */
[----:B------:R-:W-:-:S04]  /*ed40*/  LOP3.LUT R7, R13, 0x30, R12, 0x78, !PT ;  /* 0x000000300d077812 */ /* 0x000fc800078e780c */
[----:B------:R-:W-:Y:S01]  /*ed50*/  LOP3.LUT R7, R7, 0x40, RZ, 0x3c, !PT ;  /* 0x0000004007077812 */ /* 0x000fe200078e3cff */
[----:B--2---:R-:W-:Y:S02]  /*ed60*/  IMAD.MOV.U32 R17, RZ, RZ, R10 ;  /* 0x000000ffff117224 */ /* 0x004fe400078e000a */
[----:B------:R-:W-:Y:S01]  /*ed70*/  IMAD.MOV.U32 R16, RZ, RZ, R11 ;  /* 0x000000ffff107224 */ /* 0x000fe200078e000b */
[----:B----4-:R-:W-:Y:S01]  /*ed80*/  HMMA.16816.F32.BF16 R24, R20, R10, R24 ;  /* 0x0000000a1418723c */ /* 0x010fe20000041818 */
[----:B------:R-:W-:Y:S11]  /*ed90*/  LDSM.16.M88.4 R8, [R7+0x4000] ;  /* 0x004000000708783b */ /* 0x000ff60000000200 */
[----:B------:R-:W-:Y:S11]  /*eda0*/  @!UPT UIADD3 URZ, URZ, URZ, URZ ;  /* 0x0000003f3f3ff290 */ /* 0x000ff6000fffe03f */
[----:B------:R-:W-:Y:S04]  /*edb0*/  STL.64 [R1+0x90], R24 ;  /* 0x0000901801007387 */ /* 0x000fe80000100a00 */
[----:B------:R-:W-:Y:S04]  /*edc0*/  STL.64 [R1+0x98], R26 ;  /* 0x0000981a01007387 */ /* 0x000fe80000100a00 */
[----:B---3--:R-:W0:Y:S04]  /*edd0*/  LDSM.16.MT88.4 R24, [R19+0x2000] ;  /* 0x002000001318783b */ /* 0x008e280000004200 */
[----:B------:R-:W-:Y:S04]  /*ede0*/  STL [R1+0xbf0], R19 ;  /* 0x000bf01301007387 */ /* 0x000fe80000100800 */
[----:B0-----:R0:W-:Y:S04]  /*edf0*/  STL.64 [R1+0xb98], R26 ;  /* 0x000b981a01007387 */ /* 0x0011e80000100a00 */
[----:B------:R-:W-:Y:S04]  /*ee00*/  STL.64 [R1+0xb90], R24 ;  /* 0x000b901801007387 */ /* 0x000fe80000100a00 */
[----:B------:R-:W-:Y:S04]  /*ee10*/  STL.64 [R1+0x40], R8 ;  /* 0x0000400801007387 */ /* 0x000fe80000100a00 */
[----:B------:R-:W-:Y:S04]  /*ee20*/  STL.64 [R1+0x48], R10 ;  /* 0x0000480a01007387 */ /* 0x000fe80000100a00 */
[----:B------:R-:W1:Y:S01]  /*ee30*/  LDSM.16.M88.4 R8, [R7+0x4400] ;  /* 0x004400000708783b */ /* 0x000e620000000200 */
[----:B0-----:R-:W-:-:S02]  /*ee40*/  IMAD.MOV.U32 R26, RZ, RZ, R2 ;  /* 0x000000ffff1a7224 */ /* 0x001fc400078e0002 */
[----:B------:R-:W-:Y:S01]  /*ee50*/  IMAD.MOV.U32 R27, RZ, RZ, R0 ;  /* 0x000000ffff1b7224 */ /* 0x000fe200078e0000 */
[----:B-1----:R-:W-:Y:S01]  /*ee60*/  STL.64 [R1+0x30], R8 ;  /* 0x0000300801007387 */ /* 0x002fe20000100a00 */
[----:B------:R-:W-:Y:S02]  /*ee70*/  IMAD.MOV.U32 R2, RZ, RZ, R10 ;  /* 0x000000ffff027224 */ /* 0x000fe400078e000a */
[----:B------:R-:W-:Y:S01]  /*ee80*/  IMAD.MOV.U32 R0, RZ, RZ, R11 ;  /* 0x000000ffff007224 */ /* 0x000fe200078e000b */
[----:B------:R0:W-:Y:S04]  /*ee90*/  STL.64 [R1+0x38], R10 ;  /* 0x0000380a01007387 */ /* 0x0001e80000100a00 */
[----:B0-----:R-:W2:Y:S04]  /*eea0*/  LDL.LU.64 R10, [R1+0xc20] ;  /* 0x000c2000010a7983 */ /* 0x001ea80000300a00 */
[----:B------:R-:W2:Y:S01]  /*eeb0*/  LDL.LU.64 R8, [R1+0xc18] ;  /* 0x000c180001087983 */ /* 0x000ea20000300a00 */
[----:B------:R-:W-:-:S02]  /*eec0*/  IMAD.MOV.U32 R19, RZ, RZ, R14 ;  /* 0x000000ffff137224 */ /* 0x000fc400078e000e */
[----:B------:R-:W-:Y:S01]  /*eed0*/  IMAD.MOV.U32 R18, RZ, RZ, R15 ;  /* 0x000000ffff127224 */ /* 0x000fe200078e000f */
[----:B------:R-:W-:Y:S04]  /*eee0*/  STL [R1+0xb38], R0 ;  /* 0x000b380001007387 */ /* 0x000fe80000100800 */
[----:B------:R-:W-:Y:S01]  /*eef0*/  STL [R1+0xb34], R2 ;  /* 0x000b340201007387 */ /* 0x000fe20000100800 */
[----:B--2---:R-:W-:Y:S03]  /*ef00*/  HMMA.16816.F32.BF16 R8, R20, R14, R8 ;  /* 0x0000000e1408723c */ /* 0x004fe60000041808 */
[----:B------:R-:W2:Y:S04]  /*ef10*/  LDL.LU.64 R14, [R1+0xc10] ;  /* 0x000c1000010e7983 */ /* 0x000ea80000300a00 */
[----:B------:R-:W3:Y:S11]  /*ef20*/  LDL.LU.64 R12, [R1+0xc08] ;  /* 0x000c0800010c7983 */ /* 0x000ef60000300a00 */
[----:B------:R-:W-:Y:S05]  /*ef30*/  @!UPT UIADD3 URZ, URZ, URZ, URZ ;  /* 0x0000003f3f3ff290 */ /* 0x000fea000fffe03f */
[----:B------:R-:W-:Y:S01]  /*ef40*/  STL.64 [R1+0x170], R8 ;  /* 0x0001700801007387 */ /* 0x000fe20000100a00 */
[----:B------:R-:W-:-:S03]  /*ef50*/  IMAD.MOV.U32 R3, RZ, RZ, R10 ;  /* 0x000000ffff037224 */ /* 0x000fc600078e000a */
[----:B------:R-:W-:Y:S04]  /*ef60*/  STL [R1+0x17c], R11 ;  /* 0x00017c0b01007387 */ /* 0x000fe80000100800 */
[----:B------:R-:W0:Y:S04]  /*ef70*/  LDSM.16.M88.4 R8, [R7+0x4800] ;  /* 0x004800000708783b */ /* 0x000e280000000200 */
[----:B------:R-:W-:Y:S04]  /*ef80*/  STL [R1+0xb3c], R3 ;  /* 0x000b3c0301007387 */ /* 0x000fe80000100800 */
[----:B0-----:R-:W-:Y:S01]  /*ef90*/  STL.64 [R1+0x20], R8 ;  /* 0x0000200801007387 */ /* 0x001fe20000100a00 */
[----:B------:R-:W-:-:S02]  /*efa0*/  IMAD.MOV.U32 R25, RZ, RZ, R8 ;  /* 0x000000ffff197224 */ /* 0x000fc400078e0008 */
[----:B------:R-:W-:Y:S01]  /*efb0*/  IMAD.MOV.U32 R24, RZ, RZ, R9 ;  /* 0x000000ffff187224 */ /* 0x000fe200078e0009 */
[----:B------:R0:W-:Y:S04]  /*efc0*/  STL.64 [R1+0x28], R10 ;  /* 0x0000280a01007387 */ /* 0x0001e80000100a00 */
[----:B0-----:R-:W4:Y:S04]  /*efd0*/  LDL.LU.64 R10, [R1+0xc00] ;  /* 0x000c0000010a7983 */ /* 0x001f280000300a00 */
[----:B------:R-:W4:Y:S02]  /*efe0*/  LDL.LU.64 R8, [R1+0xbf8] ;  /* 0x000bf80001087983 */ /* 0x000f240000300a00 */
[----:B----4-:R-:W-:Y:S11]  /*eff0*/  HMMA.16816.F32.BF16 R8, R20, R26, R8 ;  /* 0x0000001a1408723c */ /* 0x010ff60000041808 */
[----:B------:R-:W-:Y:S11]  /*f000*/  @!UPT UIADD3 URZ, URZ, URZ, URZ ;  /* 0x0000003f3f3ff290 */ /* 0x000ff6000fffe03f */
[----:B------:R-:W-:Y:S01]  /*f010*/  @!UPT UIADD3 URZ, URZ, URZ, URZ ;  /* 0x0000003f3f3ff290 */ /* 0x000fe2000fffe03f */
[----:B------:R-:W-:Y:S04]  /*f020*/  STL [R1+0x160], R8 ;  /* 0x0001600801007387 */ /* 0x000fe80000100800 */
[----:B------:R-:W4:Y:S04]  /*f030*/  LDL.LU R20, [R1+0x100] ;  /* 0x0001000001147983 */ /* 0x000f280000300800 */
[----:B------:R-:W4:Y:S04]  /*f040*/  LDL.LU R21, [R1+0x104] ;  /* 0x0001040001157983 */ /* 0x000f280000300800 */
[----:B------:R-:W4:Y:S04]  /*f050*/  LDL.LU R22, [R1+0x108] ;  /* 0x0001080001167983 */ /* 0x000f280000300800 */
[----:B------:R-:W4:Y:S01]  /*f060*/  LDL.LU R23, [R1+0x10c] ;  /* 0x00010c0001177983 */ /* 0x000f220000300800 */
[----:B------:R-:W-:-:S02]  /*f070*/  IMAD.MOV.U32 R0, RZ, RZ, R10 ;  /* 0x000000ffff007224 */ /* 0x000fc400078e000a */
[----:B------:R-:W-:Y:S02]  /*f080*/  IMAD.MOV.U32 R2, RZ, RZ, R11 ;  /* 0x000000ffff027224 */ /* 0x000fe400078e000b */
[----:B------:R-:W-:Y:S02]  /*f090*/  IMAD.MOV.U32 R10, RZ, RZ, R5 ;  /* 0x000000ffff0a7224 */ /* 0x000fe400078e0005 */
[----:B------:R-:W-:Y:S02]  /*f0a0*/  IMAD.MOV.U32 R11, RZ, RZ, R4 ;  /* 0x000000ffff0b7224 */ /* 0x000fe400078e0004 */
[----:B------:R-:W0:Y:S01]  /*f0b0*/  LDSM.16.M88.4 R4, [R7+0x4c00] ;  /* 0x004c00000704783b */ /* 0x000e220000000200 */
[----:B------:R-:W-:-:S03]  /*f0c0*/  IMAD.MOV.U32 R3, RZ, RZ, R9 ;  /* 0x000000ffff037224 */ /* 0x000fc600078e0009 */
[----:B------:R-:W-:Y:S04]  /*f0d0*/  STL.64 [R1+0xba8], R26 ;  /* 0x000ba81a01007387 */ /* 0x000fe80000100a00 */
[----:B------:R-:W-:Y:S04]  /*f0e0*/  STL [R1+0xb48], R2 ;  /* 0x000b480201007387 */ /* 0x000fe80000100800 */
[----:B------:R-:W-:Y:S04]  /*f0f0*/  STL [R1+0xb44], R0 ;  /* 0x000b440001007387 */ /* 0x000fe80000100800 */
[----:B------:R-:W-:Y:S04]  /*f100*/  STL [R1+0xb40], R3 ;  /* 0x000b400301007387 */ /* 0x000fe80000100800 */
[----:B0-----:R-:W-:Y:S04]  /*f110*/  STL.64 [R1+0xb60], R6 ;  /* 0x000b600601007387 */ /* 0x001fe80000100a00 */
[----:B------:R4:W-:Y:S04]  /*f120*/  STL.64 [R1+0xb58], R4 ;  /* 0x000b580401007387 */ /* 0x0009e80000100a00 */
[----:B--2---:R-:W-:Y:S04]  /*f130*/  STL.64 [R1+0xbe8], R14 ;  /* 0x000be80e01007387 */ /* 0x004fe80000100a00 */
[----:B---3--:R-:W-:Y:S01]  /*f140*/  STL.64 [R1+0xbe0], R12 ;  /* 0x000be00c01007387 */ /* 0x008fe20000100a00 */
[----:B----4-:R-:W-:Y:S11]  /*f150*/  HMMA.16816.F32.BF16 R4, R12, R10, R20 ;  /* 0x0000000a0c04723c */ /* 0x010ff60000041814 */
[----:B------:R-:W-:Y:S11]  /*f160*/  @!UPT UIADD3 URZ, URZ, URZ, URZ ;  /* 0x0000003f3f3ff290 */ /* 0x000ff6000fffe03f */
[----:B------:R-:W-:Y:S01]  /*f170*/  @!UPT UIADD3 URZ, URZ, URZ, URZ ;  /* 0x0000003f3f3ff290 */ /* 0x000fe2000fffe03f */
[----:B------:R0:W-:Y:S04]  /*f180*/  STL.64 [R1+0x150], R4 ;  /* 0x0001500401007387 */ /* 0x0001e80000100a00 */
[----:B------:R1:W-:Y:S04]  /*f190*/  STL.64 [R1+0x158], R6 ;  /* 0x0001580601007387 */ /* 0x0003e80000100a00 */
[----:B0-----:R-:W2:Y:S04]  /*f1a0*/  LDL.LU R4, [R1+0xb0] ;  /* 0x0000b00001047983 */ /* 0x001ea80000300800 */
[----:B------:R-:W2:Y:S04]  /*f1b0*/  LDL.LU R5, [R1+0xb4] ;  /* 0x0000b40001057983 */ /* 0x000ea80000300800 */
[----:B-1----:R-:W3:Y:S04]  /*f1c0*/  LDL.LU R6, [R1+0xb8] ;  /* 0x0000b80001067983 */ /* 0x002ee80000300800 */
[----:B------:R-:W3:Y:S04]  /*f1d0*/  LDL.LU R7, [R1+0xbc] ;  /* 0x0000bc0001077983 */ /* 0x000ee80000300800 */
[----:B------:R-:W4:Y:S04]  /*f1e0*/  LDL R11, [R1+0x1e4] ;  /* 0x0001e400010b7983 */ /* 0x000f280000100800 */
[----:B---3--:R-:W-:Y:S04]  /*f1f0*/  STL.64 [R1+0xb70], R6 ;  /* 0x000b700601007387 */ /* 0x008fe80000100a00 */
[----:B--2---:R0:W-:Y:S04]  /*f200*/  STL.64 [R1+0xb68], R4 ;  /* 0x000b680401007387 */ /* 0x0041e80000100a00 */
[----:B0-----:R-:W2:Y:S04]  /*f210*/  LDL.LU R4, [R1+0xc0] ;  /* 0x0000c00001047983 */ /* 0x001ea80000300800 */
[----:B------:R-:W2:Y:S04]  /*f220*/  LDL.LU R5, [R1+0xc4] ;  /* 0x0000c40001057983 */ /* 0x000ea80000300800 */
[----:B------:R-:W3:Y:S04]  /*f230*/  LDL.LU R6, [R1+0xc8] ;  /* 0x0000c80001067983 */ /* 0x000ee80000300800 */
[----:B------:R-:W3:Y:S01]  /*f240*/  LDL.LU R7, [R1+0xcc] ;  /* 0x0000cc0001077983 */ /* 0x000ee20000300800 */
[----:B------:R-:W-:-:S02]  /*f250*/  IMAD.MOV.U32 R26, RZ, RZ, R19 ;  /* 0x000000ffff1a7224 */ /* 0x000fc400078e0013 */
[----:B------:R-:W-:Y:S01]  /*f260*/  IMAD.MOV.U32 R27, RZ, RZ, R18 ;  /* 0x000000ffff1b7224 */ /* 0x000fe200078e0012 */
[----:B---3--:R-:W-:Y:S01]  /*f270*/  STL.64 [R1+0xb80], R6 ;  /* 0x000b800601007387 */ /* 0x008fe20000100a00 */
[----:B--2---:R0:W-:Y:S03]  /*f280*/  STL.64 [R1+0xb78], R4 ;  /* 0x000b780401007387 */ /* 0x0041e60000100a00 */
[----:B0-----:R-:W2:Y:S04]  /*f290*/  LDL R4, [R1+0x40] ;  /* 0x0000400001047983 */ /* 0x001ea80000100800 */
[----:B------:R-:W2:Y:S01]  /*f2a0*/  LDL R5, [R1+0x44] ;  /* 0x0000440001057983 */ /* 0x000ea20000100800 */
[----:B------:R-:W3:Y:S02]  /*f2b0*/  LDL.LU R19, [R1+0xbf0] ;  /* 0x000bf00001137983 */ /* 0x000ee40000300800 */
[----:B------:R-:W-:Y:S02]  /*f2c0*/  STL.64 [R1+0xbc8], R26 ;  /* 0x000bc81a01007387 */ /* 0x000fe40000100a00 */
[----:B------:R-:W-:Y:S01]  /*f2d0*/  STL.64 [R1+0xbc0], R24 ;  /* 0x000bc01801007387 */ /* 0x000fe20000100a00 */
[----:B--2---:R0:W-:Y:S04]  /*f2e0*/  STL.64 [R1+0xba0], R4 ;  /* 0x000ba00401007387 */ /* 0x0041e80000100a00 */
[----:B---3--:R-:W1:Y:S04]  /*f2f0*/  LDSM.16.MT88.4 R12, [R19+0x2080] ;  /* 0x00208000130c783b */ /* 0x008e680000004200 */
[----:B0-----:R-:W2:Y:S01]  /*f300*/  LDL.LU R4, [R1+0xe0] ;  /* 0x0000e00001047983 */ /* 0x001ea20000300800 */
[----:B------:R-:W2:Y:S02]  /*f310*/  LDL.LU R5, [R1+0xe4] ;  /* 0x0000e40001057983 */ /* 0x000ea40000300800 */
[----:B------:R-:W3:Y:S02]  /*f320*/  LDL.LU R6, [R1+0xe8] ;  /* 0x0000e80001067983 */ /* 0x000ee40000300800 */
[----:B------:R-:W3:Y:S02]  /*f330*/  LDL.LU R7, [R1+0xec] ;  /* 0x0000ec0001077983 */ /* 0x000ee40000300800 */
[----:B---3--:R-:W-:Y:S01]  /*f340*/  STL.64 [R1+0xbb8], R6 ;  /* 0x000bb80601007387 */ /* 0x008fe20000100a00 */
[----:B--2---:R0:W-:Y:S03]  /*f350*/  STL.64 [R1+0xbb0], R4 ;  /* 0x000bb00401007387 */ /* 0x0041e60000100a00 */
[----:B0-----:R-:W2:Y:S01]  /*f360*/  LDL.LU R4, [R1+0x120] ;  /* 0x0001200001047983 */ /* 0x001ea20000300800 */
[----:B------:R-:W2:Y:S02]  /*f370*/  LDL.LU R5, [R1+0x124] ;  /* 0x0001240001057983 */ /* 0x000ea40000300800 */
[----:B------:R-:W3:Y:S02]  /*f380*/  LDL.LU R6, [R1+0x128] ;  /* 0x0001280001067983 */ /* 0x000ee40000300800 */
[----:B------:R-:W3:Y:S02]  /*f390*/  LDL.LU R7, [R1+0x12c] ;  /* 0x00012c0001077983 */ /* 0x000ee40000300800 */
[----:B-1----:R-:W-:-:S02]  /*f3a0*/  IMAD.MOV.U32 R2, RZ, RZ, R13 ;  /* 0x000000ffff027224 */ /* 0x002fc400078e000d */
[----:B------:R-:W-:Y:S02]  /*f3b0*/  IMAD.MOV.U32 R0, RZ, RZ, R14 ;  /* 0x000000ffff007224 */ /* 0x000fe400078e000e */
[----:B------:R-:W-:Y:S02]  /*f3c0*/  IMAD.MOV.U32 R3, RZ, RZ, R15 ;  /* 0x000000ffff037224 */ /* 0x000fe400078e000f */
[----:B------:R-:W-:Y:S02]  /*f3d0*/  IMAD.MOV.U32 R27, RZ, RZ, R16 ;  /* 0x000000ffff1b7224 */ /* 0x000fe400078e0010 */
[----:B------:R-:W-:Y:S01]  /*f3e0*/  IMAD.MOV.U32 R26, RZ, RZ, R17 ;  /* 0x000000ffff1a7224 */ /* 0x000fe200078e0011 */
[----:B---3--:R-:W-:Y:S01]  /*f3f0*/  STL.64 [R1+0xbd8], R6 ;  /* 0x000bd80601007387 */ /* 0x008fe20000100a00 */
[----:B--2---:R0:W-:Y:S03]  /*f400*/  STL.64 [R1+0xbd0], R4 ;  /* 0x000bd00401007387 */ /* 0x0041e60000100a00 */
[----:B0-----:R-:W2:Y:S01]  /*f410*/  LDL.LU R4, [R1+0x110] ;  /* 0x0001100001047983 */ /* 0x001ea20000300800 */
[----:B------:R-:W2:Y:S02]  /*f420*/  LDL.LU R5, [R1+0x114] ;  /* 0x0001140001057983 */ /* 0x000ea40000300800 */
[----:B------:R-:W2:Y:S02]  /*f430*/  LDL.LU R6, [R1+0x118] ;  /* 0x0001180001067983 */ /* 0x000ea40000300800 */
[----:B------:R-:W2:Y:S01]  /*f440*/  LDL.LU R7, [R1+0x11c] ;  /* 0x00011c0001077983 */ /* 0x000ea20000300800 */
[----:B------:R-:W-:Y:S02]  /*f450*/  STL [R1+0x10], R12 ;  /* 0x0000100c01007387 */ /* 0x000fe40000100800 */
[----:B----4-:R-:W0:Y:S04]  /*f460*/  LDSM.16.MT88.4 R12, [R11+0x2000] ;  /* 0x002000000b0c783b */ /* 0x010e280000004200 */
[----:B------:R1:W-:Y:S02]  /*f470*/  STL [R1+0xb88], R19 ;  /* 0x000b881301007387 */ /* 0x0003e40000100800 */
[----:B------:R-:W3:Y:S01]  /*f480*/  LDL.LU R16, [R1+0xd0] ;  /* 0x0000d00001107983 */ /* 0x000ee20000300800 */
[----:B------:R-:W3:Y:S01]  /*f490*/  LDL.LU R17, [R1+0xd4] ;  /* 0x0000d40001117983 */ /* 0x000ee20000300800 */
[----:B------:R-:W3:Y:S03]  /*f4a0*/  LDL.LU R18, [R1+0xd8] ;  /* 0x0000d80001127983 */ /* 0x000ee60000300800 */
[----:B------:R-:W4:Y:S04]  /*f4b0*/  LDSM.16.MT88.4 R8, [R11+0x2080] ;  /* 0x002080000b08783b */ /* 0x000f280000004200 */
[----:B-1----:R-:W3:Y:S01]  /*f4c0*/  LDL.LU R19, [R1+0xdc] ;  /* 0x0000dc0001137983 */ /* 0x002ee20000300800 */
[----:B------:R-:W-:Y:S02]  /*f4d0*/  STL [R1+0xb54], R3 ;  /* 0x000b540301007387 */ /* 0x000fe40000100800 */
[----:B------:R1:W-:Y:S02]  /*f4e0*/  STL [R1+0xb50], R0 ;  /* 0x000b500001007387 */ /* 0x0003e40000100800 */
[----:B------:R0:W-:Y:S02]  /*f4f0*/  STL [R1+0xb4c], R2 ;  /* 0x000b4c0201007387 */ /* 0x0001e40000100800 */
[----:B0-----:R-:W-:-:S02]  /*f500*/  IMAD.MOV.U32 R21, RZ, RZ, R14 ;  /* 0x000000ffff157224 */ /* 0x001fc400078e000e */
[----:B------:R-:W-:Y:S02]  /*f510*/  IMAD.MOV.U32 R20, RZ, RZ, R15 ;  /* 0x000000ffff147224 */ /* 0x000fe400078e000f */
[----:B------:R-:W-:Y:S02]  /*f520*/  IMAD.MOV.U32 R23, RZ, RZ, R12 ;  /* 0x000000ffff177224 */ /* 0x000fe400078e000c */
[----:B------:R-:W-:Y:S01]  /*f530*/  IMAD.MOV.U32 R22, RZ, RZ, R13 ;  /* 0x000000ffff167224 */ /* 0x000fe200078e000d */
[----:B------:R-:W2:Y:S01]  /*f540*/  LDL.LU.64 R14, [R1+0xbe8] ;  /* 0x000be800010e7983 */ /* 0x000ea20000300a00 */
[----:B------:R-:W2:Y:S02]  /*f550*/  LDL.LU.64 R12, [R1+0xbe0] ;  /* 0x000be000010c7983 */ /* 0x000ea40000300a00 */
[----:B--2---:R-:W-:Y:S01]  /*f560*/  HMMA.16816.F32.BF16 R24, R12, R26, R4 ;  /* 0x0000001a0c18723c */ /* 0x004fe20000041804 */
[----:B------:R-:W2:Y:S01]  /*f570*/  LDL.LU.64 R6, [R1+0xbd8] ;  /* 0x000bd80001067983 */ /* 0x000ea20000300a00 */
[----:B------:R-:W2:Y:S11]  /*f580*/  LDL.LU.64 R4, [R1+0xbd0] ;  /* 0x000bd00001047983 */ /* 0x000eb60000300a00 */
[----:B------:R-:W-:Y:S10]  /*f590*/  @!UPT UIADD3 URZ, URZ, URZ, URZ ;  /* 0x0000003f3f3ff290 */ /* 0x000ff4000fffe03f */
[----:B------:R0:W-:Y:S01]  /*f5a0*/  STL [R1+0x140], R24 ;  /* 0x0001401801007387 */ /* 0x0001e20000100800 */
[----:B-1----:R-:W-:Y:S02]  /*f5b0*/  IMAD.MOV.U32 R0, RZ, RZ, R26 ;  /* 0x000000ffff007224 */ /* 0x002fe400078e001a */
[----:B------:R-:W-:Y:S02]  /*f5c0*/  IMAD.MOV.U32 R2, RZ, RZ, R27 ;  /* 0x000000ffff027224 */ /* 0x000fe400078e001b */
[----:B------:R-:W-:Y:S01]  /*f5d0*/  IMAD.MOV.U32 R3, RZ, RZ, R25 ;  /* 0x000000ffff037224 */ /* 0x000fe200078e0019 */
[----:B------:R-:W2:Y:S04]  /*f5e0*/  LDL.LU.64 R26, [R1+0xbc8] ;  /* 0x000bc800011a7983 */ /* 0x000ea80000300a00 */
[----:B0-----:R-:W2:Y:S01]  /*f5f0*/  LDL.LU.64 R24, [R1+0xbc0] ;  /* 0x000bc00001187983 */ /* 0x001ea20000300a00 */
[----:B----4-:R-:W-:Y:S02]  /*f600*/  STL.64 [R1+0xa90], R10 ;  /* 0x000a900a01007387 */ /* 0x010fe40000100a00 */
[----:B------:R2:W-:Y:S02]  /*f610*/  STL.64 [R1+0xa88], R8 ;  /* 0x000a880801007387 */ /* 0x0005e40000100a00 */
[----:B--2---:R-:W-:-:S02]  /*f620*/  IMAD.MOV.U32 R8, RZ, RZ, R25 ;  /* 0x000000ffff087224 */ /* 0x004fc400078e0019 */
[----:B------:R-:W-:Y:S02]  /*f630*/  IMAD.MOV.U32 R9, RZ, RZ, R24 ;  /* 0x000000ffff097224 */ /* 0x000fe400078e0018 */
[C---:B------:R-:W-:Y:S01]  /*f640*/  HMMA.16816.F32.BF16 R24, R12.reuse, R26, R4 ;  /* 0x0000001a0c18723c */ /* 0x040fe20000041804 */
[----:B------:R-:W2:Y:S01]  /*f650*/  LDL.LU.64 R6, [R1+0xbb8] ;  /* 0x000bb80001067983 */ /* 0x000ea20000300a00 */
[----:B------:R-:W2:Y:S11]  /*f660*/  LDL.LU.64 R4, [R1+0xbb0] ;  /* 0x000bb00001047983 */ /* 0x000eb60000300a00 */
[----:B------:R-:W-:Y:S10]  /*f670*/  @!UPT UIADD3 URZ, URZ, URZ, URZ ;  /* 0x0000003f3f3ff290 */ /* 0x000ff4000fffe03f */
[----:B------:R-:W-:Y:S01]  /*f680*/  STL.64 [R1+0x130], R24 ;  /* 0x0001301801007387 */ /* 0x000fe20000100a00 */
[----:B------:R0:W-:Y:S03]  /*f690*/  STL.64 [R1+0x138], R26 ;  /* 0x0001381a01007387 */ /* 0x0001e60000100a00 */
[----:B0-----:R-:W2:Y:S02]  /*f6a0*/  LDL.LU.64 R26, [R1+0xba8] ;  /* 0x000ba800011a7983 */ /* 0x001ea40000300a00 */
[----:B--2---:R-:W-:Y:S02]  /*f6b0*/  HMMA.16816.F32.BF16 R12, R12, R26, R4 ;  /* 0x0000001a0c0c723c */ /* 0x004fe40000041804 */
[----:B------:R-:W3:Y:S01]  /*f6c0*/  LDL.LU.64 R4, [R1+0xba0] ;  /* 0x000ba00001047983 */ /* 0x000ee20000300a00 */
[----:B------:R-:W3:Y:S02]  /*f6d0*/  LDL.LU.64 R26, [R1+0xb98] ;  /* 0x000b9800011a7983 */ /* 0x000ee40000300a00 */
[----:B------:R-:W3:Y:S11]  /*f6e0*/  LDL.LU.64 R24, [R1+0xb90] ;  /* 0x000b900001187983 */ /* 0x000ef60000300a00 */
[----:B------:R-:W-:Y:S07]  /*f6f0*/  @!UPT UIADD3 URZ, URZ, URZ, URZ ;  /* 0x0000003f3f3ff290 */ /* 0x000fee000fffe03f */
[----:B------:R0:W-:Y:S01]  /*f700*/  STL.64 [R1+0xf0], R12 ;  /* 0x0000f00c01007387 */ /* 0x0001e20000100a00 */
[----:B------:R-:W-:Y:S03]  /*f710*/  STL.64 [R1+0xf8], R14 ;  /* 0x0000f80e01007387 */ /* 0x000fe60000100a00 */
[----:B0-----:R-:W2:Y:S04]  /*f720*/  LDL R12, [R1+0x30] ;  /* 0x00003000010c7983 */ /* 0x001ea80000100800 */
[----:B------:R-:W2:Y:S01]  /*f730*/  LDL R13, [R1+0x34] ;  /* 0x00003400010d7983 */ /* 0x000ea20000100800 */
[C---:B---3--:R-:W-:Y:S03]  /*f740*/  HMMA.16816.F32.BF16 R4, R24.reuse, R4, R16 ;  /* 0x000000041804723c */ /* 0x048fe60000041810 */
[----:B------:R-:W3:Y:S11]  /*f750*/  LDL.LU R19, [R1+0xb88] ;  /* 0x000b880001137983 */ /* 0x000ef60000300800 */
[----:B------:R-:W-:Y:S09]  /*f760*/  @!UPT UIADD3 URZ, URZ, URZ, URZ ;  /* 0x0000003f3f3ff290 */ /* 0x000ff2000fffe03f */
[----:B------:R-:W-:Y:S01]  /*f770*/  STL.64 [R1+0x120], R4 ;  /* 0x0001200401007387 */ /* 0x000fe20000100a00 */
[----:B------:R0:W-:Y:S03]  /*f780*/  STL.64 [R1+0x128], R6 ;  /* 0x0001280601007387 */ /* 0x0001e60000100a00 */
[----:B0-----:R-:W2:Y:S01]  /*f790*/  LDL.LU.64 R6, [R1+0xb80] ;  /* 0x000b800001067983 */ /* 0x001ea20000300a00 */
[----:B------:R-:W2:Y:S02]  /*f7a0*/  LDL.LU.64 R4, [R1+0xb78] ;  /* 0x000b780001047983 */ /* 0x000ea40000300a00 */
[C---:B--2---:R-:W-:Y:S01]  /*f7b0*/  HMMA.16816.F32.BF16 R12, R24.reuse, R12, R4 ;  /* 0x0000000c180c723c */ /* 0x044fe20000041804 */
[----:B------:R-:W2:Y:S01]  /*f7c0*/  LDL.LU.64 R6, [R1+0xb70] ;  /* 0x000b700001067983 */ /* 0x000ea20000300a00 */
[----:B------:R-:W2:Y:S11]  /*f7d0*/  LDL.LU.64 R4, [R1+0xb68] ;  /* 0x000b680001047983 */ /* 0x000eb60000300a00 */
[----:B------:R-:W-:Y:S10]  /*f7e0*/  @!UPT UIADD3 URZ, URZ, URZ, URZ ;  /* 0x0000003f3f3ff290 */ /* 0x000ff4000fffe03f */
[----:B------:R-:W-:Y:S01]  /*f7f0*/  STL.64 [R1+0x110], R12 ;  /* 0x0001100c01007387 */ /* 0x000fe20000100a00 */
[----:B------:R-:W-:Y:S02]  /*f800*/  STL.64 [R1+0x118], R14 ;  /* 0x0001180e01007387 */ /* 0x000fe40000100a00 */
[----:B---3--:R-:W0:Y:S02]  /*f810*/  LDSM.16.MT88.4 R12, [R19+0x3000] ;  /* 0x00300000130c783b */ /* 0x008e240000004200 */
[----:B------:R-:W1:Y:S04]  /*f820*/  LDSM.16.MT88.4 R16, [R19+0x3080] ;  /* 0x003080001310783b */ /* 0x000e680000004200 */
[----:B0-----:R-:W-:Y:S01]  /*f830*/  STL.64 [R1+0xa50], R14 ;  /* 0x000a500e01007387 */ /* 0x001fe20000100a00 */
[----:B------:R0:W-:Y:S03]  /*f840*/  STL.64 [R1+0xa48], R12 ;  /* 0x000a480c01007387 */ /* 0x0001e60000100a00 */
[----:B0-----:R-:W3:Y:S01]  /*f850*/  LDL R13, [R1+0x1e4] ;  /* 0x0001e400010d7983 */ /* 0x001ee20000100800 */
[----:B--2---:R-:W-:Y:S03]  /*f860*/  HMMA.16816.F32.BF16 R8, R24, R8, R4 ;  /* 0x000000081808723c */ /* 0x004fe60000041804 */
[----:B------:R-:W2:Y:S01]  /*f870*/  LDL.LU.64 R6, [R1+0xb60] ;  /* 0x000b600001067983 */ /* 0x000ea20000300a00 */
[----:B------:R-:W4:Y:S11]  /*f880*/  LDL.LU.64 R4, [R1+0xb58] ;  /* 0x000b580001047983 */ /* 0x000f360000300a00 */
[----:B------:R-:W-:Y:S08]  /*f890*/  @!UPT UIADD3 URZ, URZ, URZ, URZ ;  /* 0x0000003f3f3ff290 */ /* 0x000ff0000fffe03f */
[----:B------:R0:W-:Y:S01]  /*f8a0*/  STL.64 [R1+0x100], R8 ;  /* 0x0001000801007387 */ /* 0x0001e20000100a00 */
[----:B------:R-:W-:Y:S02]  /*f8b0*/  IMAD.MOV.U32 R15, RZ, RZ, R10 ;  /* 0x000000ffff0f7224 */ /* 0x000fe400078e000a */
[----:B------:R-:W-:Y:S02]  /*f8c0*/  IMAD.MOV.U32 R14, RZ, RZ, R11 ;  /* 0x000000ffff0e7224 */ /* 0x000fe400078e000b */
[----:B------:R-:W-:Y:S02]  /*f8d0*/  IMAD.MOV.U32 R10, RZ, RZ, R21 ;  /* 0x000000ffff0a7224 */ /* 0x000fe400078e0015 */
[----:B------:R-:W-:Y:S01]  /*f8e0*/  IMAD.MOV.U32 R11, RZ, RZ, R20 ;  /* 0x000000ffff0b7224 */ /* 0x000fe200078e0014 */
[----:B------:R-:W-:Y:S04]  /*f8f0*/  STL.64 [R1+0xac0], R14 ;  /* 0x000ac00e01007387 */ /* 0x000fe80000100a00 */
[----:B------:R-:W-:Y:S02]  /*f900*/  STL.64 [R1+0xaf0], R10 ;  /* 0x000af00a01007387 */ /* 0x000fe40000100a00 */
[----:B0-----:R-:W-:-:S02]  /*f910*/  IMAD.MOV.U32 R8, RZ, RZ, R23 ;  /* 0x000000ffff087224 */ /* 0x001fc400078e0017 */
[----:B------:R-:W-:-:S05]  /*f920*/  IMAD.MOV.U32 R9, RZ, RZ, R22 ;  /* 0x000000ffff097224 */ /* 0x000fca00078e0016 */
[----:B------:R0:W-:Y:S04]  /*f930*/  STL.64 [R1+0xae8], R8 ;  /* 0x000ae80801007387 */ /* 0x0001e80000100a00 */
[----:B0-----:R-:W4:Y:S01]  /*f940*/  LDL.LU R8, [R1+0x180] ;  /* 0x0001800001087983 */ /* 0x001f220000300800 */
[----:B------:R-:W4:Y:S02]  /*f950*/  LDL.LU R9, [R1+0x184] ;  /* 0x0001840001097983 */ /* 0x000f240000300800 */
[----:B------:R-:W4:Y:S02]  /*f960*/  LDL.LU R10, [R1+0x188] ;  /* 0x00018800010a7983 */ /* 0x000f240000300800 */
[----:B------:R-:W4:Y:S01]  /*f970*/  LDL.LU R11, [R1+0x18c] ;  /* 0x00018c00010b7983 */ /* 0x000f220000300800 */
[----:B-1----:R-:W-:Y:S04]  /*f980*/  STL.64 [R1+0xa08], R18 ;  /* 0x000a081201007387 */ /* 0x002fe80000100a00 */
[----:B---3--:R-:W0:Y:S01]  /*f990*/  LDSM.16.MT88.4 R20, [R13+0x3000] ;  /* 0x003000000d14783b */ /* 0x008e220000004200 */
[----:B------:R1:W-:Y:S03]  /*f9a0*/  STL.64 [R1+0xa00], R16 ;  /* 0x000a001001007387 */ /* 0x0003e60000100a00 */
[----:B0-----:R-:W-:Y:S01]  /*f9b0*/  STL.64 [R1+0x9c8], R22 ;  /* 0x0009c81601007387 */ /* 0x001fe20000100a00 */
[----:B------:R-:W-:Y:S03]  /*f9c0*/  STL.64 [R1+0x9c0], R20 ;  /* 0x0009c01401007387 */ /* 0x000fe60000100a00 */
[----:B--2---:R-:W-:Y:S01]  /*f9d0*/  STL.64 [R1+0xb00], R6 ;  /* 0x000b000601007387 */ /* 0x004fe20000100a00 */
[----:B----4-:R-:W-:Y:S01]  /*f9e0*/  STL.64 [R1+0xaf8], R4 ;  /* 0x000af80401007387 */ /* 0x010fe20000100a00 */
[----:B-1----:R-:W-:Y:S02]  /*f9f0*/  HMMA.16816.F32.BF16 R16, R24, R4, R8 ;  /* 0x000000041810723c */ /* 0x002fe40000041808 */
[----:B------:R-:W0:Y:S11]  /*fa00*/  LDSM.16.MT88.4 R24, [R13+0x3080] ;  /* 0x003080000d18783b */ /* 0x000e360000004200 */
[----:B------:R-:W-:Y:S10]  /*fa10*/  @!UPT UIADD3 URZ, URZ, URZ, URZ ;  /* 0x0000003f3f3ff290 */ /* 0x000ff4000fffe03f */
[----:B------:R-:W-:Y:S01]  /*fa20*/  STL.64 [R1+0xa18], R18 ;  /* 0x000a181201007387 */ /* 0x000fe20000100a00 */
[----:B------:R1:W-:Y:S03]  /*fa30*/  STL.64 [R1+0xa10], R16 ;  /* 0x000a101001007387 */ /* 0x0003e60000100a00 */
[----:B-1----:R-:W2:Y:S01]  /*fa40*/  LDL.LU R16, [R1+0x140] ;  /* 0x0001400001107983 */ /* 0x002ea20000300800 */
[----:B------:R-:W-:Y:S02]  /*fa50*/  IMAD.MOV.U32 R17, RZ, RZ, R3 ;  /* 0x000000ffff117224 */ /* 0x000fe400078e0003 */
[----:B------:R-:W3:Y:S02]  /*fa60*/  LDL.LU R3, [R1+0xb54] ;  /* 0x000b540001037983 */ /* 0x000ee40000300800 */
[----:B------:R-:W-:Y:S02]  /*fa70*/  IMAD.MOV.U32 R18, RZ, RZ, R0 ;  /* 0x000000ffff127224 */ /* 0x000fe400078e0000 */
[----:B------:R-:W-:Y:S01]  /*fa80*/  IMAD.MOV.U32 R19, RZ, RZ, R2 ;  /* 0x000000ffff137224 */ /* 0x000fe200078e0002 */
[----:B------:R-:W4:Y:S01]  /*fa90*/  LDL.LU R0, [R1+0xb50] ;  /* 0x000b500001007983 */ /* 0x000f220000300800 */
[----:B------:R-:W4:Y:S03]  /*faa0*/  LDL.LU R2, [R1+0xb4c] ;  /* 0x000b4c0001027983 */ /* 0x000f260000300800 */
[----:B------:R-:W-:Y:S04]  /*fab0*/  STL.64 [R1+0xa80], R18 ;  /* 0x000a801201007387 */ /* 0x000fe80000100a00 */
[----:B--2---:R1:W-:Y:S01]  /*fac0*/  STL.64 [R1+0xa78], R16 ;  /* 0x000a781001007387 */ /* 0x0043e20000100a00 */
[----:B---3--:R-:W-:-:S02]  /*fad0*/  IMAD.MOV.U32 R23, RZ, RZ, R3 ;  /* 0x000000ffff177224 */ /* 0x008fc400078e0003 */
[----:B----4-:R-:W-:Y:S02]  /*fae0*/  IMAD.MOV.U32 R22, RZ, RZ, R0 ;  /* 0x000000ffff167224 */ /* 0x010fe400078e0000 */
[----:B------:R-:W-:Y:S01]  /*faf0*/  IMAD.MOV.U32 R21, RZ, RZ, R2 ;  /* 0x000000ffff157224 */ /* 0x000fe200078e0002 */
[----:B-1----:R-:W2:Y:S01]  /*fb00*/  LDL.LU R16, [R1+0x150] ;  /* 0x0001500001107983 */ /* 0x002ea20000300800 */
[----:B------:R-:W2:Y:S02]  /*fb10*/  LDL.LU R17, [R1+0x154] ;  /* 0x0001540001117983 */ /* 0x000ea40000300800 */
[----:B------:R-:W3:Y:S02]  /*fb20*/  LDL.LU R18, [R1+0x158] ;  /* 0x0001580001127983 */ /* 0x000ee40000300800 */
[----:B------:R-:W3:Y:S01]  /*fb30*/  LDL.LU R19, [R1+0x15c] ;  /* 0x00015c0001137983 */ /* 0x000ee20000300800 */
[----:B------:R-:W4:Y:S01]  /*fb40*/  LDL.LU R20, [R1+0x10] ;  /* 0x0000100001147983 */ /* 0x000f220000300800 */
[----:B------:R-:W2:Y:S02]  /*fb50*/  LDL.LU R2, [R1+0xb48] ;  /* 0x000b480001027983 */ /* 0x000ea40000300800 */
[----:B------:R-:W2:Y:S02]  /*fb60*/  LDL.LU R0, [R1+0xb44] ;  /* 0x000b440001007983 */ /* 0x000ea40000300800 */
[----:B------:R-:W2:Y:S01]  /*fb70*/  LDL.LU R3, [R1+0xb40] ;  /* 0x000b400001037983 */ /* 0x000ea20000300800 */
[----:B------:R-:W2:Y:S01]  /*fb80*/  LDL.LU R12, [R1+0x90] ;  /* 0x00009000010c7983 */ /* 0x000ea20000300800 */
[----:B------:R-:W2:Y:S02]  /*fb90*/  LDL.LU R13, [R1+0x94] ;  /* 0x00009400010d7983 */ /* 0x000ea40000300800 */
[----:B------:R-:W2:Y:S02]  /*fba0*/  LDL.LU R14, [R1+0x98] ;  /* 0x00009800010e7983 */ /* 0x000ea40000300800 */
[----:B------:R-:W2:Y:S01]  /*fbb0*/  LDL.LU R15, [R1+0x9c] ;  /* 0x00009c00010f7983 */ /* 0x000ea20000300800 */
[----:B------:R-:W2:Y:S01]  /*fbc0*/  LDL.LU R8, [R1+0x80] ;  /* 0x0000800001087983 */ /* 0x000ea20000300800 */
[----:B------:R-:W2:Y:S02]  /*fbd0*/  LDL.LU R9, [R1+0x84] ;  /* 0x0000840001097983 */ /* 0x000ea40000300800 */
[----:B------:R-:W2:Y:S02]  /*fbe0*/  LDL.LU R10, [R1+0x88] ;  /* 0x00008800010a7983 */ /* 0x000ea40000300800 */
[----:B------:R-:W2:Y:S02]  /*fbf0*/  LDL.LU R11, [R1+0x8c] ;  /* 0x00008c00010b7983 */ /* 0x000ea40000300800 */
[----:B--2---:R-:W-:Y:S01]  /*fc00*/  STL.64 [R1+0xb10], R10 ;  /* 0x000b100a01007387 */ /* 0x004fe20000100a00 */
[----:B------:R1:W-:Y:S03]  /*fc10*/  STL.64 [R1+0xb08], R8 ;  /* 0x000b080801007387 */ /* 0x0003e60000100a00 */
[----:B-1----:R-:W2:Y:S04]  /*fc20*/  LDL.LU.64 R8, [R1+0x30] ;  /* 0x0000300001087983 */ /* 0x002ea80000300a00 */
[----:B--2---:R1:W-:Y:S01]  /*fc30*/  STL.64 [R1+0xb28], R8 ;  /* 0x000b280801007387 */ /* 0x0043e20000100a00 */
[----:B------:R-:W2:Y:S02]  /*fc40*/  LDL.LU R4, [R1+0x190] ;  /* 0x0001900001047983 */ /* 0x000ea40000300800 */
[----:B------:R-:W2:Y:S02]  /*fc50*/  LDL.LU R5, [R1+0x194] ;  /* 0x0001940001057983 */ /* 0x000ea40000300800 */
[----:B------:R-:W2:Y:S01]  /*fc60*/  LDL.LU R6, [R1+0x198] ;  /* 0x0001980001067983 */ /* 0x000ea20000300800 */
[----:B------:R-:W2:Y:S04]  /*fc70*/  LDL.LU R7, [R1+0x19c] ;  /* 0x00019c0001077983 */ /* 0x000ea80000300800 */
[----:B-1----:R-:W4:Y:S01]  /*fc80*/  LDL.LU R8, [R1+0x1b0] ;  /* 0x0001b00001087983 */ /* 0x002f220000300800 */
[----:B------:R-:W4:Y:S02]  /*fc90*/  LDL.LU R9, [R1+0x1b4] ;  /* 0x0001b40001097983 */ /* 0x000f240000300800 */
[----:B------:R-:W4:Y:S02]  /*fca0*/  LDL.LU R10, [R1+0x1b8] ;  /* 0x0001b800010a7983 */ /* 0x000f240000300800 */
[----:B------:R-:W4:Y:S01]  /*fcb0*/  LDL.LU R11, [R1+0x1bc] ;  /* 0x0001bc00010b7983 */ /* 0x000f220000300800 */
[----:B--2---:R-:W-:Y:S01]  /*fcc0*/  STL.64 [R1+0xb20], R6 ;  /* 0x000b200601007387 */ /* 0x004fe20000100a00 */
[----:B------:R1:W-:Y:S03]  /*fcd0*/  STL.64 [R1+0xb18], R4 ;  /* 0x000b180401007387 */ /* 0x0003e60000100a00 */
[----:B-1----:R-:W2:Y:S01]  /*fce0*/  LDL.LU R4, [R1+0x1a0] ;  /* 0x0001a00001047983 */ /* 0x002ea20000300800 */
[----:B------:R-:W2:Y:S02]  /*fcf0*/  LDL.LU R5, [R1+0x1a4] ;  /* 0x0001a40001057983 */ /* 0x000ea40000300800 */
[----:B------:R-:W2:Y:S02]  /*fd00*/  LDL.LU R6, [R1+0x1a8] ;  /* 0x0001a80001067983 */ /* 0x000ea40000300800 */
[----:B------:R-:W2:Y:S01]  /*fd10*/  LDL.LU R7, [R1+0x1ac] ;  /* 0x0001ac0001077983 */ /* 0x000ea20000300800 */
[----:B------:R-:W-:Y:S01]  /*fd20*/  STL.64 [R1+0xad0], R14 ;  /* 0x000ad00e01007387 */ /* 0x000fe20000100a00 */
[----:B------:R1:W-:Y:S03]  /*fd30*/  STL.64 [R1+0xac8], R12 ;  /* 0x000ac80c01007387 */ /* 0x0003e60000100a00 */
[----:B-1----:R-:W4:Y:S01]  /*fd40*/  LDL.LU.64 R12, [R1+0x40] ;  /* 0x00004000010c7983 */ /* 0x002f220000300a00 */
[----:B---3--:R-:W-:Y:S02]  /*fd50*/  STL.64 [R1+0xaa0], R18 ;  /* 0x000aa01201007387 */ /* 0x008fe40000100a00 */
[----:B------:R1:W-:Y:S02]  /*fd60*/  STL.64 [R1+0xa98], R16 ;  /* 0x000a981001007387 */ /* 0x0003e40000100a00 */
[----:B-1----:R-:W3:Y:S01]  /*fd70*/  LDL.LU R16, [R1+0x160] ;  /* 0x0001600001107983 */ /* 0x002ee20000300800 */
[----:B------:R-:W-:-:S02]  /*fd80*/  IMAD.MOV.U32 R17, RZ, RZ, R3 ;  /* 0x000000ffff117224 */ /* 0x000fc400078e0003 */
[----:B------:R-:W2:Y:S02]  /*fd90*/  LDL.LU R3, [R1+0xb3c] ;  /* 0x000b3c0001037983 */ /* 0x000ea40000300800 */
[----:B------:R-:W-:Y:S02]  /*fda0*/  IMAD.MOV.U32 R18, RZ, RZ, R0 ;  /* 0x000000ffff127224 */ /* 0x000fe400078e0000 */
[----:B------:R-:W-:Y:S01]  /*fdb0*/  IMAD.MOV.U32 R19, RZ, RZ, R2 ;  /* 0x000000ffff137224 */ /* 0x000fe200078e0002 */
[----:B------:R-:W4:Y:S01]  /*fdc0*/  LDL.LU R0, [R1+0xb38] ;  /* 0x000b380001007983 */ /* 0x000f220000300800 */
[----:B------:R-:W4:Y:S03]  /*fdd0*/  LDL.LU R2, [R1+0xb34] ;  /* 0x000b340001027983 */ /* 0x000f260000300800 */
[----:B------:R2:W-:Y:S04]  /*fde0*/  STL.64 [R1+0xab0], R18 ;  /* 0x000ab01201007387 */ /* 0x0005e80000100a00 */
[----:B---3--:R1:W-:Y:S01]  /*fdf0*/  STL.64 [R1+0xaa8], R16 ;  /* 0x000aa81001007387 */ /* 0x0083e20000100a00 */
[----:B--2---:R-:W-:-:S03]  /*fe00*/  IMAD.MOV.U32 R18, RZ, RZ, R3 ;  /* 0x000000ffff127224 */ /* 0x004fc600078e0003 */
[----:B-1----:R-:W2:Y:S01]  /*fe10*/  LDL.LU R16, [R1+0x170] ;  /* 0x0001700001107983 */ /* 0x002ea20000300800 */
[----:B------:R-:W2:Y:S02]  /*fe20*/  LDL.LU R17, [R1+0x174] ;  /* 0x0001740001117983 */ /* 0x000ea40000300800 */
[----:B------:R-:W3:Y:S02]  /*fe30*/  LDL.LU R3, [R1+0xb30] ;  /* 0x000b300001037983 */ /* 0x000ee40000300800 */
[----:B------:R-:W2:Y:S01]  /*fe40*/  LDL.LU R19, [R1+0x17c] ;  /* 0x00017c0001137983 */ /* 0x000ea20000300800 */
[----:B----4-:R-:W-:Y:S01]  /*fe50*/  HMMA.16816.F32.BF16 R8, R20, R12, R8 ;  /* 0x0000000c1408723c */ /* 0x010fe20000041808 */
[----:B--2---:R-:W-:Y:S01]  /*fe60*/  STL.64 [R1+0xae0], R18 ;  /* 0x000ae01201007387 */ /* 0x004fe20000100a00 */
[----:B------:R1:W-:Y:S03]  /*fe70*/  STL.64 [R1+0xad8], R16 ;  /* 0x000ad81001007387 */ /* 0x0003e60000100a00 */
[----:B-1----:R-:W2:Y:S01]  /*fe80*/  LDL.LU R16, [R1+0xa0] ;  /* 0x0000a00001107983 */ /* 0x002ea20000300800 */
[----:B------:R-:W2:Y:S02]  /*fe90*/  LDL.LU R17, [R1+0xa4] ;  /* 0x0000a40001117983 */ /* 0x000ea40000300800 */
[----:B------:R-:W2:Y:S02]  /*fea0*/  LDL.LU R18, [R1+0xa8] ;  /* 0x0000a80001127983 */ /* 0x000ea40000300800 */
[----:B0-----:R0:W-:Y:S01]  /*feb0*/  STL [R1+0x988], R24 ;  /* 0x0009881801007387 */ /* 0x0011e20000100800 */
[----:B------:R1:W-:Y:S01]  /*fec0*/  STL [R1+0x984], R25 ;  /* 0x0009841901007387 */ /* 0x0003e20000100800 */
[----:B------:R-:W-:Y:S02]  /*fed0*/  STL [R1+0x980], R26 ;  /* 0x0009801a01007387 */ /* 0x000fe40000100800 */
[----:B------:R-:W-:Y:S02]  /*fee0*/  STL [R1+0x97c], R27 ;  /* 0x00097c1b01007387 */ /* 0x000fe40000100800 */
[----:B0-----:R-:W-:-:S02]  /*fef0*/  IMAD.MOV.U32 R24, RZ, RZ, R28 ;  /* 0x000000ffff187224 */ /* 0x001fc400078e001c */
[----:B-1----:R-:W-:-:S05]  /*ff00*/  IMAD.MOV.U32 R25, RZ, RZ, R29 ;  /* 0x000000ffff197224 */ /* 0x002fca00078e001d */
[----:B------:R0:W-:Y:S04]  /*ff10*/  STL.64 [R1+0xab8], R24 ;  /* 0x000ab81801007387 */ /* 0x0001e80000100a00 */
[----:B0-----:R-:W4:Y:S01]  /*ff20*/  LDL.LU.64 R24, [R1+0x20] ;  /* 0x0000200001187983 */ /* 0x001f220000300a00 */
[----:B------:R0:W-:Y:S02]  /*ff30*/  STL.64 [R1+0xd0], R8 ;  /* 0x0000d00801007387 */ /* 0x0001e40000100a00 */
[----:B------:R-:W-:Y:S01]  /*ff40*/  STL.64 [R1+0xd8], R10 ;  /* 0x0000d80a01007387 */ /* 0x000fe20000100a00 */
[----:B0-----:R-:W2:Y:S02]  /*ff50*/  LDL.LU.64 R8, [R1+0xb28] ;  /* 0x000b280001087983 */ /* 0x001ea40000300a00 */
[C---:B--2---:R-:W-:Y:S11]  /*ff60*/  HMMA.16816.F32.BF16 R4, R20.reuse, R8, R4 ;  /* 0x000000081404723c */ /* 0x044ff60000041804 */
[----:B------:R-:W-:Y:S11]  /*ff70*/  @!UPT UIADD3 URZ, URZ, URZ, URZ ;  /* 0x0000003f3f3ff290 */ /* 0x000ff6000fffe03f */
[----:B------:R-:W-:Y:S01]  /*ff80*/  @!UPT UIADD3 URZ, URZ, URZ, URZ ;  /* 0x0000003f3f3ff290 */ /* 0x000fe2000fffe03f */
[----:B------:R-:W-:Y:S01]  /*ff90*/  STL.64 [R1+0xc0], R4 ;  /* 0x0000c00401007387 */ /* 0x000fe20000100a00 */
[----:B------:R0:W-:Y:S03]  /*ffa0*/  STL.64 [R1+0xc8], R6 ;  /* 0x0000c80601007387 */ /* 0x0001e60000100a00 */
[----:B0-----:R-:W4:Y:S01]  /*ffb0*/  LDL.LU.64 R6, [R1+0xb20] ;  /* 0x000b200001067983 */ /* 0x001f220000300a00 */
[----:B------:R-:W4:Y:S02]  /*ffc0*/  LDL.LU.64 R4, [R1+0xb18] ;  /* 0x000b180001047983 */ /* 0x000f240000300a00 */
[----:B---3--:R-:W-:Y:S02]  /*ffd0*/  IMAD.MOV.U32 R19, RZ, RZ, R3 ;  /* 0x000000ffff137224 */ /* 0x008fe400078e0003 */
[----:B------:R-:W-:Y:S02]  /*ffe0*/  IMAD.MOV.U32 R14, RZ, RZ, R8 ;  /* 0x000000ffff0e7224 */ /* 0x000fe400078e0008 */
[----:B------:R-:W-:Y:S01]  /*fff0*/  IMAD.MOV.U32 R3, RZ, RZ, R9 ;  /* 0x000000ffff037224 */ /* 0x000fe200078e0009 */
[----:B------:R-:W2:Y:S01]  /*10000*/  LDL.LU.64 R10, [R1+0xb10] ;  /* 0x000b1000010a7983 */ /* 0x000ea20000300a00 */
[----:B------:R-:W2:Y:S01]  /*10010*/  LDL.LU.64 R8, [R1+0xb08] ;  /* 0x000b080001087983 */ /* 0x000ea20000300a00 */
[C---:B----4-:R-:W-:Y:S11]  /*10020*/  HMMA.16816.F32.BF16 R4, R20.reuse, R24, R4 ;  /* 0x000000181404723c */ /* 0x050ff60000041804 */
[----:B------:R-:W-:Y:S11]  /*10030*/  @!UPT UIADD3 URZ, URZ, URZ, URZ ;  /* 0x0000003f3f3ff290 */ /* 0x000ff6000fffe03f */
[----:B------:R-:W-:Y:S01]  /*10040*/  @!UPT UIADD3 URZ, URZ, URZ, URZ ;  /* 0x0000003f3f3ff290 */ /* 0x000fe2000fffe03f */
[----:B------:R-:W-:Y:S01]  /*10050*/  STL.64 [R1+0xb0], R4 ;  /* 0x0000b00401007387 */ /* 0x000fe20000100a00 */
[----:B------:R0:W-:Y:S03]  /*10060*/  STL.64 [R1+0xb8], R6 ;  /* 0x0000b80601007387 */ /* 0x0001e60000100a00 */
[----:B0-----:R-:W3:Y:S01]  /*10070*/  LDL.LU.64 R6, [R1+0xb00] ;  /* 0x000b000001067983 */ /* 0x001ee20000300a00 */
[----:B------:R-:W2:Y:S02]  /*10080*/  LDL.LU.64 R4, [R1+0xaf8] ;  /* 0x000af80001047983 */ /* 0x000ea40000300a00 */
[----:B--2---:R-:W-:Y:S01]  /*10090*/  HMMA.16816.F32.BF16 R20, R20, R4, R8 ;  /* 0x000000041414723c */ /* 0x004fe20000041808 */
[----:B------:R-:W2:Y:S01]  /*100a0*/  LDL.LU.64 R10, [R1+0xaf0] ;  /* 0x000af000010a7983 */ /* 0x000ea20000300a00 */
[----:B------:R-:W2:Y:S11]  /*100b0*/  LDL.LU.64 R8, [R1+0xae8] ;  /* 0x000ae80001087983 */ /* 0x000eb60000300a00 */
[----:B------:R-:W-:Y:S10]  /*100c0*/  @!UPT UIADD3 URZ, URZ, URZ, URZ ;  /* 0x0000003f3f3ff290 */ /* 0x000ff4000fffe03f */
[----:B------:R0:W-:Y:S01]  /*100d0*/  STL.64 [R1+0x9d8], R22 ;  /* 0x0009d81601007387 */ /* 0x0001e20000100a00 */
[----:B------:R1:W-:Y:S02]  /*100e0*/  STL.64 [R1+0x9d0], R20 ;  /* 0x0009d01401007387 */ /* 0x0003e40000100a00 */
[----:B0-----:R-:W-:Y:S02]  /*100f0*/  IMAD.MOV.U32 R22, RZ, RZ, R2 ;  /* 0x000000ffff167224 */ /* 0x001fe400078e0002 */
[----:B-1----:R-:W-:Y:S02]  /*10100*/  IMAD.MOV.U32 R20, RZ, RZ, R14 ;  /* 0x000000ffff147224 */ /* 0x002fe400078e000e */
[----:B------:R-:W-:Y:S02]  /*10110*/  IMAD.MOV.U32 R23, RZ, RZ, R0 ;  /* 0x000000ffff177224 */ /* 0x000fe400078e0000 */
[----:B------:R-:W-:Y:S02]  /*10120*/  IMAD.MOV.U32 R2, RZ, RZ, R12 ;  /* 0x000000ffff027224 */ /* 0x000fe400078e000c */
[----:B------:R-:W-:Y:S01]  /*10130*/  IMAD.MOV.U32 R0, RZ, RZ, R13 ;  /* 0x000000ffff007224 */ /* 0x000fe200078e000d */
[----:B--2---:R-:W-:Y:S11]  /*10140*/  HMMA.16816.F32.BF16 R16, R8, R12, R16 ;  /* 0x0000000c0810723c */ /* 0x004ff60000041810 */
[----:B------:R-:W-:Y:S11]  /*10150*/  @!UPT UIADD3 URZ, URZ, URZ, URZ ;  /* 0x0000003f3f3ff290 */ /* 0x000ff6000fffe03f */
[----:B------:R-:W-:Y:S01]  /*10160*/  @!UPT UIADD3 URZ, URZ, URZ, URZ ;  /* 0x0000003f3f3ff290 */ /* 0x000fe2000fffe03f */
[----:B------:R-:W-:Y:S01]  /*10170*/  STL.64 [R1+0xa0], R16 ;  /* 0x0000a01001007387 */ /* 0x000fe20000100a00 */
[----:B------:R0:W-:Y:S03]  /*10180*/  STL.64 [R1+0xa8], R18 ;  /* 0x0000a81201007387 */ /* 0x0001e60000100a00 */
[----:B0-----:R-:W2:Y:S01]  /*10190*/  LDL.LU.64 R18, [R1+0xae0] ;  /* 0x000ae00001127983 */ /* 0x001ea20000300a00 */
[----:B------:R-:W2:Y:S02]  /*101a0*/  LDL.LU.64 R16, [R1+0xad8] ;  /* 0x000ad80001107983 */ /* 0x000ea40000300a00 */
[----:B------:R-:W4:Y:S02]  /*101b0*/  LDL.LU.64 R14, [R1+0xad0] ;  /* 0x000ad000010e7983 */ /* 0x000f240000300a00 */
[----:B------:R-:W4:Y:S02]  /*101c0*/  LDL.LU.64 R12, [R1+0xac8] ;  /* 0x000ac800010c7983 */ /* 0x000f240000300a00 */
[----:B------:R-:W-:-:S07]  /*101d0*/  IMAD.MOV.U32 R21, RZ, RZ, R3 ;  /* 0x000000ffff157224 */ /* 0x000fce00078e0003 */
[C---:B----4-:R-:W-:Y:S08]  /*101e0*/  HMMA.16816.F32.BF16 R12, R8.reuse, R20, R12 ;  /* 0x00000014080c723c */ /* 0x050ff0000004180c */
[----:B--2---:R-:W-:Y:S11]  /*101f0*/  HMMA.16816.F32.BF16 R16, R8, R24, R16 ;  /* 0x000000180810723c */ /* 0x004ff60000041810 */
[----:B------:R-:W-:Y:S04]  /*10200*/  @!UPT UIADD3 URZ, URZ, URZ, URZ ;  /* 0x0000003f3f3ff290 */ /* 0x000fe8000fffe03f */
[----:B------:R0:W-:Y:S01]  /*10210*/  STL.64 [R1+0x90], R12 ;  /* 0x0000900c01007387 */ /* 0x0001e20000100a00 */
[----:B------:R1:W-:Y:S08]  /*10220*/  STL.64 [R1+0x98], R14 ;  /* 0x0000980e01007387 */ /* 0x0003f00000100a00 */
[----:B------:R-:W-:Y:S02]  /*10230*/  IMAD.MOV.U32 R28, RZ, RZ, R19 ;  /* 0x000000ffff1c7224 */ /* 0x000fe400078e0013 */
[----:B0-----:R-:W-:Y:S01]  /*10240*/  IMAD.MOV.U32 R13, RZ, RZ, R24 ;  /* 0x000000ffff0d7224 */ /* 0x001fe200078e0018 */
[----:B-1----:R-:W2:Y:S01]  /*10250*/  LDL.LU.64 R14, [R1+0xac0] ;  /* 0x000ac000010e7983 */ /* 0x002ea20000300a00 */
[----:B------:R-:W-:-:S02]  /*10260*/  IMAD.MOV.U32 R12, RZ, RZ, R25 ;  /* 0x000000ffff0c7224 */ /* 0x000fc400078e0019 */
[----:B------:R-:W4:Y:S02]  /*10270*/  LDL.LU.64 R24, [R1+0xab8] ;  /* 0x000ab80001187983 */ /* 0x000f240000300a00 */
[----:B------:R-:W-:Y:S01]  /*10280*/  STL.64 [R1+0x80], R16 ;  /* 0x0000801001007387 */ /* 0x000fe20000100a00 */
[----:B------:R0:W-:Y:S04]  /*10290*/  STL [R1+0x88], R18 ;  /* 0x0000881201007387 */ /* 0x0001e80000100800 */
[----:B0-----:R-:W2:Y:S01]  /*102a0*/  LDL.LU.64 R18, [R1+0xab0] ;  /* 0x000ab00001127983 */ /* 0x001ea20000300a00 */
[----:B------:R-:W2:Y:S02]  /*102b0*/  LDL.LU.64 R16, [R1+0xaa8] ;  /* 0x000aa80001107983 */ /* 0x000ea40000300a00 */
[----:B--2---:R-:W-:Y:S01]  /*102c0*/  HMMA.16816.F32.BF16 R8, R8, R4, R16 ;  /* 0x000000040808723c */ /* 0x004fe20000041810 */
[----:B------:R-:W2:Y:S01]  /*102d0*/  LDL.LU.64 R18, [R1+0xaa0] ;  /* 0x000aa00001127983 */ /* 0x000ea20000300a00 */
[----:B------:R-:W2:Y:S11]  /*102e0*/  LDL.LU.64 R16, [R1+0xa98] ;  /* 0x000a980001107983 */ /* 0x000eb60000300a00 */
[----:B------:R-:W-:Y:S10]  /*102f0*/  @!UPT UIADD3 URZ, URZ, URZ, URZ ;  /* 0x0000003f3f3ff290 */ /* 0x000ff4000fffe03f */
[----:B------:R-:W-:Y:S01]  /*10300*/  STL.64 [R1+0x60], R8 ;  /* 0x0000600801007387 */ /* 0x000fe20000100a00 */
[----:B------:R0:W-:Y:S03]  /*10310*/  STL.64 [R1+0x68], R10 ;  /* 0x0000680a01007387 */ /* 0x0001e60000100a00 */
[----:B0-----:R-:W2:Y:S01]  /*10320*/  LDL.LU.64 R10, [R1+0xa90] ;  /* 0x000a9000010a7983 */ /* 0x001ea20000300a00 */
[----:B------:R-:W2:Y:S02]  /*10330*/  LDL.LU.64 R8, [R1+0xa88] ;  /* 0x000a880001087983 */ /* 0x000ea40000300a00 */
[----:B---3--:R-:W-:Y:S02]  /*10340*/  STL.64 [R1+0xa60], R6 ;  /* 0x000a600601007387 */ /* 0x008fe40000100a00 */
[----:B------:R0:W-:Y:S02]  /*10350*/  STL.64 [R1+0xa58], R4 ;  /* 0x000a580401007387 */ /* 0x0001e40000100a00 */
[----:B0-----:R-:W-:-:S02]  /*10360*/  IMAD.MOV.U32 R4, RZ, RZ, R2 ;  /* 0x000000ffff047224 */ /* 0x001fc400078e0002 */
[----:B------:R-:W-:-:S07]  /*10370*/  IMAD.MOV.U32 R5, RZ, RZ, R0 ;  /* 0x000000ffff057224 */ /* 0x000fce00078e0000 */
[----:B--2---:R-:W-:Y:S01]  /*10380*/  HMMA.16816.F32.BF16 R4, R8, R4, R16 ;  /* 0x000000040804723c */ /* 0x004fe20000041810 */
[----:B------:R-:W2:Y:S01]  /*10390*/  LDL.LU.64 R18, [R1+0xa80] ;  /* 0x000a800001127983 */ /* 0x000ea20000300a00 */
[----:B------:R-:W2:Y:S11]  /*103a0*/  LDL.LU.64 R16, [R1+0xa78] ;  /* 0x000a780001107983 */ /* 0x000eb60000300a00 */
[----:B------:R-:W-:Y:S11]  /*103b0*/  @!UPT UIADD3 URZ, URZ, URZ, URZ ;  /* 0x0000003f3f3ff290 */ /* 0x000ff6000fffe03f */
[----:B------:R-:W-:Y:S02]  /*103c0*/  IMAD.MOV.U32 R2, RZ, RZ, R7 ;  /* 0x000000ffff027224 */ /* 0x000fe400078e0007 */
[----:B------:R-:W-:Y:S02]  /*103d0*/  IMAD.MOV.U32 R3, RZ, RZ, R6 ;  /* 0x000000ffff037224 */ /* 0x000fe400078e0006 */
[----:B------:R-:W-:Y:S02]  /*103e0*/  IMAD.MOV.U32 R29, RZ, RZ, R5 ;  /* 0x000000ffff1d7224 */ /* 0x000fe400078e0005 */
[----:B------:R-:W-:Y:S01]  /*103f0*/  IMAD.MOV.U32 R0, RZ, RZ, R4 ;  /* 0x000000ffff007224 */ /* 0x000fe200078e0004 */
[----:B------:R-:W-:Y:S01]  /*10400*/  STL [R1+0x998], R2 ;  /* 0x0009980201007387 */ /* 0x000fe20000100800 */
[----:B------:R-:W-:Y:S02]  /*10410*/  STL [R1+0x994], R3 ;  /* 0x0009940301007387 */ /* 0x000fe40000100800 */
[----:B------:R-:W-:Y:S02]  /*10420*/  STL [R1+0x990], R29 ;  /* 0x0009901d01007387 */ /* 0x000fe40000100800 */
[----:B----4-:R-:W-:Y:S01]  /*10430*/  IMAD.MOV.U32 R6, RZ, RZ, R24 ;  /* 0x000000ffff067224 */ /* 0x010fe200078e0018 */
[----:B------:R-:W-:Y:S01]  /*10440*/  STL [R1+0x98c], R0 ;  /* 0x00098c0001007387 */ /* 0x000fe20000100800 */
[----:B------:R-:W-:-:S02]  /*10450*/  IMAD.MOV.U32 R7, RZ, RZ, R25 ;  /* 0x000000ffff077224 */ /* 0x000fc400078e0019 */
[----:B------:R0:W-:Y:S01]  /*10460*/  STL.64 [R1+0xa30], R22 ;  /* 0x000a301601007387 */ /* 0x0001e20000100a00 */
[----:B--2---:R-:W-:Y:S11]  /*10470*/  HMMA.16816.F32.BF16 R16, R8, R20, R16 ;  /* 0x000000140810723c */ /* 0x004ff60000041810 */
[----:B------:R-:W-:Y:S11]  /*10480*/  @!UPT UIADD3 URZ, URZ, URZ, URZ ;  /* 0x0000003f3f3ff290 */ /* 0x000ff6000fffe03f */
[----:B------:R-:W-:Y:S02]  /*10490*/  @!UPT UIADD3 URZ, URZ, URZ, URZ ;  /* 0x0000003f3f3ff290 */ /* 0x000fe4000fffe03f */
[----:B------:R-:W-:Y:S02]  /*104a0*/  IMAD.MOV.U32 R24, RZ, RZ, R16 ;  /* 0x000000ffff187224 */ /* 0x000fe400078e0010 */
[----:B------:R-:W-:Y:S01]  /*104b0*/  IMAD.MOV.U32 R25, RZ, RZ, R17 ;  /* 0x000000ffff197224 */ /* 0x000fe200078e0011 */
[----:B------:R-:W2:Y:S01]  /*104c0*/  LDL.LU R16, [R1+0x100] ;  /* 0x0001000001107983 */ /* 0x000ea20000300800 */
[----:B------:R-:W2:Y:S02]  /*104d0*/  LDL.LU R17, [R1+0x104] ;  /* 0x0001040001117983 */ /* 0x000ea40000300800 */
[----:B------:R-:W-:Y:S02]  /*104e0*/  IMAD.MOV.U32 R26, RZ, RZ, R18 ;  /* 0x000000ffff1a7224 */ /* 0x000fe400078e0012 */
[----:B------:R-:W-:Y:S02]  /*104f0*/  IMAD.MOV.U32 R27, RZ, RZ, R19 ;  /* 0x000000ffff1b7224 */ /* 0x000fe400078e0013 */
[----:B------:R-:W-:-:S02]  /*10500*/  IMAD.MOV.U32 R18, RZ, RZ, R15 ;  /* 0x000000ffff127224 */ /* 0x000fc400078e000f */
[----:B------:R-:W-:Y:S01]  /*10510*/  IMAD.MOV.U32 R19, RZ, RZ, R14 ;  /* 0x000000ffff137224 */ /* 0x000fe200078e000e */
[----:B0-----:R-:W3:Y:S04]  /*10520*/  LDL R22, [R1+0x48] ;  /* 0x0000480001167983 */ /* 0x001ee80000100800 */
[----:B------:R-:W3:Y:S01]  /*10530*/  LDL R23, [R1+0x4c] ;  /* 0x00004c0001177983 */ /* 0x000ee20000100800 */
[----:B------:R-:W-:Y:S02]  /*10540*/  STL.64 [R1+0xa28], R18 ;  /* 0x000a281201007387 */ /* 0x000fe40000100a00 */
[----:B------:R-:W-:Y:S02]  /*10550*/  IMAD.MOV.U32 R5, RZ, RZ, R12 ;  /* 0x000000ffff057224 */ /* 0x000fe400078e000c */
[----:B------:R-:W-:Y:S01]  /*10560*/  IMAD.MOV.U32 R4, RZ, RZ, R13 ;  /* 0x000000ffff047224 */ /* 0x000fe200078e000d */
[----:B--2---:R0:W-:Y:S04]  /*10570*/  STL.64 [R1+0xa20], R16 ;  /* 0x000a201001007387 */ /* 0x0041e80000100a00 */
[----:B0-----:R-:W2:Y:S01]  /*10580*/  LDL.LU R16, [R1+0x110] ;  /* 0x0001100001107983 */ /* 0x001ea20000300800 */
[----:B------:R-:W2:Y:S02]  /*10590*/  LDL.LU R17, [R1+0x114] ;  /* 0x0001140001117983 */ /* 0x000ea40000300800 */
[----:B------:R-:W4:Y:S02]  /*105a0*/  LDL.LU R18, [R1+0x118] ;  /* 0x0001180001127983 */ /* 0x000f240000300800 */
[----:B------:R-:W4:Y:S01]  /*105b0*/  LDL.LU R19, [R1+0x11c] ;  /* 0x00011c0001137983 */ /* 0x000f220000300800 */
[----:B------:R-:W2:Y:S01]  /*105c0*/  LDL.LU R12, [R1+0xf0] ;  /* 0x0000f000010c7983 */ /* 0x000ea20000300800 */
[----:B------:R-:W2:Y:S02]  /*105d0*/  LDL.LU R13, [R1+0xf4] ;  /* 0x0000f400010d7983 */ /* 0x000ea40000300800 */
[----:B------:R-:W2:Y:S02]  /*105e0*/  LDL.LU R14, [R1+0xf8] ;  /* 0x0000f800010e7983 */ /* 0x000ea40000300800 */
[----:B------:R-:W2:Y:S02]  /*105f0*/  LDL.LU R15, [R1+0xfc] ;  /* 0x0000fc00010f7983 */ /* 0x000ea40000300800 */
[----:B--2---:R-:W-:Y:S01]  /*10600*/  STL.64 [R1+0xa70], R14 ;  /* 0x000a700e01007387 */ /* 0x004fe20000100a00 */
[----:B------:R0:W-:Y:S03]  /*10610*/  STL.64 [R1+0xa68], R12 ;  /* 0x000a680c01007387 */ /* 0x0001e60000100a00 */
[----:B0-----:R-:W2:Y:S01]  /*10620*/  LDL.LU R12, [R1+0x130] ;  /* 0x00013000010c7983 */ /* 0x001ea20000300800 */
[----:B------:R-:W2:Y:S02]  /*10630*/  LDL.LU R13, [R1+0x134] ;  /* 0x00013400010d7983 */ /* 0x000ea40000300800 */
[----:B------:R-:W2:Y:S02]  /*10640*/  LDL.LU R14, [R1+0x138] ;  /* 0x00013800010e7983 */ /* 0x000ea40000300800 */
[----:B------:R-:W2:Y:S01]  /*10650*/  LDL.LU R15, [R1+0x13c] ;  /* 0x00013c00010f7983 */ /* 0x000ea20000300800 */
[----:B----4-:R-:W-:Y:S01]  /*10660*/  STL.64 [R1+0xa40], R18 ;  /* 0x000a401201007387 */ /* 0x010fe20000100a00 */
[----:B------:R0:W-:Y:S03]  /*10670*/  STL.64 [R1+0xa38], R16 ;  /* 0x000a381001007387 */ /* 0x0001e60000100a00 */
[----:B0-----:R-:W3:Y:S01]  /*10680*/  LDL.LU R16, [R1+0x120] ;  /* 0x0001200001107983 */ /* 0x001ee20000300800 */
[----:B------:R-:W3:Y:S02]  /*10690*/  LDL.LU R17, [R1+0x124] ;  /* 0x0001240001117983 */ /* 0x000ee40000300800 */
[----:B------:R-:W3:Y:S02]  /*106a0*/  LDL.LU R18, [R1+0x128] ;  /* 0x0001280001127983 */ /* 0x000ee40000300800 */
[----:B------:R-:W3:Y:S01]  /*106b0*/  LDL.LU R19, [R1+0x12c] ;  /* 0x00012c0001137983 */ /* 0x000ee20000300800 */
[----:B------:R-:W-:Y:S01]  /*106c0*/  STL.64 [R1+0x9a8], R26 ;  /* 0x0009a81a01007387 */ /* 0x000fe20000100a00 */
[----:B------:R0:W-:Y:S03]  /*106d0*/  STL.64 [R1+0x9a0], R24 ;  /* 0x0009a01801007387 */ /* 0x0001e60000100a00 */
[----:B0-----:R-:W4:Y:S01]  /*106e0*/  LDL.LU R24, [R1+0xb0] ;  /* 0x0000b00001187983 */ /* 0x001f220000300800 */
[----:B------:R-:W4:Y:S02]  /*106f0*/  LDL.LU R25, [R1+0xb4] ;  /* 0x0000b40001197983 */ /* 0x000f240000300800 */
[----:B------:R-:W2:Y:S02]  /*10700*/  LDL.LU R26, [R1+0xb8] ;  /* 0x0000b800011a7983 */ /* 0x000ea40000300800 */
[----:B------:R-:W2:Y:S02]  /*10710*/  LDL.LU R27, [R1+0xbc] ;  /* 0x0000bc00011b7983 */ /* 0x000ea40000300800 */
[----:B------:R-:W-:-:S02]  /*10720*/  IMAD.MOV.U32 R20, RZ, RZ, R6 ;  /* 0x000000ffff147224 */ /* 0x000fc400078e0006 */
[----:B------:R-:W-:Y:S01]  /*10730*/  IMAD.MOV.U32 R21, RZ, RZ, R7 ;  /* 0x000000ffff157224 */ /* 0x000fe200078e0007 */
[----:B--2---:R-:W-:Y:S01]  /*10740*/  STL.64 [R1+0x9e8], R26 ;  /* 0x0009e81a01007387 */ /* 0x004fe20000100a00 */
[----:B----4-:R0:W-:Y:S03]  /*10750*/  STL.64 [R1+0x9e0], R24 ;  /* 0x0009e01801007387 */ /* 0x0101e60000100a00 */
[----:B0-----:R-:W2:Y:S01]  /*10760*/  LDL.LU R24, [R1+0xc0] ;  /* 0x0000c00001187983 */ /* 0x001ea20000300800 */
[----:B------:R-:W2:Y:S02]  /*10770*/  LDL.LU R25, [R1+0xc4] ;  /* 0x0000c40001197983 */ /* 0x000ea40000300800 */
[----:B------:R-:W4:Y:S02]  /*10780*/  LDL.LU R26, [R1+0xc8] ;  /* 0x0000c800011a7983 */ /* 0x000f240000300800 */
[----:B------:R-:W4:Y:S01]  /*10790*/  LDL.LU R27, [R1+0xcc] ;  /* 0x0000cc00011b7983 */ /* 0x000f220000300800 */
[C---:B------:R-:W-:Y:S11]  /*107a0*/  HMMA.16816.F32.BF16 R4, R8.reuse, R4, R12 ;  /* 0x000000040804723c */ /* 0x040ff6000004180c */
[----:B------:R-:W-:Y:S11]  /*107b0*/  @!UPT UIADD3 URZ, URZ, URZ, URZ ;  /* 0x0000003f3f3ff290 */ /* 0x000ff6000fffe03f */
[----:B------:R-:W-:Y:S02]  /*107c0*/  @!UPT UIADD3 URZ, URZ, URZ, URZ ;  /* 0x0000003f3f3ff290 */ /* 0x000fe4000fffe03f */
[----:B------:R-:W-:Y:S02]  /*107d0*/  IMAD.MOV.U32 R29, RZ, RZ, R6 ;  /* 0x000000ffff1d7224 */ /* 0x000fe400078e0006 */
[----:B------:R-:W-:Y:S02]  /*107e0*/  IMAD.MOV.U32 R0, RZ, RZ, R7 ;  /* 0x000000ffff007224 */ /* 0x000fe400078e0007 */
[----:B------:R-:W-:Y:S02]  /*107f0*/  IMAD.MOV.U32 R2, RZ, RZ, R4 ;  /* 0x000000ffff027224 */ /* 0x000fe400078e0004 */
[----:B------:R-:W-:Y:S01]  /*10800*/  IMAD.MOV.U32 R3, RZ, RZ, R5 ;  /* 0x000000ffff037224 */ /* 0x000fe200078e0005 */
[----:B----4-:R-:W-:Y:S01]  /*10810*/  STL.64 [R1+0x9f8], R26 ;  /* 0x0009f81a01007387 */ /* 0x010fe20000100a00 */
[----:B--2---:R0:W-:Y:S03]  /*10820*/  STL.64 [R1+0x9f0], R24 ;  /* 0x0009f01801007387 */ /* 0x0041e60000100a00 */
[----:B0-----:R-:W2:Y:S01]  /*10830*/  LDL.LU R24, [R1+0xd0] ;  /* 0x0000d00001187983 */ /* 0x001ea20000300800 */
[----:B------:R-:W2:Y:S02]  /*10840*/  LDL.LU R25, [R1+0xd4] ;  /* 0x0000d40001197983 */ /* 0x000ea40000300800 */
[----:B------:R-:W2:Y:S02]  /*10850*/  LDL.LU R26, [R1+0xd8] ;  /* 0x0000d800011a7983 */ /* 0x000ea40000300800 */
[----:B------:R-:W2:Y:S01]  /*10860*/  LDL.LU R27, [R1+0xdc] ;  /* 0x0000dc00011b7983 */ /* 0x000ea20000300800 */
[----:B------:R-:W4:Y:S01]  /*10870*/  LDL.LU.64 R14, [R1+0xa70] ;  /* 0x000a7000010e7983 */ /* 0x000f220000300a00 */
[----:B------:R-:W4:Y:S02]  /*10880*/  LDL.LU.64 R12, [R1+0xa68] ;  /* 0x000a6800010c7983 */ /* 0x000f240000300a00 */
[----:B------:R-:W2:Y:S02]  /*10890*/  LDL.LU.64 R6, [R1+0xa60] ;  /* 0x000a600001067983 */ /* 0x000ea40000300a00 */
[----:B------:R-:W4:Y:S02]  /*108a0*/  LDL.LU.64 R4, [R1+0xa58] ;  /* 0x000a580001047983 */ /* 0x000f240000300a00 */
[----:B----4-:R-:W-:Y:S01]  /*108b0*/  HMMA.16816.F32.BF16 R8, R8, R4, R12 ;  /* 0x000000040808723c */ /* 0x010fe2000004180c */
[----:B------:R-:W3:Y:S01]  /*108c0*/  LDL.LU.64 R14, [R1+0xa50] ;  /* 0x000a5000010e7983 */ /* 0x000ee20000300a00 */
[----:B------:R-:W3:Y:S05]  /*108d0*/  LDL.LU.64 R12, [R1+0xa48] ;  /* 0x000a4800010c7983 */ /* 0x000eea0000300a00 */
[----:B------:R-:W-:-:S02]  /*108e0*/  IMAD.MOV.U32 R4, RZ, RZ, R20 ;  /* 0x000000ffff047224 */ /* 0x000fc400078e0014 */
[----:B------:R-:W-:Y:S11]  /*108f0*/  IMAD.MOV.U32 R5, RZ, RZ, R21 ;  /* 0x000000ffff057224 */ /* 0x000ff600078e0015 */
[----:B------:R-:W-:Y:S03]  /*10900*/  @!UPT UIADD3 URZ, URZ, URZ, URZ ;  /* 0x0000003f3f3ff290 */ /* 0x000fe6000fffe03f */
[----:B------:R0:W-:Y:S01]  /*10910*/  STL.64 [R1+0x930], R10 ;  /* 0x0009300a01007387 */ /* 0x0001e20000100a00 */
[----:B------:R-:W-:Y:S03]  /*10920*/  STL.64 [R1+0x928], R8 ;  /* 0x0009280801007387 */ /* 0x000fe60000100a00 */
[----:B0-----:R-:W4:Y:S01]  /*10930*/  LDL.LU R10, [R1+0x28] ;  /* 0x00002800010a7983 */ /* 0x001f220000300800 */
[----:B------:R-:W4:Y:S01]  /*10940*/  LDL.LU R11, [R1+0x2c] ;  /* 0x00002c00010b7983 */ /* 0x000f220000300800 */
[C---:B---3--:R-:W-:Y:S02]  /*10950*/  HMMA.16816.F32.BF16 R20, R12.reuse, R22, R16 ;  /* 0x000000160c14723c */ /* 0x048fe40000041810 */
[----:B------:R-:W3:Y:S01]  /*10960*/  LDL.LU.64 R18, [R1+0xa40] ;  /* 0x000a400001127983 */ /* 0x000ee20000300a00 */
[----:B------:R-:W3:Y:S11]  /*10970*/  LDL.LU.64 R16, [R1+0xa38] ;  /* 0x000a380001107983 */ /* 0x000ef60000300a00 */
[----:B------:R-:W-:Y:S09]  /*10980*/  @!UPT UIADD3 URZ, URZ, URZ, URZ ;  /* 0x0000003f3f3ff290 */ /* 0x000ff2000fffe03f */
[----:B------:R-:W-:Y:S01]  /*10990*/  STL.64 [R1+0x1d0], R20 ;  /* 0x0001d01401007387 */ /* 0x000fe20000100a00 */
[----:B------:R0:W-:Y:S03]  /*109a0*/  STL.64 [R1+0x1d8], R22 ;  /* 0x0001d81601007387 */ /* 0x0001e60000100a00 */
[----:B0-----:R-:W3:Y:S02]  /*109b0*/  LDL.LU.64 R22, [R1+0xa30] ;  /* 0x000a300001167983 */ /* 0x001ee40000300a00 */
[C---:B---3--:R-:W-:Y:S11]  /*109c0*/  HMMA.16816.F32.BF16 R16, R12.reuse, R22, R16 ;  /* 0x000000160c10723c */ /* 0x048ff60000041810 */
[----:B------:R-:W-:Y:S11]  /*109d0*/  @!UPT UIADD3 URZ, URZ, URZ, URZ ;  /* 0x0000003f3f3ff290 */ /* 0x000ff6000fffe03f */
[----:B------:R-:W-:Y:S01]  /*109e0*/  @!UPT UIADD3 URZ, URZ, URZ, URZ ;  /* 0x0000003f3f3ff290 */ /* 0x000fe2000fffe03f */
[----:B------:R-:W-:Y:S01]  /*109f0*/  STL.64 [R1+0x1b0], R16 ;  /* 0x0001b01001007387 */ /* 0x000fe20000100a00 */
[----:B------:R0:W-:Y:S03]  /*10a00*/  STL.64 [R1+0x1b8], R18 ;  /* 0x0001b81201007387 */ /* 0x0001e60000100a00 */
[----:B0-----:R-:W4:Y:S01]  /*10a10*/  LDL.LU.64 R18, [R1+0xa28] ;  /* 0x000a280001127983 */ /* 0x001f220000300a00 */
[----:B------:R-:W4:Y:S02]  /*10a20*/  LDL.LU.64 R16, [R1+0xa20] ;  /* 0x000a200001107983 */ /* 0x000f240000300a00 */
[C---:B----4-:R-:W-:Y:S11]  /*10a30*/  HMMA.16816.F32.BF16 R16, R12.reuse, R10, R16 ;  /* 0x0000000a0c10723c */ /* 0x050ff60000041810 */
[----:B------:R-:W-:Y:S11]  /*10a40*/  @!UPT UIADD3 URZ, URZ, URZ, URZ ;  /* 0x0000003f3f3ff290 */ /* 0x000ff6000fffe03f */
[----:B------:R-:W-:Y:S01]  /*10a50*/  @!UPT UIADD3 URZ, URZ, URZ, URZ ;  /* 0x0000003f3f3ff290 */ /* 0x000fe2000fffe03f */
[----:B------:R-:W-:Y:S01]  /*10a60*/  STL.64 [R1+0x1a0], R16 ;  /* 0x0001a01001007387 */ /* 0x000fe20000100a00 */
[----:B------:R0:W-:Y:S03]  /*10a70*/  STL.64 [R1+0x1a8], R18 ;  /* 0x0001a81201007387 */ /* 0x0001e60000100a00 */
        /* <DEDUP_REMOVED lines=8> */
[----:B0-----:R-:W2:Y:S02]  /*10b00*/  LDL.LU.64 R14, [R1+0x48] ;  /* 0x00004800010e7983 */ /* 0x001ea40000300a00 */
[C---:B--2---:R-:W-:Y:S11]  /*10b10*/  HMMA.16816.F32.BF16 R24, R16.reuse, R14, R24 ;  /* 0x0000000e1018723c */ /* 0x044ff60000041818 */
[----:B------:R-:W-:Y:S11]  /*10b20*/  @!UPT UIADD3 URZ, URZ, URZ, URZ ;  /* 0x0000003f3f3ff290 */ /* 0x000ff6000fffe03f */
[----:B------:R-:W-:Y:S01]  /*10b30*/  @!UPT UIADD3 URZ, URZ, URZ, URZ ;  /* 0x0000003f3f3ff290 */ /* 0x000fe2000fffe03f */
        /* <DEDUP_REMOVED lines=9> */
[----:B------:R0:W-:Y:S03]  /*10bd0*/  STL.64 [R1+0x138], R22 ;  /* 0x0001381601007387 */ /* 0x0001e60000100a00 */
[----:B0-----:R-:W3:Y:S01]  /*10be0*/  LDL.LU.64 R22, [R1+0x9d8] ;  /* 0x0009d80001167983 */ /* 0x001ee20000300a00 */
[----:B------:R-:W3:Y:S01]  /*10bf0*/  LDL.LU.64 R20, [R1+0x9d0] ;  /* 0x0009d00001147983 */ /* 0x000ee20000300a00 */
[C---:B--2---:R-:W-:Y:S11]  /*10c00*/  HMMA.16816.F32.BF16 R24, R16.reuse, R10, R24 ;  /* 0x0000000a1018723c */ /* 0x044ff60000041818 */
[----:B------:R-:W-:Y:S11]  /*10c10*/  @!UPT UIADD3 URZ, URZ, URZ, URZ ;  /* 0x0000003f3f3ff290 */ /* 0x000ff6000fffe03f */
[----:B------:R-:W-:Y:S01]  /*10c20*/  @!UPT UIADD3 URZ, URZ, URZ, URZ ;  /* 0x0000003f3f3ff290 */ /* 0x000fe2000fffe03f */
[----:B------:R0:W-:Y:S01]  /*10c30*/  STL.64 [R1+0x120], R24 ;  /* 0x0001201801007387 */ /* 0x0001e20000100a00 */
[----:B------:R1:W-:Y:S03]  /*10c40*/  STL.64 [R1+0x128], R26 ;  /* 0x0001281a01007387 */ /* 0x0003e60000100a00 */
[----:B0-----:R-:W2:Y:S01]  /*10c50*/  LDL.LU R24, [R1+0x60] ;  /* 0x0000600001187983 */ /* 0x001ea20000300800 */
[----:B------:R-:W2:Y:S02]  /*10c60*/  LDL.LU R25, [R1+0x64] ;  /* 0x0000640001197983 */ /* 0x000ea40000300800 */
[----:B-1----:R-:W4:Y:S02]  /*10c70*/  LDL.LU R26, [R1+0x68] ;  /* 0x00006800011a7983 */ /* 0x002f240000300800 */
[----:B------:R-:W4:Y:S01]  /*10c80*/  LDL.LU R27, [R1+0x6c] ;  /* 0x00006c00011b7983 */ /* 0x000f220000300800 */
[----:B---3--:R-:W-:Y:S01]  /*10c90*/  HMMA.16816.F32.BF16 R16, R16, R6, R20 ;  /* 0x000000061010723c */ /* 0x008fe20000041814 */
[----:B----4-:R0:W-:Y:S01]  /*10ca0*/  STL.64 [R1+0x9b8], R26 ;  /* 0x0009b81a01007387 */ /* 0x0101e20000100a00 */
[----:B--2---:R-:W-:Y:S03]  /*10cb0*/  STL.64 [R1+0x9b0], R24 ;  /* 0x0009b01801007387 */ /* 0x004fe60000100a00 */
[----:B0-----:R-:W2:Y:S01]  /*10cc0*/  LDL.LU.64 R26, [R1+0x38] ;  /* 0x00003800011a7983 */ /* 0x001ea20000300a00 */
[----:B------:R-:W3:Y:S02]  /*10cd0*/  LDL.LU.64 R22, [R1+0x9c8] ;  /* 0x0009c80001167983 */ /* 0x000ee40000300a00 */
[----:B------:R-:W3:Y:S11]  /*10ce0*/  LDL.LU.64 R20, [R1+0x9c0] ;  /* 0x0009c00001147983 */ /* 0x000ef60000300a00 */
[----:B------:R-:W-:Y:S04]  /*10cf0*/  @!UPT UIADD3 URZ, URZ, URZ, URZ ;  /* 0x0000003f3f3ff290 */ /* 0x000fe8000fffe03f */
[----:B------:R0:W-:Y:S01]  /*10d00*/  STL.64 [R1+0xf0], R16 ;  /* 0x0000f01001007387 */ /* 0x0001e20000100a00 */
[----:B------:R1:W-:Y:S04]  /*10d10*/  STL.64 [R1+0xf8], R18 ;  /* 0x0000f81201007387 */ /* 0x0003e80000100a00 */
[----:B0-----:R-:W3:Y:S01]  /*10d20*/  LDL.LU R16, [R1+0xa0] ;  /* 0x0000a00001107983 */ /* 0x001ee20000300800 */
[----:B------:R-:W3:Y:S02]  /*10d30*/  LDL.LU R17, [R1+0xa4] ;  /* 0x0000a40001117983 */ /* 0x000ee40000300800 */
[----:B-1----:R-:W3:Y:S02]  /*10d40*/  LDL.LU R18, [R1+0xa8] ;  /* 0x0000a80001127983 */ /* 0x002ee40000300800 */
[----:B------:R-:W3:Y:S02]  /*10d50*/  LDL.LU R19, [R1+0xac] ;  /* 0x0000ac0001137983 */ /* 0x000ee40000300800 */
[----:B---3--:R-:W-:Y:S11]  /*10d60*/  HMMA.16816.F32.BF16 R16, R20, R14, R16 ;  /* 0x0000000e1410723c */ /* 0x008ff60000041810 */
[----:B------:R-:W-:Y:S11]  /*10d70*/  @!UPT UIADD3 URZ, URZ, URZ, URZ ;  /* 0x0000003f3f3ff290 */ /* 0x000ff6000fffe03f */
[----:B------:R-:W-:Y:S01]  /*10d80*/  @!UPT UIADD3 URZ, URZ, URZ, URZ ;  /* 0x0000003f3f3ff290 */ /* 0x000fe2000fffe03f */
[----:B------:R-:W-:Y:S01]  /*10d90*/  STL.64 [R1+0x180], R16 ;  /* 0x0001801001007387 */ /* 0x000fe20000100a00 */
[----:B------:R-:W-:Y:S02]  /*10da0*/  STL.64 [R1+0x188], R18 ;  /* 0x0001881201007387 */ /* 0x000fe40000100a00 */
[----:B------:R0:W-:Y:S02]  /*10db0*/  STL [R1+0x8a0], R16 ;  /* 0x0008a01001007387 */ /* 0x0001e40000100800 */
[----:B------:R-:W-:Y:S01]  /*10dc0*/  IMAD.MOV.U32 R12, RZ, RZ, R18 ;  /* 0x000000ffff0c7224 */ /* 0x000fe200078e0012 */
[----:B0-----:R-:W3:Y:S01]  /*10dd0*/  LDL.LU R16, [R1+0x90] ;  /* 0x0000900001107983 */ /* 0x001ee20000300800 */
[----:B------:R-:W3:Y:S02]  /*10de0*/  LDL.LU R17, [R1+0x94] ;  /* 0x0000940001117983 */ /* 0x000ee40000300800 */
[----:B------:R-:W3:Y:S02]  /*10df0*/  LDL.LU R18, [R1+0x98] ;  /* 0x0000980001127983 */ /* 0x000ee40000300800 */
[----:B------:R-:W3:Y:S02]  /*10e00*/  LDL.LU R19, [R1+0x9c] ;  /* 0x00009c0001137983 */ /* 0x000ee40000300800 */
[----:B------:R-:W-:Y:S01]  /*10e10*/  IMAD.MOV.U32 R8, RZ, RZ, R15 ;  /* 0x000000ffff087224 */ /* 0x000fe200078e000f */
[----:B------:R0:W-:Y:S01]  /*10e20*/  STL [R1+0x89c], R12 ;  /* 0x00089c0c01007387 */ /* 0x0001e20000100800 */
[----:B--2---:R-:W-:-:S02]  /*10e30*/  IMAD.MOV.U32 R15, RZ, RZ, R26 ;  /* 0x000000ffff0f7224 */ /* 0x004fc400078e001a */
[----:B0-----:R-:W-:Y:S01]  /*10e40*/  IMAD.MOV.U32 R12, RZ, RZ, R27 ;  /* 0x000000ffff0c7224 */ /* 0x001fe200078e001b */
[----:B---3--:R-:W-:Y:S01]  /*10e50*/  HMMA.16816.F32.BF16 R16, R20, R26, R16 ;  /* 0x0000001a1410723c */ /* 0x008fe20000041810 */
[----:B------:R-:W2:Y:S01]  /*10e60*/  LDL.LU.64 R26, [R1+0x9b8] ;  /* 0x0009b800011a7983 */ /* 0x000ea20000300a00 */
[----:B------:R-:W2:Y:S11]  /*10e70*/  LDL.LU.64 R24, [R1+0x9b0] ;  /* 0x0009b00001187983 */ /* 0x000eb60000300a00 */
[----:B------:R-:W-:Y:S10]  /*10e80*/  @!UPT UIADD3 URZ, URZ, URZ, URZ ;  /* 0x0000003f3f3ff290 */ /* 0x000ff4000fffe03f */
[----:B------:R0:W-:Y:S01]  /*10e90*/  STL.64 [R1+0x170], R16 ;  /* 0x0001701001007387 */ /* 0x0001e20000100a00 */
[----:B------:R-:W-:Y:S02]  /*10ea0*/  STL.64 [R1+0x178], R18 ;  /* 0x0001781201007387 */ /* 0x000fe40000100a00 */
[----:B------:R-:W-:Y:S02]  /*10eb0*/  IMAD.MOV.U32 R13, RZ, RZ, R18 ;  /* 0x000000ffff0d7224 */ /* 0x000fe400078e0012 */
[----:B0-----:R-:W-:-:S05]  /*10ec0*/  IMAD.MOV.U32 R17, RZ, RZ, R16 ;  /* 0x000000ffff117224 */ /* 0x001fca00078e0010 */
[----:B------:R0:W-:Y:S01]  /*10ed0*/  STL [R1+0x8a8], R17 ;  /* 0x0008a81101007387 */ /* 0x0001e20000100800 */
[----:B------:R-:W3:Y:S03]  /*10ee0*/  LDL.LU R16, [R1+0x80] ;  /* 0x0000800001107983 */ /* 0x000ee60000300800 */
[----:B0-----:R-:W3:Y:S01]  /*10ef0*/  LDL.LU R17, [R1+0x84] ;  /* 0x0000840001117983 */ /* 0x001ee20000300800 */
[----:B------:R-:W3:Y:S02]  /*10f00*/  LDL.LU R18, [R1+0x88] ;  /* 0x0000880001127983 */ /* 0x000ee40000300800 */
[----:B------:R-:W-:Y:S02]  /*10f10*/  IMAD.MOV.U32 R19, RZ, RZ, R28 ;  /* 0x000000ffff137224 */ /* 0x000fe400078e001c */
[----:B------:R-:W-:Y:S02]  /*10f20*/  STL [R1+0x8a4], R13 ;  /* 0x0008a40d01007387 */ /* 0x000fe40000100800 */
[----:B------:R-:W-:-:S03]  /*10f30*/  IMAD.MOV.U32 R9, RZ, RZ, R14 ;  /* 0x000000ffff097224 */ /* 0x000fc600078e000e */
[C---:B---3--:R-:W-:Y:S08]  /*10f40*/  HMMA.16816.F32.BF16 R16, R20.reuse, R10, R16 ;  /* 0x0000000a1410723c */ /* 0x048ff00000041810 */
[----:B--2---:R-:W-:Y:S11]  /*10f50*/  HMMA.16816.F32.BF16 R20, R20, R6, R24 ;  /* 0x000000061414723c */ /* 0x004ff60000041818 */
[----:B------:R-:W-:Y:S04]  /*10f60*/  @!UPT UIADD3 URZ, URZ, URZ, URZ ;  /* 0x0000003f3f3ff290 */ /* 0x000fe8000fffe03f */
[----:B------:R-:W-:Y:S01]  /*10f70*/  STL.64 [R1+0x160], R16 ;  /* 0x0001601001007387 */ /* 0x000fe20000100a00 */
[----:B------:R-:W-:Y:S02]  /*10f80*/  STL.64 [R1+0x168], R18 ;  /* 0x0001681201007387 */ /* 0x000fe40000100a00 */
[----:B------:R0:W-:Y:S02]  /*10f90*/  STL.64 [R1+0x948], R10 ;  /* 0x0009480a01007387 */ /* 0x0001e40000100a00 */
[----:B------:R-:W-:Y:S02]  /*10fa0*/  IMAD.MOV.U32 R14, RZ, RZ, R18 ;  /* 0x000000ffff0e7224 */ /* 0x000fe400078e0012 */
[----:B0-----:R-:W-:Y:S02]  /*10fb0*/  IMAD.MOV.U32 R10, RZ, RZ, R15 ;  /* 0x000000ffff0a7224 */ /* 0x001fe400078e000f */
[----:B------:R-:W-:Y:S02]  /*10fc0*/  IMAD.MOV.U32 R11, RZ, RZ, R12 ;  /* 0x000000ffff0b7224 */ /* 0x000fe400078e000c */
[----:B------:R-:W-:-:S03]  /*10fd0*/  IMAD.MOV.U32 R18, RZ, RZ, R16 ;  /* 0x000000ffff127224 */ /* 0x000fc600078e0010 */
[----:B------:R-:W-:Y:S01]  /*10fe0*/  STL.64 [R1+0x960], R10 ;  /* 0x0009600a01007387 */ /* 0x000fe20000100a00 */
[----:B------:R-:W2:Y:S02]  /*10ff0*/  LDL.LU R13, [R1+0x6f4] ;  /* 0x0006f400010d7983 */ /* 0x000ea40000300800 */
[----:B------:R-:W3:Y:S02]  /*11000*/  LDL.LU R17, [R1+0x6ec] ;  /* 0x0006ec0001117983 */ /* 0x000ee40000300800 */
[----:B------:R-:W4:Y:S01]  /*11010*/  LDL.LU R12, [R1+0x6e4] ;  /* 0x0006e400010c7983 */ /* 0x000f220000300800 */
[----:B------:R-:W2:Y:S01]  /*11020*/  LDL.LU R16, [R1+0x6dc] ;  /* 0x0006dc0001107983 */ /* 0x000ea20000300800 */
[----:B------:R-:W2:Y:S02]  /*11030*/  LDL.LU R28, [R1+0x700] ;  /* 0x00070000011c7983 */ /* 0x000ea40000300800 */
[----:B------:R0:W-:Y:S02]  /*11040*/  STL [R1+0x8b0], R18 ;  /* 0x0008b01201007387 */ /* 0x0001e40000100800 */
[----:B0-----:R-:W2:Y:S01]  /*11050*/  LDL.LU R18, [R1+0x6fc] ;  /* 0x0006fc0001127983 */ /* 0x001ea20000300800 */
[----:B------:R0:W-:Y:S03]  /*11060*/  STL [R1+0x8ac], R14 ;  /* 0x0008ac0e01007387 */ /* 0x0001e60000100800 */
[----:B0-----:R-:W2:Y:S01]  /*11070*/  LDL.LU R14, [R1+0x704] ;  /* 0x00070400010e7983 */ /* 0x001ea20000300800 */
[----:B------:R-:W2:Y:S02]  /*11080*/  LDL.LU.64 R26, [R1+0x9a8] ;  /* 0x0009a800011a7983 */ /* 0x000ea40000300a00 */
[----:B------:R-:W2:Y:S02]  /*11090*/  LDL.LU.64 R24, [R1+0x9a0] ;  /* 0x0009a00001187983 */ /* 0x000ea40000300a00 */
[----:B------:R-:W-:Y:S01]  /*110a0*/  STL.64 [R1+0x140], R20 ;  /* 0x0001401401007387 */ /* 0x000fe20000100a00 */
[----:B------:R-:W-:Y:S01]  /*110b0*/  STL.64 [R1+0x148], R22 ;  /* 0x0001481601007387 */ /* 0x000fe20000100a00 */
[----:B------:R0:W-:Y:S02]  /*110c0*/  STL.64 [R1+0x940], R6 ;  /* 0x0009400601007387 */ /* 0x0001e40000100a00 */
[----:B------:R1:W-:Y:S02]  /*110d0*/  STL.64 [R1+0x938], R4 ;  /* 0x0009380401007387 */ /* 0x0003e40000100a00 */
[----:B0-----:R-:W-:-:S02]  /*110e0*/  IMAD.MOV.U32 R6, RZ, RZ, R29 ;  /* 0x000000ffff067224 */ /* 0x001fc400078e001d */
[----:B-1----:R-:W-:Y:S02]  /*110f0*/  IMAD.MOV.U32 R4, RZ, RZ, R2 ;  /* 0x000000ffff047224 */ /* 0x002fe400078e0002 */
[----:B------:R-:W-:Y:S01]  /*11100*/  IMAD.MOV.U32 R7, RZ, RZ, R0 ;  /* 0x000000ffff077224 */ /* 0x000fe200078e0000 */
[----:B------:R-:W3:Y:S01]  /*11110*/  LDL.LU R2, [R1+0x998] ;  /* 0x0009980001027983 */ /* 0x000ee20000300800 */
[----:B------:R-:W-:Y:S02]  /*11120*/  IMAD.MOV.U32 R5, RZ, RZ, R3 ;  /* 0x000000ffff057224 */ /* 0x000fe400078e0003 */
[----:B------:R-:W3:Y:S02]  /*11130*/  LDL.LU R3, [R1+0x994] ;  /* 0x0009940001037983 */ /* 0x000ee40000300800 */
[----:B------:R-:W3:Y:S01]  /*11140*/  LDL.LU R29, [R1+0x990] ;  /* 0x00099000011d7983 */ /* 0x000ee20000300800 */
[----:B------:R-:W3:Y:S01]  /*11150*/  LDL.LU R0, [R1+0x98c] ;  /* 0x00098c0001007983 */ /* 0x000ee20000300800 */
[----:B------:R-:W-:Y:S02]  /*11160*/  STL.64 [R1+0x958], R6 ;  /* 0x0009580601007387 */ /* 0x000fe40000100a00 */
[----:B------:R2:W-:Y:S02]  /*11170*/  STL.64 [R1+0x950], R4 ;  /* 0x0009500401007387 */ /* 0x0005e40000100a00 */
[----:B--2---:R-:W-:-:S02]  /*11180*/  IMAD.MOV.U32 R4, RZ, RZ, R24 ;  /* 0x000000ffff047224 */ /* 0x004fc400078e0018 */
[----:B------:R-:W-:Y:S01]  /*11190*/  IMAD.MOV.U32 R5, RZ, RZ, R25 ;  /* 0x000000ffff057224 */ /* 0x000fe200078e0019 */
[----:B------:R-:W2:Y:S01]  /*111a0*/  LDL.LU R24, [R1+0x988] ;  /* 0x0009880001187983 */ /* 0x000ea20000300800 */
[----:B------:R-:W2:Y:S02]  /*111b0*/  LDL.LU R25, [R1+0x984] ;  /* 0x0009840001197983 */ /* 0x000ea40000300800 */
[----:B------:R-:W-:Y:S02]  /*111c0*/  IMAD.MOV.U32 R6, RZ, RZ, R26 ;  /* 0x000000ffff067224 */ /* 0x000fe400078e001a */
[----:B------:R-:W-:Y:S01]  /*111d0*/  IMAD.MOV.U32 R7, RZ, RZ, R27 ;  /* 0x000000ffff077224 */ /* 0x000fe200078e001b */
[----:B------:R-:W2:Y:S01]  /*111e0*/  LDL.LU R26, [R1+0x980] ;  /* 0x00098000011a7983 */ /* 0x000ea20000300800 */
[----:B------:R-:W2:Y:S02]  /*111f0*/  LDL.LU R27, [R1+0x97c] ;  /* 0x00097c00011b7983 */ /* 0x000ea40000300800 */
[----:B------:R-:W-:Y:S01]  /*11200*/  IMAD.MOV.U32 R10, RZ, RZ, R9 ;  /* 0x000000ffff0a7224 */ /* 0x000fe200078e0009 */
[----:B------:R3:W-:Y:S01]  /*11210*/  STL.64 [R1+0x970], R6 ;  /* 0x0009700601007387 */ /* 0x0007e20000100a00 */
[----:B------:R0:W-:Y:S02]  /*11220*/  STL.64 [R1+0x968], R4 ;  /* 0x0009680401007387 */ /* 0x0001e40000100a00 */
[----:B------:R-:W-:-:S02]  /*11230*/  IMAD.MOV.U32 R11, RZ, RZ, R8 ;  /* 0x000000ffff0b7224 */ /* 0x000fc400078e0008 */
[----:B---3--:R-:W-:Y:S02]  /*11240*/  IMAD.MOV.U32 R6, RZ, RZ, R3 ;  /* 0x000000ffff067224 */ /* 0x008fe400078e0003 */
[----:B0-----:R-:W-:Y:S02]  /*11250*/  IMAD.MOV.U32 R4, RZ, RZ, R0 ;  /* 0x000000ffff047224 */ /* 0x001fe400078e0000 */
[----:B------:R-:W-:Y:S02]  /*11260*/  IMAD.MOV.U32 R5, RZ, RZ, R29 ;  /* 0x000000ffff057224 */ /* 0x000fe400078e001d */
[----:B------:R-:W-:Y:S02]  /*11270*/  IMAD.MOV.U32 R7, RZ, RZ, R2 ;  /* 0x000000ffff077224 */ /* 0x000fe400078e0002 */
[----:B------:R-:W-:Y:S02]  /*11280*/  IMAD.MOV.U32 R19, RZ, RZ, R20 ;  /* 0x000000ffff137224 */ /* 0x000fe400078e0014 */
[----:B------:R-:W-:Y:S01]  /*11290*/  IMAD.MOV.U32 R15, RZ, RZ, R22 ;  /* 0x000000ffff0f7224 */ /* 0x000fe200078e0016 */
[----:B------:R-:W3:Y:S01]  /*112a0*/  LDL.LU R0, [R1+0x978] ;  /* 0x0009780001007983 */ /* 0x000ee20000300800 */
[----:B------:R-:W3:Y:S02]  /*112b0*/  LDL.LU.64 R20, [R1+0x1c0] ;  /* 0x0001c00001147983 */ /* 0x000ee40000300a00 */
[----:B------:R-:W3:Y:S02]  /*112c0*/  LDL.LU R23, [R1+0x2f8] ;  /* 0x0002f80001177983 */ /* 0x000ee40000300800 */
[----:B------:R-:W-:Y:S01]  /*112d0*/  STL [R1+0x8b8], R19 ;  /* 0x0008b81301007387 */ /* 0x000fe20000100800 */
[----:B------:R-:W-:Y:S01]  /*112e0*/  STL [R1+0x8b4], R15 ;  /* 0x0008b40f01007387 */ /* 0x000fe20000100800 */
[C---:B--2---:R-:W-:Y:S03]  /*112f0*/  HMMA.16816.F32.BF16 R8, R24.reuse, R10, R4 ;  /* 0x0000000a1808723c */ /* 0x044fe60000041804 */
[----:B------:R-:W2:Y:S01]  /*11300*/  LDL.LU.64 R6, [R1+0x970] ;  /* 0x0009700001067983 */ /* 0x000ea20000300a00 */
[----:B------:R-:W2:Y:S11]  /*11310*/  LDL.LU.64 R4, [R1+0x968] ;  /* 0x0009680001047983 */ /* 0x000eb60000300a00 */
[----:B------:R-:W-:Y:S08]  /*11320*/  @!UPT UIADD3 URZ, URZ, URZ, URZ ;  /* 0x0000003f3f3ff290 */ /* 0x000ff0000fffe03f */
[----:B------:R-:W-:Y:S01]  /*11330*/  STL.64 [R1+0x100], R8 ;  /* 0x0001000801007387 */ /* 0x000fe20000100a00 */
[----:B------:R0:W-:Y:S03]  /*11340*/  STL.64 [R1+0x108], R10 ;  /* 0x0001080a01007387 */ /* 0x0001e60000100a00 */
[----:B0-----:R-:W2:Y:S02]  /*11350*/  LDL.LU.64 R10, [R1+0x960] ;  /* 0x00096000010a7983 */ /* 0x001ea40000300a00 */
[C---:B--2---:R-:W-:Y:S02]  /*11360*/  HMMA.16816.F32.BF16 R8, R24.reuse, R10, R4 ;  /* 0x0000000a1808723c */ /* 0x044fe40000041804 */
[----:B------:R-:W2:Y:S01]  /*11370*/  LDL.LU.64 R6, [R1+0x958] ;  /* 0x0009580001067983 */ /* 0x000ea20000300a00 */
[----:B------:R-:W2:Y:S11]  /*11380*/  LDL.LU.64 R4, [R1+0x950] ;  /* 0x0009500001047983 */ /* 0x000eb60000300a00 */
[----:B------:R-:W-:Y:S09]  /*11390*/  @!UPT UIADD3 URZ, URZ, URZ, URZ ;  /* 0x0000003f3f3ff290 */ /* 0x000ff2000fffe03f */
[----:B------:R-:W-:Y:S01]  /*113a0*/  STL.64 [R1+0x110], R8 ;  /* 0x0001100801007387 */ /* 0x000fe20000100a00 */
[----:B------:R0:W-:Y:S03]  /*113b0*/  STL.64 [R1+0x118], R10 ;  /* 0x0001180a01007387 */ /* 0x0001e60000100a00 */
[----:B0-----:R-:W2:Y:S01]  /*113c0*/  LDL.LU.64 R10, [R1+0x948] ;  /* 0x00094800010a7983 */ /* 0x001ea20000300a00 */
[----:B------:R-:W3:Y:S01]  /*113d0*/  LDL R15, [R1+0x7f8] ;  /* 0x0007f800010f7983 */ /* 0x000ee20000100800 */
[----:B--2---:R-:W-:Y:S02]  /*113e0*/  HMMA.16816.F32.BF16 R8, R24, R10, R4 ;  /* 0x0000000a1808723c */ /* 0x004fe40000041804 */
[----:B------:R-:W2:Y:S01]  /*113f0*/  LDL.LU.64 R6, [R1+0x940] ;  /* 0x0009400001067983 */ /* 0x000ea20000300a00 */
[----:B------:R-:W2:Y:S11]  /*11400*/  LDL.LU.64 R4, [R1+0x938] ;  /* 0x0009380001047983 */ /* 0x000eb60000300a00 */
[----:B------:R-:W-:Y:S09]  /*11410*/  @!UPT UIADD3 URZ, URZ, URZ, URZ ;  /* 0x0000003f3f3ff290 */ /* 0x000ff2000fffe03f */
[----:B------:R-:W-:Y:S01]  /*11420*/  STL.64 [R1+0xe0], R8 ;  /* 0x0000e00801007387 */ /* 0x000fe20000100a00 */
[----:B------:R0:W-:Y:S03]  /*11430*/  STL.64 [R1+0xe8], R10 ;  /* 0x0000e80a01007387 */ /* 0x0001e60000100a00 */
[----:B0-----:R-:W4:Y:S01]  /*11440*/  LDL.LU.64 R10, [R1+0x930] ;  /* 0x00093000010a7983 */ /* 0x001f220000300a00 */
[----:B------:R-:W4:Y:S02]  /*11450*/  LDL.LU.64 R8, [R1+0x928] ;  /* 0x0009280001087983 */ /* 0x000f240000300a00 */
[----:B------:R-:W-:-:S04]  /*11460*/  IMAD.MOV.U32 R29, RZ, RZ, c[0x0][0x188] ;  /* 0x00006200ff1d7624 */ /* 0x000fc800078e00ff */
[----:B------:R-:W-:-:S04]  /*11470*/  IMAD.SHL.U32 R29, R29, 0x40, RZ ;  /* 0x000000401d1d7824 */ /* 0x000fc800078e00ff */
[----:B------:R-:W-:Y:S01]  /*11480*/  IMAD.SHL.U32 R29, R29, 0x2, RZ ;  /* 0x000000021d1d7824 */ /* 0x000fe200078e00ff */
[----:B---3--:R-:W-:-:S04]  /*11490*/  IADD3 R23, R23, 0x1, RZ ;  /* 0x0000000117177810 */ /* 0x008fc80007ffe0ff */
[-C--:B------:R-:W-:Y:S02]  /*114a0*/  IADD3 R14, P3, R14, R29.reuse, RZ ;  /* 0x0000001d0e0e7210 */ /* 0x080fe40007f7e0ff */
[-C--:B------:R-:W-:Y:S02]  /*114b0*/  IADD3 R18, P4, R18, R29.reuse, RZ ;  /* 0x0000001d12127210 */ /* 0x080fe40007f9e0ff */
[-C--:B------:R-:W-:Y:S02]  /*114c0*/  IADD3 R13, P5, R13, R29.reuse, RZ ;  /* 0x0000001d0d0d7210 */ /* 0x080fe40007fbe0ff */
[-C--:B------:R-:W-:Y:S02]  /*114d0*/  IADD3 R17, P6, R17, R29.reuse, RZ ;  /* 0x0000001d11117210 */ /* 0x080fe40007fde0ff */
[-C--:B------:R-:W-:Y:S01]  /*114e0*/  IADD3 R16, P2, R16, R29.reuse, RZ ;  /* 0x0000001d10107210 */ /* 0x080fe20007f5e0ff */
[----:B------:R-:W-:Y:S01]  /*114f0*/  IMAD.X R28, R28, 0x1, R0, P3 ;  /* 0x000000011c1c7824 */ /* 0x000fe200018e0600 */
[-C--:B--2---:R-:W-:Y:S01]  /*11500*/  IADD3 R3, P0, R4, R29.reuse, RZ ;  /* 0x0000001d04037210 */ /* 0x084fe20007f1e0ff */
[----:B------:R-:W-:Y:S01]  /*11510*/  IMAD.MOV.U32 R2, RZ, RZ, R4 ;  /* 0x000000ffff027224 */ /* 0x000fe200078e0004 */
[----:B------:R-:W-:-:S03]  /*11520*/  IADD3 R4, P1, R20, R29, RZ ;  /* 0x0000001d14047210 */ /* 0x000fc60007f3e0ff */
[----:B------:R0:W-:Y:S02]  /*11530*/  STL [R1+0x8bc], R3 ;  /* 0x0008bc0301007387 */ /* 0x0001e40000100800 */
[----:B------:R-:W-:Y:S02]  /*11540*/  STL [R1+0x8c0], R4 ;  /* 0x0008c00401007387 */ /* 0x000fe40000100800 */
[----:B0-----:R-:W-:Y:S02]  /*11550*/  IMAD.MOV.U32 R3, RZ, RZ, R5 ;  /* 0x000000ffff037224 */ /* 0x001fe400078e0005 */
[--C-:B------:R-:W-:Y:S02]  /*11560*/  IMAD.X R5, R21, 0x1, R0.reuse, P1 ;  /* 0x0000000115057824 */ /* 0x100fe400008e0600 */
[----:B------:R-:W-:Y:S01]  /*11570*/  IMAD.X R2, R3, 0x1, R0, P0 ;  /* 0x0000000103027824 */ /* 0x000fe200000e0600 */
[----:B----4-:R-:W-:Y:S04]  /*11580*/  HMMA.16816.F32.BF16 R8, R24, R6, R8 ;  /* 0x000000061808723c */ /* 0x010fe80000041808 */
[----:B------:R-:W-:Y:S01]  /*11590*/  STL [R1+0x8c4], R2 ;  /* 0x0008c40201007387 */ /* 0x000fe20000100800 */
[----:B------:R-:W-:Y:S02]  /*115a0*/  STL [R1+0x2f8], R23 ;  /* 0x0002f81701007387 */ /* 0x000fe40000100800 */
[----:B------:R-:W-:Y:S01]  /*115b0*/  STL [R1+0x8c8], R5 ;  /* 0x0008c80501007387 */ /* 0x000fe20000100800 */
[----:B------:R-:W-:Y:S11]  /*115c0*/  IADD3 R12, P1, R12, R29, RZ ;  /* 0x0000001d0c0c7210 */ /* 0x000ff60007f3e0ff */
[----:B------:R-:W-:Y:S04]  /*115d0*/  @!UPT UIADD3 URZ, URZ, URZ, URZ ;  /* 0x0000003f3f3ff290 */ /* 0x000fe8000fffe03f */
[----:B------:R0:W-:Y:S01]  /*115e0*/  STL.64 [R1+0x30], R8 ;  /* 0x0000300801007387 */ /* 0x0001e20000100a00 */
[----:B------:R-:W-:Y:S02]  /*115f0*/  IMAD.MOV.U32 R6, RZ, RZ, R10 ;  /* 0x000000ffff067224 */ /* 0x000fe400078e000a */
[----:B------:R-:W-:Y:S02]  /*11600*/  STL.64 [R1+0x38], R10 ;  /* 0x0000380a01007387 */ /* 0x000fe40000100a00 */
[----:B0-----:R-:W-:-:S05]  /*11610*/  IMAD.MOV.U32 R8, RZ, RZ, R11 ;  /* 0x000000ffff087224 */ /* 0x001fca00078e000b */
[----:B------:R-:W-:Y:S01]  /*11620*/  STL [R1+0x8d0], R8 ;  /* 0x0008d00801007387 */ /* 0x000fe20000100800 */
[----:B------:R-:W-:Y:S02]  /*11630*/  STL [R1+0x8cc], R6 ;  /* 0x0008cc0601007387 */ /* 0x000fe40000100800 */
[----:B------:R-:W-:Y:S02]  /*11640*/  STL [R1+0x704], R14 ;  /* 0x0007040e01007387 */ /* 0x000fe40000100800 */
[----:B------:R-:W-:Y:S01]  /*11650*/  STL [R1+0x6fc], R18 ;  /* 0x0006fc1201007387 */ /* 0x000fe20000100800 */
[----:B------:R-:W-:Y:S01]  /*11660*/  STL [R1+0x6f4], R13 ;  /* 0x0006f40d01007387 */ /* 0x000fe20000100800 */
[----:B------:R-:W-:Y:S02]  /*11670*/  STL [R1+0x6ec], R17 ;  /* 0x0006ec1101007387 */ /* 0x000fe40000100800 */
[----:B------:R0:W-:Y:S02]  /*11680*/  STL [R1+0x924], R0 ;  /* 0x0009240001007387 */ /* 0x0001e40000100800 */
[----:B------:R-:W-:Y:S01]  /*11690*/  STL [R1+0x6e4], R12 ;  /* 0x0006e40c01007387 */ /* 0x000fe20000100800 */
[----:B0-----:R-:W2:Y:S01]  /*116a0*/  LDL.LU R0, [R1+0x6d4] ;  /* 0x0006d40001007983 */ /* 0x001ea20000300800 */
[----:B------:R-:W-:Y:S02]  /*116b0*/  STL [R1+0x6dc], R16 ;  /* 0x0006dc1001007387 */ /* 0x000fe40000100800 */
[----:B------:R-:W3:Y:S02]  /*116c0*/  LDL.LU R6, [R1+0x6c4] ;  /* 0x0006c40001067983 */ /* 0x000ee40000300800 */
[----:B------:R-:W-:Y:S01]  /*116d0*/  STL [R1+0x700], R28 ;  /* 0x0007001c01007387 */ /* 0x000fe20000100800 */
[----:B------:R-:W-:Y:S01]  /*116e0*/  ISETP.NE.U32.AND P0, PT, R23, R15, PT ;  /* 0x0000000f1700720c */ /* 0x000fe20003f05070 */
[----:B---3--:R0:W-:Y:S04]  /*116f0*/  STL [R1+0x920], R6 ;  /* 0x0009200601007387 */ /* 0x0081e80000100800 */
[----:B0-----:R-:W3:Y:S01]  /*11700*/  LDL.LU R6, [R1+0x6cc] ;  /* 0x0006cc0001067983 */ /* 0x001ee20000300800 */
[----:B------:R-:W4:Y:S02]  /*11710*/  LDL.LU R8, [R1+0x6e8] ;  /* 0x0006e80001087983 */ /* 0x000f240000300800 */
[----:B------:R-:W3:Y:S02]  /*11720*/  LDL.LU R24, [R1+0x6bc] ;  /* 0x0006bc0001187983 */ /* 0x000ee40000300800 */
[----:B------:R-:W3:Y:S01]  /*11730*/  LDL.LU R25, [R1+0x6e0] ;  /* 0x0006e00001197983 */ /* 0x000ee20000300800 */
[----:B------:R-:W3:Y:S01]  /*11740*/  LDL.LU R26, [R1+0x6b4] ;  /* 0x0006b400011a7983 */ /* 0x000ee20000300800 */
[----:B------:R-:W3:Y:S02]  /*11750*/  LDL.LU R27, [R1+0x6d8] ;  /* 0x0006d800011b7983 */ /* 0x000ee40000300800 */
        /* <DEDUP_REMOVED lines=16> */
[----:B------:R-:W3:Y:S01]  /*11860*/  LDL.LU R13, [R1+0x66c] ;  /* 0x00066c00010d7983 */ /* 0x000ee20000300800 */
[----:B--2---:R-:W-:Y:S01]  /*11870*/  IADD3 R0, P3, R0, R29, RZ ;  /* 0x0000001d00007210 */ /* 0x004fe20007f7e0ff */
[----:B------:R-:W2:Y:S01]  /*11880*/  LDL.LU R17, [R1+0x690] ;  /* 0x0006900001117983 */ /* 0x000ea20000300800 */
[----:B------:R-:W2:Y:S02]  /*11890*/  LDL.LU R12, [R1+0x664] ;  /* 0x00066400010c7983 */ /* 0x000ea40000300800 */
[----:B------:R-:W2:Y:S02]  /*118a0*/  LDL.LU R16, [R1+0x688] ;  /* 0x0006880001107983 */ /* 0x000ea40000300800 */
[----:B------:R-:W2:Y:S01]  /*118b0*/  LDL.LU R28, [R1+0x65c] ;  /* 0x00065c00011c7983 */ /* 0x000ea20000300800 */
[----:B------:R0:W-:Y:S04]  /*118c0*/  STL [R1+0x6d4], R0 ;  /* 0x0006d40001007387 */ /* 0x0001e80000100800 */
[----:B0-----:R-:W2:Y:S01]  /*118d0*/  LDL.LU R0, [R1+0x924] ;  /* 0x0009240001007983 */ /* 0x001ea20000300800 */
[----:B------:R-:W2:Y:S02]  /*118e0*/  LDL.LU R29, [R1+0x6f8] ;  /* 0x0006f800011d7983 */ /* 0x000ea40000300800 */
[----:B--2---:R-:W-:-:S05]  /*118f0*/  IMAD.X R29, R29, 0x1, R0, P4 ;  /* 0x000000011d1d7824 */ /* 0x004fca00020e0600 */
[----:B------:R0:W-:Y:S02]  /*11900*/  STL [R1+0x6f8], R29 ;  /* 0x0006f81d01007387 */ /* 0x0001e40000100800 */
[----:B0-----:R-:W-:-:S04]  /*11910*/  IMAD.MOV.U32 R29, RZ, RZ, c[0x0][0x188] ;  /* 0x00006200ff1d7624 */ /* 0x001fc800078e00ff */
[----:B------:R-:W-:-:S04]  /*11920*/  IMAD.SHL.U32 R29, R29, 0x40, RZ ;  /* 0x000000401d1d7824 */ /* 0x000fc800078e00ff */
[----:B------:R-:W-:-:S05]  /*11930*/  IMAD.SHL.U32 R29, R29, 0x2, RZ ;  /* 0x000000021d1d7824 */ /* 0x000fca00078e00ff */
[----:B---3--:R-:W-:-:S05]  /*11940*/  IADD3 R6, P4, R6, R29, RZ ;  /* 0x0000001d06067210 */ /* 0x008fca0007f9e0ff */
[----:B------:R0:W-:Y:S04]  /*11950*/  STL [R1+0x6cc], R6 ;  /* 0x0006cc0601007387 */ /* 0x0001e80000100800 */
[----:B0-----:R-:W2:Y:S01]  /*11960*/  LDL.LU R6, [R1+0x920] ;  /* 0x0009200001067983 */ /* 0x001ea20000300800 */
[----:B------:R-:W3:Y:S02]  /*11970*/  LDL.LU R29, [R1+0x6f0] ;  /* 0x0006f000011d7983 */ /* 0x000ee40000300800 */
[--C-:B----4-:R-:W-:Y:S02]  /*11980*/  IMAD.X R8, R8, 0x1, R0.reuse, P6 ;  /* 0x0000000108087824 */ /* 0x110fe400030e0600 */
[--C-:B------:R-:W-:Y:S02]  /*11990*/  IMAD.X R25, R25, 0x1, R0.reuse, P1 ;  /* 0x0000000119197824 */ /* 0x100fe400008e0600 */
[----:B------:R-:W-:-:S02]  /*119a0*/  IMAD.X R27, R27, 0x1, R0, P2 ;  /* 0x000000011b1b7824 */ /* 0x000fc400010e0600 */
[--C-:B------:R-:W-:Y:S02]  /*119b0*/  IMAD.X R9, R9, 0x1, R0.reuse, P3 ;  /* 0x0000000109097824 */ /* 0x100fe400018e0600 */
[--C-:B------:R-:W-:Y:S02]  /*119c0*/  IMAD.X R11, R11, 0x1, R0.reuse, P4 ;  /* 0x000000010b0b7824 */ /* 0x100fe400020e0600 */
[----:B---3--:R-:W-:-:S05]  /*119d0*/  IMAD.X R29, R29, 0x1, R0, P5 ;  /* 0x000000011d1d7824 */ /* 0x008fca00028e0600 */
[----:B------:R0:W-:Y:S02]  /*119e0*/  STL [R1+0x6f0], R29 ;  /* 0x0006f01d01007387 */ /* 0x0001e40000100800 */
[----:B0-----:R-:W-:-:S04]  /*119f0*/  IMAD.MOV.U32 R29, RZ, RZ, c[0x0][0x188] ;  /* 0x00006200ff1d7624 */ /* 0x001fc800078e00ff */
[----:B------:R-:W-:-:S04]  /*11a00*/  IMAD.SHL.U32 R29, R29, 0x40, RZ ;  /* 0x000000401d1d7824 */ /* 0x000fc800078e00ff */
[----:B------:R-:W-:-:S05]  /*11a10*/  IMAD.SHL.U32 R29, R29, 0x2, RZ ;  /* 0x000000021d1d7824 */ /* 0x000fca00078e00ff */
[-C--:B--2---:R-:W-:Y:S02]  /*11a20*/  IADD3 R6, P5, R6, R29.reuse, RZ ;  /* 0x0000001d06067210 */ /* 0x084fe40007fbe0ff */
[-C--:B------:R-:W-:Y:S02]  /*11a30*/  IADD3 R24, P6, R24, R29.reuse, RZ ;  /* 0x0000001d18187210 */ /* 0x080fe40007fde0ff */
[-C--:B------:R-:W-:Y:S02]  /*11a40*/  IADD3 R26, P1, R26, R29.reuse, RZ ;  /* 0x0000001d1a1a7210 */ /* 0x080fe40007f3e0ff */
[-C--:B------:R-:W-:Y:S01]  /*11a50*/  IADD3 R7, P2, R7, R29.reuse, RZ ;  /* 0x0000001d07077210 */ /* 0x080fe20007f5e0ff */
[----:B------:R0:W-:Y:S01]  /*11a60*/  STL [R1+0x6c4], R6 ;  /* 0x0006c40601007387 */ /* 0x0001e20000100800 */
[----:B------:R-:W-:Y:S02]  /*11a70*/  STL [R1+0x6e8], R8 ;  /* 0x0006e80801007387 */ /* 0x000fe40000100800 */
[----:B------:R-:W-:Y:S02]  /*11a80*/  STL [R1+0x6bc], R24 ;  /* 0x0006bc1801007387 */ /* 0x000fe40000100800 */
[----:B------:R-:W-:Y:S01]  /*11a90*/  STL [R1+0x6e0], R25 ;  /* 0x0006e01901007387 */ /* 0x000fe20000100800 */
[-C--:B------:R-:W-:Y:S01]  /*11aa0*/  IADD3 R10, P3, R10, R29.reuse, RZ ;  /* 0x0000001d0a0a7210 */ /* 0x080fe20007f7e0ff */
[----:B------:R-:W-:Y:S01]  /*11ab0*/  STL [R1+0x6b4], R26 ;  /* 0x0006b41a01007387 */ /* 0x000fe20000100800 */
[----:B------:R-:W-:Y:S01]  /*11ac0*/  STL [R1+0x6d8], R27 ;  /* 0x0006d81b01007387 */ /* 0x000fe20000100800 */
[-C--:B------:R-:W-:Y:S01]  /*11ad0*/  IADD3 R5, P4, R5, R29.reuse, RZ ;  /* 0x0000001d05057210 */ /* 0x080fe20007f9e0ff */
[----:B------:R-:W-:Y:S02]  /*11ae0*/  STL [R1+0x6ac], R7 ;  /* 0x0006ac0701007387 */ /* 0x000fe40000100800 */
[--C-:B------:R-:W-:Y:S01]  /*11af0*/  IMAD.X R2, R2, 0x1, R0.reuse, P5 ;  /* 0x0000000102027824 */ /* 0x100fe200028e0600 */
        /* <DEDUP_REMOVED lines=25> */
[----:B------:R-:W-:Y:S01]  /*11c90*/  STL [R1+0x674], R14 ;  /* 0x0006740e01007387 */ /* 0x000fe20000100800 */
[-C--:B------:R-:W-:Y:S01]  /*11ca0*/  IADD3 R12, P5, R12, R29.reuse, RZ ;  /* 0x0000001d0c0c7210 */ /* 0x080fe20007fbe0ff */
[----:B------:R-:W-:Y:S02]  /*11cb0*/  STL [R1+0x698], R18 ;  /* 0x0006981201007387 */ /* 0x000fe40000100800 */
[--C-:B------:R-:W-:Y:S01]  /*11cc0*/  IMAD.X R16, R16, 0x1, R0.reuse, P6 ;  /* 0x0000000110107824 */ /* 0x100fe200030e0600 */
[----:B------:R-:W-:Y:S01]  /*11cd0*/  STL [R1+0x66c], R13 ;  /* 0x00066c0d01007387 */ /* 0x000fe20000100800 */
[----:B------:R-:W-:Y:S01]  /*11ce0*/  IADD3 R28, P6, R28, R29, RZ ;  /* 0x0000001d1c1c7210 */ /* 0x000fe20007fde0ff */
[----:B------:R-:W-:Y:S02]  /*11cf0*/  STL [R1+0x690], R17 ;  /* 0x0006901101007387 */ /* 0x000fe40000100800 */
[----:B------:R-:W2:Y:S01]  /*11d00*/  LDL.LU R29, [R1+0x680] ;  /* 0x00068000011d7983 */ /* 0x000ea20000300800 */
[----:B------:R-:W-:Y:S01]  /*11d10*/  STL [R1+0x664], R12 ;  /* 0x0006640c01007387 */ /* 0x000fe20000100800 */
[----:B0-----:R-:W3:Y:S02]  /*11d20*/  LDL.LU R6, [R1+0x670] ;  /* 0x0006700001067983 */ /* 0x001ee40000300800 */
[----:B------:R-:W-:Y:S01]  /*11d30*/  STL [R1+0x688], R16 ;  /* 0x0006881001007387 */ /* 0x000fe20000100800 */
[----:B---3--:R0:W-:Y:S01]  /*11d40*/  STL [R1+0x918], R6 ;  /* 0x0009180601007387 */ /* 0x0081e20000100800 */
[----:B------:R-:W-:Y:S03]  /*11d50*/  STL [R1+0x65c], R28 ;  /* 0x00065c1c01007387 */ /* 0x000fe60000100800 */
[----:B0-----:R-:W3:Y:S01]  /*11d60*/  LDL.LU R6, [R1+0x64c] ;  /* 0x00064c0001067983 */ /* 0x001ee20000300800 */
[----:B--2---:R-:W-:-:S03]  /*11d70*/  IMAD.X R29, R29, 0x1, R0, P1 ;  /* 0x000000011d1d7824 */ /* 0x004fc600008e0600 */
[----:B---3--:R0:W-:Y:S04]  /*11d80*/  STL [R1+0x91c], R6 ;  /* 0x00091c0601007387 */ /* 0x0081e80000100800 */
[----:B0-----:R-:W2:Y:S01]  /*11d90*/  LDL.LU R6, [R1+0x654] ;  /* 0x0006540001067983 */ /* 0x001ea20000300800 */
[----:B------:R-:W3:Y:S02]  /*11da0*/  LDL.LU R8, [R1+0x644] ;  /* 0x0006440001087983 */ /* 0x000ee40000300800 */
[----:B------:R-:W4:Y:S02]  /*11db0*/  LDL.LU R24, [R1+0x668] ;  /* 0x0006680001187983 */ /* 0x000f240000300800 */
        /* <DEDUP_REMOVED lines=24> */
[----:B------:R0:W-:Y:S02]  /*11f40*/  STL [R1+0x680], R29 ;  /* 0x0006801d01007387 */ /* 0x0001e40000100800 */
[----:B0-----:R-:W-:-:S04]  /*11f50*/  IMAD.MOV.U32 R29, RZ, RZ, c[0x0][0x188] ;  /* 0x00006200ff1d7624 */ /* 0x001fc800078e00ff */
[----:B------:R-:W-:-:S04]  /*11f60*/  IMAD.SHL.U32 R29, R29, 0x40, RZ ;  /* 0x000000401d1d7824 */ /* 0x000fc800078e00ff */
[----:B------:R-:W-:-:S05]  /*11f70*/  IMAD.SHL.U32 R29, R29, 0x2, RZ ;  /* 0x000000021d1d7824 */ /* 0x000fca00078e00ff */
[----:B--2---:R-:W-:-:S05]  /*11f80*/  IADD3 R6, P1, R6, R29, RZ ;  /* 0x0000001d06067210 */ /* 0x004fca0007f3e0ff */
        /* <DEDUP_REMOVED lines=8> */
[----:B------:R-:W-:-:S05]  /*12010*/  IADD3 R6, P2, R6, R29, RZ ;  /* 0x0000001d06067210 */ /* 0x000fca0007f5e0ff */
[----:B------:R0:W-:Y:S04]  /*12020*/  STL [R1+0x64c], R6 ;  /* 0x00064c0601007387 */ /* 0x0001e80000100800 */
[----:B0-----:R-:W2:Y:S01]  /*12030*/  LDL.LU R6, [R1+0x918] ;  /* 0x0009180001067983 */ /* 0x001ea20000300800 */
[--C-:B----4-:R-:W-:Y:S01]  /*12040*/  IMAD.X R24, R24, 0x1, R0.reuse, P4 ;  /* 0x0000000118187824 */ /* 0x110fe200020e0600 */
[-C--:B---3--:R-:W-:Y:S01]  /*12050*/  IADD3 R25, P4, R25, R29.reuse, RZ ;  /* 0x0000001d19197210 */ /* 0x088fe20007f9e0ff */
[--C-:B------:R-:W-:Y:S01]  /*12060*/  IMAD.X R26, R26, 0x1, R0.reuse, P5 ;  /* 0x000000011a1a7824 */ /* 0x100fe200028e0600 */
[-C--:B------:R-:W-:Y:S01]  /*12070*/  IADD3 R27, P5, R27, R29.reuse, RZ ;  /* 0x0000001d1b1b7210 */ /* 0x080fe20007fbe0ff */
        /* <DEDUP_REMOVED lines=15> */
[----:B------:R-:W-:Y:S01]  /*12170*/  IADD3 R17, P2, R17, R29, RZ ;  /* 0x0000001d11117210 */ /* 0x000fe20007f5e0ff */
[----:B------:R-:W-:-:S02]  /*12180*/  IMAD.X R28, R28, 0x1, R0, P4 ;  /* 0x000000011c1c7824 */ /* 0x000fc400020e0600 */
[----:B--2---:R-:W-:Y:S01]  /*12190*/  IMAD.X R6, R6, 0x1, R0, P3 ;  /* 0x0000000106067824 */ /* 0x004fe200018e0600 */
[----:B------:R-:W-:-:S04]  /*121a0*/  IADD3 R8, P3, R8, R29, RZ ;  /* 0x0000001d08087210 */ /* 0x000fc80007f7e0ff */
[----:B------:R-:W-:Y:S01]  /*121b0*/  STL [R1+0x670], R6 ;  /* 0x0006700601007387 */ /* 0x000fe20000100800 */
[----:B------:R-:W-:Y:S02]  /*121c0*/  STL [R1+0x644], R8 ;  /* 0x0006440801007387 */ /* 0x000fe40000100800 */
[----:B------:R-:W-:Y:S02]  /*121d0*/  STL [R1+0x668], R24 ;  /* 0x0006681801007387 */ /* 0x000fe40000100800 */
[----:B------:R-:W-:Y:S01]  /*121e0*/  STL [R1+0x63c], R25 ;  /* 0x00063c1901007387 */ /* 0x000fe20000100800 */
[----:B------:R-:W-:Y:S01]  /*121f0*/  STL [R1+0x660], R26 ;  /* 0x0006601a01007387 */ /* 0x000fe20000100800 */
[----:B------:R-:W-:Y:S02]  /*12200*/  STL [R1+0x634], R27 ;  /* 0x0006341b01007387 */ /* 0x000fe40000100800 */
[----:B------:R-:W-:Y:S02]  /*12210*/  STL [R1+0x658], R7 ;  /* 0x0006580701007387 */ /* 0x000fe40000100800 */
[----:B------:R-:W-:Y:S02]  /*12220*/  STL [R1+0x62c], R9 ;  /* 0x00062c0901007387 */ /* 0x000fe40000100800 */
[--C-:B------:R-:W-:Y:S01]  /*12230*/  IMAD.X R4, R4, 0x1, R0.reuse, P3 ;  /* 0x0000000104047824 */ /* 0x100fe200018e0600 */
[----:B------:R-:W-:Y:S01]  /*12240*/  STL [R1+0x650], R10 ;  /* 0x0006500a01007387 */ /* 0x000fe20000100800 */
[----:B------:R-:W-:Y:S01]  /*12250*/  IADD3 R3, P3, R3, R29, RZ ;  /* 0x0000001d03037210 */ /* 0x000fe20007f7e0ff */
[----:B------:R-:W-:Y:S02]  /*12260*/  STL [R1+0x624], R11 ;  /* 0x0006240b01007387 */ /* 0x000fe40000100800 */
[----:B------:R-:W-:Y:S01]  /*12270*/  STL [R1+0x648], R5 ;  /* 0x0006480501007387 */ /* 0x000fe20000100800 */
[----:B------:R-:W-:Y:S01]  /*12280*/  STL [R1+0x61c], R2 ;  /* 0x00061c0201007387 */ /* 0x000fe20000100800 */
[----:B------:R-:W-:Y:S02]  /*12290*/  STL [R1+0x640], R4 ;  /* 0x0006400401007387 */ /* 0x000fe40000100800 */
        /* <DEDUP_REMOVED lines=8> */
[----:B------:R-:W-:-:S02]  /*12320*/  IMAD.X R12, R12, 0x1, R0, P3 ;  /* 0x000000010c0c7824 */ /* 0x000fc400018e0600 */
[----:B------:R-:W-:Y:S01]  /*12330*/  STL [R1+0x5f4], R18 ;  /* 0x0005f41201007387 */ /* 0x000fe20000100800 */
[-C--:B------:R-:W-:Y:S01]  /*12340*/  IADD3 R16, P3, R16, R29.reuse, RZ ;  /* 0x0000001d10107210 */ /* 0x080fe20007f7e0ff */
        /* <DEDUP_REMOVED lines=583> */
[--C-:B------:R-:W-:Y:S01]  /*147c0*/  IMAD.X R22, R22, 0x1, R0.reuse, P3 ;  /* 0x0000000116167824 */ /* 0x100fe200018e0600 */
[----:B------:R-:W-:Y:S01]  /*147d0*/  IADD3 R23, P3, R23, UR8, RZ ;  /* 0x0000000817177c10 */ /* 0x000fe2000ff7e0ff */
[--C-:B------:R-:W-:Y:S01]  /*147e0*/  IMAD.X R14, R14, 0x1, R0.reuse, P4 ;  /* 0x000000010e0e7824 */ /* 0x100fe200020e0600 */
[----:B------:R-:W-:Y:S01]  /*147f0*/  IADD3 R18, P4, R18, UR8, RZ ;  /* 0x0000000812127c10 */ /* 0x000fe2000ff9e0ff */
[--C-:B------:R-:W-:Y:S01]  /*14800*/  IMAD.X R13, R13, 0x1, R0.reuse, P5 ;  /* 0x000000010d0d7824 */ /* 0x100fe200028e0600 */
[----:B------:R-:W-:Y:S01]  /*14810*/  IADD3 R17, P5, R17, UR8, RZ ;  /* 0x0000000811117c10 */ /* 0x000fe2000ffbe0ff */
        /* <DEDUP_REMOVED lines=28> */
[----:B------:R-:W-:Y:S01]  /*149e0*/  IADD3 R16, P6, R16, UR8, RZ ;  /* 0x0000000810107c10 */ /* 0x000fe2000ffde0ff */
        /* <DEDUP_REMOVED lines=33> */
[----:B--2---:R-:W-:Y:S01]  /*14c00*/  IADD3 R0, P1, R0, UR8, RZ ;  /* 0x0000000800007c10 */ /* 0x004fe2000ff3e0ff */
[----:B------:R-:W2:Y:S01]  /*14c10*/  LDL.LU R17, [R1+0x77c] ;  /* 0x00077c0001117983 */ /* 0x000ea20000300800 */
[----:B------:R-:W2:Y:S02]  /*14c20*/  LDL.LU R12, [R1+0x7a0] ;  /* 0x0007a000010c7983 */ /* 0x000ea40000300800 */
[----:B------:R-:W2:Y:S02]  /*14c30*/  LDL.LU R16, [R1+0x774] ;  /* 0x0007740001107983 */ /* 0x000ea40000300800 */
[----:B------:R-:W2:Y:S01]  /*14c40*/  LDL.LU R28, [R1+0x798] ;  /* 0x00079800011c7983 */ /* 0x000ea20000300800 */
[----:B------:R0:W-:Y:S04]  /*14c50*/  STL [R1+0x7dc], R0 ;  /* 0x0007dc0001007387 */ /* 0x0001e80000100800 */
[----:B0-----:R-:W3:Y:S02]  /*14c60*/  LDL.LU R0, [R1+0x8e4] ;  /* 0x0008e40001007983 */ /* 0x001ee40000300800 */
[----:B---3--:R-:W-:-:S05]  /*14c70*/  IMAD.X R29, R29, 0x1, R0, P2 ;  /* 0x000000011d1d7824 */ /* 0x008fca00010e0600 */
[----:B------:R0:W-:Y:S04]  /*14c80*/  STL [R1+0x318], R29 ;  /* 0x0003181d01007387 */ /* 0x0001e80000100800 */
[----:B0-----:R-:W3:Y:S01]  /*14c90*/  LDL.LU R29, [R1+0x8e0] ;  /* 0x0008e000011d7983 */ /* 0x001ee20000300800 */
[----:B----4-:R-:W-:Y:S01]  /*14ca0*/  IADD3.X R6, R6, UR5, RZ, P3, !PT ;  /* 0x0000000506067c10 */ /* 0x010fe20009ffe4ff */
[----:B------:R-:W-:Y:S01]  /*14cb0*/  IADD3 R8, P3, R8, UR8, RZ ;  /* 0x0000000808087c10 */ /* 0x000fe2000ff7e0ff */
[----:B------:R-:W-:Y:S01]  /*14cc0*/  IADD3.X R24, R24, UR5, RZ, P4, !PT ;  /* 0x0000000518187c10 */ /* 0x000fe2000a7fe4ff */
[----:B------:R0:W-:Y:S01]  /*14cd0*/  STL [R1+0x8d4], R0 ;  /* 0x0008d40001007387 */ /* 0x0001e20000100800 */
[----:B------:R-:W-:Y:S02]  /*14ce0*/  IADD3 R25, P4, R25, UR8, RZ ;  /* 0x0000000819197c10 */ /* 0x000fe4000ff9e0ff */
[----:B------:R-:W-:Y:S01]  /*14cf0*/  IADD3.X R26, R26, UR5, RZ, P5, !PT ;  /* 0x000000051a1a7c10 */ /* 0x000fe2000affe4ff */
[----:B------:R-:W-:Y:S01]  /*14d00*/  IADD3 R27, P5, R27, UR8, RZ ;  /* 0x000000081b1b7c10 */ /* 0x000fe2000ffbe0ff */
        /* <DEDUP_REMOVED lines=14> */
[----:B---3--:R-:W-:-:S05]  /*14df0*/  IADD3 R29, P2, R29, UR8, RZ ;  /* 0x000000081d1d7c10 */ /* 0x008fca000ff5e0ff */
[----:B------:R-:W-:Y:S01]  /*14e00*/  STL [R1+0x7d8], R29 ;  /* 0x0007d81d01007387 */ /* 0x000fe20000100800 */
[----:B------:R-:W-:Y:S02]  /*14e10*/  STL [R1+0x310], R6 ;  /* 0x0003100601007387 */ /* 0x000fe40000100800 */
[----:B------:R-:W-:Y:S02]  /*14e20*/  STL [R1+0x7d4], R8 ;  /* 0x0007d40801007387 */ /* 0x000fe40000100800 */
[----:B------:R-:W-:Y:S01]  /*14e30*/  STL [R1+0x30c], R24 ;  /* 0x00030c1801007387 */ /* 0x000fe20000100800 */
[----:B------:R-:W-:Y:S01]  /*14e40*/  STL [R1+0x7cc], R25 ;  /* 0x0007cc1901007387 */ /* 0x000fe20000100800 */
[----:B------:R-:W-:Y:S02]  /*14e50*/  STL [R1+0x308], R26 ;  /* 0x0003081a01007387 */ /* 0x000fe40000100800 */
[----:B------:R-:W-:Y:S01]  /*14e60*/  STL [R1+0x7c4], R27 ;  /* 0x0007c41b01007387 */ /* 0x000fe20000100800 */
[----:B------:R-:W-:Y:S01]  /*14e70*/  IADD3.X R5, R5, UR5, RZ, P2, !PT ;  /* 0x0000000505057c10 */ /* 0x000fe200097fe4ff */
[----:B------:R-:W-:Y:S01]  /*14e80*/  STL [R1+0x304], R7 ;  /* 0x0003040701007387 */ /* 0x000fe20000100800 */
[----:B------:R-:W-:Y:S01]  /*14e90*/  IADD3 R2, P2, R2, UR8, RZ ;  /* 0x0000000802027c10 */ /* 0x000fe2000ff5e0ff */
        /* <DEDUP_REMOVED lines=11> */
[----:B------:R-:W-:Y:S01]  /*14f50*/  IADD3.X R13, R13, UR5, RZ, P2, !PT ;  /* 0x000000050d0d7c10 */ /* 0x000fe200097fe4ff */
[----:B------:R-:W-:Y:S01]  /*14f60*/  STL [R1+0x7b8], R22 ;  /* 0x0007b81601007387 */ /* 0x000fe20000100800 */
[----:B--2---:R-:W-:Y:S01]  /*14f70*/  IADD3 R17, P2, R17, UR8, RZ ;  /* 0x0000000811117c10 */ /* 0x004fe2000ff5e0ff */
[----:B------:R-:W-:Y:S01]  /*14f80*/  STL [R1+0x78c], R23 ;  /* 0x00078c1701007387 */ /* 0x000fe20000100800 */
[----:B------:R-:W-:Y:S02]  /*14f90*/  STL [R1+0x7b0], R14 ;  /* 0x0007b00e01007387 */ /* 0x000fe40000100800 */
[----:B------:R-:W-:Y:S02]  /*14fa0*/  STL [R1+0x784], R18 ;  /* 0x0007841201007387 */ /* 0x000fe40000100800 */
[----:B------:R-:W-:Y:S01]  /*14fb0*/  STL [R1+0x7a8], R13 ;  /* 0x0007a80d01007387 */ /* 0x000fe20000100800 */
[----:B------:R-:W-:Y:S01]  /*14fc0*/  STL [R1+0x77c], R17 ;  /* 0x00077c1101007387 */ /* 0x000fe20000100800 */
[----:B0-----:R-:W2:Y:S01]  /*14fd0*/  LDL.LU R0, [R1+0x764] ;  /* 0x0007640001007983 */ /* 0x001ea20000300800 */
[----:B------:R-:W-:Y:S01]  /*14fe0*/  IADD3.X R12, R12, UR5, RZ, P3, !PT ;  /* 0x000000050c0c7c10 */ /* 0x000fe20009ffe4ff */
[----:B------:R-:W-:-:S04]  /*14ff0*/  IADD3 R16, P3, R16, UR8, RZ ;  /* 0x0000000810107c10 */ /* 0x000fc8000ff7e0ff */
[----:B------:R-:W-:Y:S04]  /*15000*/  STL [R1+0x7a0], R12 ;  /* 0x0007a00c01007387 */ /* 0x000fe80000100800 */
[----:B--2---:R0:W-:Y:S01]  /*15010*/  STL [R1+0x8d8], R0 ;  /* 0x0008d80001007387 */ /* 0x0041e20000100800 */
[----:B------:R-:W-:Y:S03]  /*15020*/  STL [R1+0x774], R16 ;  /* 0x0007741001007387 */ /* 0x000fe60000100800 */
[----:B0-----:R-:W2:Y:S01]  /*15030*/  LDL.LU R0, [R1+0x790] ;  /* 0x0007900001007983 */ /* 0x001ea20000300800 */
[----:B------:R-:W-:-:S05]  /*15040*/  IADD3.X R28, R28, UR5, RZ, P4, !PT ;  /* 0x000000051c1c7c10 */ /* 0x000fca000a7fe4ff */
[----:B------:R-:W-:Y:S04]  /*15050*/  STL [R1+0x798], R28 ;  /* 0x0007981c01007387 */ /* 0x000fe80000100800 */
[----:B--2---:R0:W-:Y:S04]  /*15060*/  STL [R1+0x8dc], R0 ;  /* 0x0008dc0001007387 */ /* 0x0041e80000100800 */
        /* <DEDUP_REMOVED lines=29> */
[----:B--2---:R-:W-:-:S05]  /*15240*/  IADD3 R0, P4, R0, UR8, RZ ;  /* 0x0000000800007c10 */ /* 0x004fca000ff9e0ff */
[----:B------:R0:W-:Y:S04]  /*15250*/  STL [R1+0x76c], R0 ;  /* 0x00076c0001007387 */ /* 0x0001e80000100800 */
[----:B0-----:R-:W2:Y:S02]  /*15260*/  LDL.LU R0, [R1+0x8dc] ;  /* 0x0008dc0001007983 */ /* 0x001ea40000300800 */
[----:B--2---:R-:W-:-:S05]  /*15270*/  IADD3.X R0, R0, UR5, RZ, P5, !PT ;  /* 0x0000000500007c10 */ /* 0x004fca000affe4ff */
[----:B------:R0:W-:Y:S04]  /*15280*/  STL [R1+0x790], R0 ;  /* 0x0007900001007387 */ /* 0x0001e80000100800 */
[----:B0-----:R-:W2:Y:S01]  /*15290*/  LDL.LU R0, [R1+0x8d8] ;  /* 0x0008d80001007983 */ /* 0x001ea20000300800 */
[----:B---3--:R-:W-:Y:S01]  /*152a0*/  IADD3.X R8, R8, UR5, RZ, P6, !PT ;  /* 0x0000000508087c10 */ /* 0x008fe2000b7fe4ff */
[----:B----4-:R-:W-:Y:S01]  /*152b0*/  IADD3 R6, P6, R6, UR8, RZ ;  /* 0x0000000806067c10 */ /* 0x010fe2000ffde0ff */
[----:B------:R-:W-:Y:S01]  /*152c0*/  IADD3.X R5, R5, UR5, RZ, P1, !PT ;  /* 0x0000000505057c10 */ /* 0x000fe20008ffe4ff */
[----:B------:R-:W-:Y:S01]  /*152d0*/  IADD3 R2, P1, R2, UR8, RZ ;  /* 0x0000000802027c10 */ /* 0x000fe2000ff3e0ff */
[----:B------:R-:W-:Y:S01]  /*152e0*/  IADD3.X R4, R4, UR5, RZ, P2, !PT ;  /* 0x0000000504047c10 */ /* 0x000fe200097fe4ff */
[----:B------:R-:W-:Y:S01]  /*152f0*/  IADD3 R3, P2, R3, UR8, RZ ;  /* 0x0000000803037c10 */ /* 0x000fe2000ff5e0ff */
[----:B------:R-:W-:Y:S01]  /*15300*/  IADD3.X R19, R19, UR5, RZ, P3, !PT ;  /* 0x0000000513137c10 */ /* 0x000fe20009ffe4ff */
[----:B------:R-:W-:Y:S01]  /*15310*/  IADD3 R15, P3, R15, UR8, RZ ;  /* 0x000000080f0f7c10 */ /* 0x000fe2000ff7e0ff */
[----:B------:R-:W-:-:S02]  /*15320*/  IADD3.X R18, R18, UR5, RZ, P4, !PT ;  /* 0x0000000512127c10 */ /* 0x000fc4000a7fe4ff */
[----:B--2---:R-:W-:-:S05]  /*15330*/  IADD3 R0, P5, R0, UR8, RZ ;  /* 0x0000000800007c10 */ /* 0x004fca000ffbe0ff */
[----:B------:R0:W-:Y:S04]  /*15340*/  STL [R1+0x764], R0 ;  /* 0x0007640001007387 */ /* 0x0001e80000100800 */
[----:B0-----:R0:W5:Y:S01]  /*15350*/  LDL.LU R0, [R1+0x8d4] ;  /* 0x0008d40001007983 */ /* 0x0011620000300800 */
[----:B------:R1:W-:Y:S03]  /*15360*/  STL [R1+0x788], R8 ;  /* 0x0007880801007387 */ /* 0x0003e60000100800 */
[----:B-1----:R0:W5:Y:S01]  /*15370*/  LDL.LU R8, [R1+0x8d0] ;  /* 0x0008d00001087983 */ /* 0x0021620000300800 */
[----:B------:R1:W-:Y:S03]  /*15380*/  STL [R1+0x75c], R6 ;  /* 0x00075c0601007387 */ /* 0x0003e60000100800 */
[----:B-1----:R0:W5:Y:S01]  /*15390*/  LDL.LU R6, [R1+0x8cc] ;  /* 0x0008cc0001067983 */ /* 0x0021620000300800 */
[----:B------:R1:W-:Y:S03]  /*153a0*/  STL [R1+0x780], R5 ;  /* 0x0007800501007387 */ /* 0x0003e60000100800 */
[----:B-1----:R-:W2:Y:S01]  /*153b0*/  LDL.LU R5, [R1+0x8c8] ;  /* 0x0008c80001057983 */ /* 0x002ea20000300800 */
[----:B------:R1:W-:Y:S03]  /*153c0*/  STL [R1+0x754], R2 ;  /* 0x0007540201007387 */ /* 0x0003e60000100800 */
[----:B-1----:R-:W3:Y:S01]  /*153d0*/  LDL.LU R2, [R1+0x8c4] ;  /* 0x0008c40001027983 */ /* 0x002ee20000300800 */
[----:B------:R1:W-:Y:S03]  /*153e0*/  STL [R1+0x778], R4 ;  /* 0x0007780401007387 */ /* 0x0003e60000100800 */
[----:B-1----:R-:W4:Y:S01]  /*153f0*/  LDL.LU R4, [R1+0x8c0] ;  /* 0x0008c00001047983 */ /* 0x002f220000300800 */
[----:B------:R1:W-:Y:S03]  /*15400*/  STL [R1+0x74c], R3 ;  /* 0x00074c0301007387 */ /* 0x0003e60000100800 */
[----:B-1----:R-:W2:Y:S01]  /*15410*/  LDL.LU R3, [R1+0x8bc] ;  /* 0x0008bc0001037983 */ /* 0x002ea20000300800 */
[----:B------:R1:W-:Y:S01]  /*15420*/  STL [R1+0x770], R19 ;  /* 0x0007701301007387 */ /* 0x0003e20000100800 */
[----:B------:R-:W-:-:S02]  /*15430*/  IADD3 R14, P4, R14, UR8, RZ ;  /* 0x000000080e0e7c10 */ /* 0x000fc4000ff9e0ff */
[----:B------:R-:W-:Y:S01]  /*15440*/  IADD3.X R17, R17, UR5, RZ, P5, !PT ;  /* 0x0000000511117c10 */ /* 0x000fe2000affe4ff */
[----:B------:R-:W-:Y:S01]  /*15450*/  IADD3 R13, P5, R13, UR8, RZ ;  /* 0x000000080d0d7c10 */ /* 0x000fe2000ffbe0ff */
[----:B------:R-:W-:Y:S01]  /*15460*/  IADD3.X R16, R16, UR5, RZ, P6, !PT ;  /* 0x0000000510107c10 */ /* 0x000fe2000b7fe4ff */
[----:B-1----:R0:W5:Y:S01]  /*15470*/  LDL.LU R19, [R1+0x8b8] ;  /* 0x0008b80001137983 */ /* 0x0021620000300800 */
[----:B------:R1:W-:Y:S01]  /*15480*/  STL [R1+0x744], R15 ;  /* 0x0007440f01007387 */ /* 0x0003e20000100800 */
[----:B------:R-:W-:Y:S02]  /*15490*/  IADD3 R12, P6, R12, UR8, RZ ;  /* 0x000000080c0c7c10 */ /* 0x000fe4000ffde0ff */
[----:B------:R-:W-:Y:S01]  /*154a0*/  IADD3.X R29, R29, UR5, RZ, P1, !PT ;  /* 0x000000051d1d7c10 */ /* 0x000fe20008ffe4ff */
[----:B-1----:R0:W5:Y:S01]  /*154b0*/  LDL.LU R15, [R1+0x8b4] ;  /* 0x0008b400010f7983 */ /* 0x0021620000300800 */
[----:B------:R1:W-:Y:S01]  /*154c0*/  STL [R1+0x768], R18 ;  /* 0x0007681201007387 */ /* 0x0003e20000100800 */
[----:B------:R-:W-:-:S02]  /*154d0*/  IADD3 R28, P1, R28, UR8, RZ ;  /* 0x000000081c1c7c10 */ /* 0x000fc4000ff3e0ff */
[----:B------:R-:W-:Y:S01]  /*154e0*/  IADD3.X R24, R24, UR5, RZ, P2, !PT ;  /* 0x0000000518187c10 */ /* 0x000fe200097fe4ff */
[----:B-1----:R0:W5:Y:S01]  /*154f0*/  LDL.LU R18, [R1+0x8b0] ;  /* 0x0008b00001127983 */ /* 0x0021620000300800 */
[----:B------:R1:W-:Y:S01]  /*15500*/  STL [R1+0x73c], R14 ;  /* 0x00073c0e01007387 */ /* 0x0003e20000100800 */
[----:B------:R-:W-:Y:S02]  /*15510*/  IADD3 R25, P2, R25, UR8, RZ ;  /* 0x0000000819197c10 */ /* 0x000fe4000ff5e0ff */
        /* <DEDUP_REMOVED lines=11> */
[----:B------:R-:W-:Y:S02]  /*155d0*/  IADD3.X R11, R11, UR5, RZ, P6, !PT ;  /* 0x000000050b0b7c10 */ /* 0x000fe4000b7fe4ff */
[----:B-1----:R0:W5:Y:S01]  /*155e0*/  LDL.LU R16, [R1+0x8a0] ;  /* 0x0008a00001107983 */ /* 0x0021620000300800 */
[----:B------:R1:W-:Y:S01]  /*155f0*/  STL [R1+0x72c], R12 ;  /* 0x00072c0c01007387 */ /* 0x0003e20000100800 */
[----:B------:R-:W-:Y:S02]  /*15600*/  IADD3.X R20, R20, UR5, RZ, P1, !PT ;  /* 0x0000000514147c10 */ /* 0x000fe40008ffe4ff */
[----:B-1----:R0:W5:Y:S01]  /*15610*/  LDL.LU R12, [R1+0x89c] ;  /* 0x00089c00010c7983 */ /* 0x0021620000300800 */
[----:B------:R-:W-:Y:S02]  /*15620*/  STL [R1+0x750], R29 ;  /* 0x0007501d01007387 */ /* 0x000fe40000100800 */
[----:B------:R1:W-:Y:S02]  /*15630*/  STL [R1+0x724], R28 ;  /* 0x0007241c01007387 */ /* 0x0003e40000100800 */
[----:B------:R-:W-:Y:S01]  /*15640*/  STL [R1+0x748], R24 ;  /* 0x0007481801007387 */ /* 0x000fe20000100800 */
[----:B------:R-:W-:Y:S01]  /*15650*/  STL [R1+0x71c], R25 ;  /* 0x00071c1901007387 */ /* 0x000fe20000100800 */
[----:B------:R-:W-:Y:S02]  /*15660*/  STL [R1+0x740], R26 ;  /* 0x0007401a01007387 */ /* 0x000fe40000100800 */
[----:B------:R-:W-:Y:S02]  /*15670*/  STL [R1+0x714], R27 ;  /* 0x0007141b01007387 */ /* 0x000fe40000100800 */
[----:B------:R-:W-:Y:S01]  /*15680*/  STL [R1+0x738], R7 ;  /* 0x0007380701007387 */ /* 0x000fe20000100800 */
[----:B------:R-:W-:Y:S01]  /*15690*/  STL [R1+0x70c], R9 ;  /* 0x00070c0901007387 */ /* 0x000fe20000100800 */
[----:B------:R-:W-:Y:S01]  /*156a0*/  STL [R1+0x730], R10 ;  /* 0x0007300a01007387 */ /* 0x000fe20000100800 */
[----:B------:R-:W-:Y:S01]  /*156b0*/  IADD3.X R21, R21, UR5, RZ, P2, !PT ;  /* 0x0000000515157c10 */ /* 0x000fe200097fe4ff */
[----:B------:R3:W-:Y:S01]  /*156c0*/  STL [R1+0x728], R11 ;  /* 0x0007280b01007387 */ /* 0x0007e20000100800 */
[----:B-1----:R-:W1:Y:S01]  /*156d0*/  S2R R28, SR_TID.X ;  /* 0x00000000001c7919 */ /* 0x002e620000002100 */
[----:B------:R-:W-:-:S02]  /*156e0*/  IADD3.X R22, R22, UR5, RZ, P3, !PT ;  /* 0x0000000516167c10 */ /* 0x000fc40009ffe4ff */
[----:B------:R-:W-:Y:S01]  /*156f0*/  IADD3.X R23, R23, UR5, RZ, P4, !PT ;  /* 0x0000000517177c10 */ /* 0x000fe2000a7fe4ff */
[----:B------:R0:W-:Y:S01]  /*15700*/  STL [R1+0x720], R20 ;  /* 0x0007201401007387 */ /* 0x0001e20000100800 */
[----:B------:R0:W-:Y:S02]  /*15710*/  STL [R1+0x718], R21 ;  /* 0x0007181501007387 */ /* 0x0001e40000100800 */
[----:B------:R0:W-:Y:S02]  /*15720*/  STL [R1+0x710], R22 ;  /* 0x0007101601007387 */ /* 0x0001e40000100800 */
[----:B------:R-:W-:-:S04]  /*15730*/  IMAD.MOV.U32 R29, RZ, RZ, c[0x0][0x188] ;  /* 0x00006200ff1d7624 */ /* 0x000fc800078e00ff */
[----:B------:R-:W-:-:S04]  /*15740*/  IMAD.SHL.U32 R29, R29, 0x40, RZ ;  /* 0x000000401d1d7824 */ /* 0x000fc800078e00ff */
[----:B------:R-:W-:Y:S01]  /*15750*/  IMAD.SHL.U32 R29, R29, 0x2, RZ ;  /* 0x000000021d1d7824 */ /* 0x000fe200078e00ff */
[----:B-1----:R-:W-:-:S05]  /*15760*/  LOP3.LUT R28, R28, 0x3f, RZ, 0xc0, !PT ;  /* 0x0000003f1c1c7812 */ /* 0x002fca00078ec0ff */
[----:B------:R-:W-:Y:S02]  /*15770*/  IMAD.SHL.U32 R28, R28, 0x2, RZ ;  /* 0x000000021c1c7824 */ /* 0x000fe400078e00ff */
[----:B---3--:R-:W-:Y:S02]  /*15780*/  IMAD.MOV.U32 R11, RZ, RZ, R2 ;  /* 0x000000ffff0b7224 */ /* 0x008fe400078e0002 */
[----:B----4-:R-:W-:Y:S02]  /*15790*/  IMAD.MOV.U32 R2, RZ, RZ, R4 ;  /* 0x000000ffff027224 */ /* 0x010fe400078e0004 */
[----:B--2---:R-:W-:Y:S02]  /*157a0*/  IMAD.MOV.U32 R10, RZ, RZ, R3 ;  /* 0x000000ffff0a7224 */ /* 0x004fe400078e0003 */
[----:B------:R-:W-:-:S05]  /*157b0*/  IMAD.MOV.U32 R3, RZ, RZ, R5 ;  /* 0x000000ffff037224 */ /* 0x000fca00078e0005 */
[----:B------:R0:W-:Y:S01]  /*157c0*/  STL.64 [R1+0x1c0], R2 ;  /* 0x0001c00201007387 */ /* 0x0001e20000100a00 */
[----:B------:R0:W-:Y:S02]  /*157d0*/  STL [R1+0x708], R23 ;  /* 0x0007081701007387 */ /* 0x0001e40000100800 */
[----:B------:R0:W-:Y:S01]  /*157e0*/  STL.64 [R1+0x1c8], R10 ;  /* 0x0001c80a01007387 */ /* 0x0001e20000100a00 */
[----:B------:R-:W-:Y:S01]  /*157f0*/  @!P0 CALL.REL.NOINC `(.L_x_2) ;  /* 0x0000001000008944 */ /* 0x000fe20003c00000 */
[----:B------:R-:W-:Y:S05]  /*15800*/  BRA `(.L_x_3) ;  /* 0xffff07e000007947 */ /* 0x000fea000383ffff */
.L_x_2:
[----:B------:R-:W2:Y:S04]  /*15810*/  LDL.LU R7, [R1+0xf8] ;  /* 0x0000f80001077983 */ /* 0x000ea80000300800 */
[----:B--2---:R1:W-:Y:S04]  /*15820*/  STL [R1+0x8e8], R7 ;  /* 0x0008e80701007387 */ /* 0x0043e80000100800 */
[----:B-1----:R-:W2:Y:S04]  /*15830*/  LDL.LU R7, [R1+0x100] ;  /* 0x0001000001077983 */ /* 0x002ea80000300800 */
        /* <DEDUP_REMOVED lines=12> */
[----:B--2---:R1:W-:Y:S02]  /*15900*/  STL [R1+0x920], R7 ;  /* 0x0009200701007387 */ /* 0x0043e40000100800 */
[----:B-1---5:R-:W-:-:S02]  /*15910*/  IMAD.MOV.U32 R7, RZ, RZ, R6 ;  /* 0x000000ffff077224 */ /* 0x022fc400078e0006 */
        /* <DEDUP_REMOVED lines=18> */
[----:B------:R-:W2:Y:S01]  /*15a40*/  LDL.LU R5, [R1+0x138] ;  /* 0x0001380001057983 */ /* 0x000ea20000300800 */
[----:B-1----:R-:W-:-:S03]  /*15a50*/  IMAD.MOV.U32 R6, RZ, RZ, R8 ;  /* 0x000000ffff067224 */ /* 0x002fc600078e0008 */
[----:B--2---:R1:W-:Y:S04]  /*15a60*/  STL [R1+0x8e0], R5 ;  /* 0x0008e00501007387 */ /* 0x0043e80000100800 */
[----:B-1----:R-:W2:Y:S04]  /*15a70*/  LDL.LU R5, [R1+0x12c] ;  /* 0x00012c0001057983 */ /* 0x002ea80000300800 */
[----:B------:R-:W3:Y:S04]  /*15a80*/  LDL.LU R4, [R1+0x158] ;  /* 0x0001580001047983 */ /* 0x000ee80000300800 */
[----:B---3--:R1:W-:Y:S04]  /*15a90*/  STL [R1+0x8dc], R4 ;  /* 0x0008dc0401007387 */ /* 0x0083e80000100800 */
[----:B-1----:R-:W3:Y:S04]  /*15aa0*/  LDL.LU R4, [R1+0x13c] ;  /* 0x00013c0001047983 */ /* 0x002ee80000300800 */
[----:B0-----:R-:W4:Y:S04]  /*15ab0*/  LDL.LU R11, [R1+0xf0] ;  /* 0x0000f000010b7983 */ /* 0x001f280000300800 */
[----:B----4-:R0:W-:Y:S04]  /*15ac0*/  STL [R1+0x8d8], R11 ;  /* 0x0008d80b01007387 */ /* 0x0101e80000100800 */
[----:B0-----:R-:W4:Y:S04]  /*15ad0*/  LDL.LU R11, [R1+0x15c] ;  /* 0x00015c00010b7983 */ /* 0x001f280000300800 */
[----:B------:R-:W2:Y:S04]  /*15ae0*/  LDL.LU R10, [R1+0x120] ;  /* 0x00012000010a7983 */ /* 0x000ea80000300800 */
[----:B--2---:R0:W-:Y:S04]  /*15af0*/  STL [R1+0x8d4], R10 ;  /* 0x0008d40a01007387 */ /* 0x0041e80000100800 */
[----:B0-----:R-:W2:Y:S04]  /*15b00*/  LDL.LU R10, [R1+0xf4] ;  /* 0x0000f400010a7983 */ /* 0x001ea80000300800 */
[----:B------:R-:W2:Y:S04]  /*15b10*/  LDL.LU R9, [R1+0x130] ;  /* 0x0001300001097983 */ /* 0x000ea80000300800 */
[----:B--2---:R0:W-:Y:S04]  /*15b20*/  STL [R1+0x8d0], R9 ;  /* 0x0008d00901007387 */ /* 0x0041e80000100800 */
[----:B0-----:R-:W2:Y:S04]  /*15b30*/  LDL.LU R9, [R1+0x124] ;  /* 0x0001240001097983 */ /* 0x001ea80000300800 */
[----:B------:R0:W-:Y:S04]  /*15b40*/  STL [R1+0x8c8], R15 ;  /* 0x0008c80f01007387 */ /* 0x0001e80000100800 */
[----:B0-----:R-:W2:Y:S04]  /*15b50*/  LDL.LU R15, [R1+0x154] ;  /* 0x00015400010f7983 */ /* 0x001ea80000300800 */
[----:B--2---:R0:W-:Y:S04]  /*15b60*/  STL [R1+0x8cc], R15 ;  /* 0x0008cc0f01007387 */ /* 0x0041e80000100800 */
[----:B0-----:R-:W2:Y:S04]  /*15b70*/  LDL.LU R15, [R1+0x134] ;  /* 0x00013400010f7983 */ /* 0x001ea80000300800 */
[----:B------:R-:W2:Y:S04]  /*15b80*/  LDL.LU R8, [R1+0x150] ;  /* 0x0001500001087983 */ /* 0x000ea80000300800 */
[----:B------:R0:W-:Y:S04]  /*15b90*/  STL [R1+0x8c4], R14 ;  /* 0x0008c40e01007387 */ /* 0x0001e80000100800 */
[----:B0-----:R-:W2:Y:S04]  /*15ba0*/  LDL.LU R14, [R1+0x14c] ;  /* 0x00014c00010e7983 */ /* 0x001ea80000300800 */
        /* <DEDUP_REMOVED lines=12> */
[----:B------:R-:W2:Y:S04]  /*15c70*/  LDL.LU R23, [R1+0x198] ;  /* 0x0001980001177983 */ /* 0x000ea80000300800 */
[----:B--2---:R0:W-:Y:S04]  /*15c80*/  STL [R1+0x8a8], R23 ;  /* 0x0008a81701007387 */ /* 0x0041e80000100800 */
[----:B0-----:R-:W2:Y:S04]  /*15c90*/  LDL.LU R23, [R1+0x184] ;  /* 0x0001840001177983 */ /* 0x001ea80000300800 */
[----:B------:R-:W2:Y:S04]  /*15ca0*/  LDL.LU R22, [R1+0x1a8] ;  /* 0x0001a80001167983 */ /* 0x000ea80000300800 */
[----:B--2---:R0:W-:Y:S04]  /*15cb0*/  STL [R1+0x8a4], R22 ;  /* 0x0008a41601007387 */ /* 0x0041e80000100800 */
[----:B0-----:R-:W2:Y:S04]  /*15cc0*/  LDL.LU R22, [R1+0x19c] ;  /* 0x00019c0001167983 */ /* 0x001ea80000300800 */
[----:B------:R-:W2:Y:S04]  /*15cd0*/  LDL.LU R21, [R1+0x1b8] ;  /* 0x0001b80001157983 */ /* 0x000ea80000300800 */
[----:B--2---:R0:W-:Y:S04]  /*15ce0*/  STL [R1+0x8a0], R21 ;  /* 0x0008a01501007387 */ /* 0x0041e80000100800 */
[----:B0-----:R-:W2:Y:S04]  /*15cf0*/  LDL.LU R21, [R1+0x1ac] ;  /* 0x0001ac0001157983 */ /* 0x001ea80000300800 */
[----:B------:R-:W2:Y:S01]  /*15d00*/  LDL.LU R28, [R1+0x1dc] ;  /* 0x0001dc00011c7983 */ /* 0x000ea20000300800 */
[----:B------:R-:W-:-:S03]  /*15d10*/  F2FP.BF16.PACK_AB R7, R6, R7 ;  /* 0x000000070607723e */ /* 0x000fc600000010ff */
[----:B--2---:R0:W-:Y:S04]  /*15d20*/  STL [R1+0x89c], R28 ;  /* 0x00089c1c01007387 */ /* 0x0041e80000100800 */
[----:B0-----:R-:W2:Y:S04]  /*15d30*/  LDL.LU R28, [R1+0x1bc] ;  /* 0x0001bc00011c7983 */ /* 0x001ea80000300800 */
[----:B------:R-:W2:Y:S04]  /*15d40*/  LDL.LU R20, [R1+0x1d8] ;  /* 0x0001d80001147983 */ /* 0x000ea80000300800 */
        /* <DEDUP_REMOVED lines=9> */
[----:B------:R0:W-:Y:S04]  /*15de0*/  STL [R1+0x1c], R7 ;  /* 0x00001c0701007387 */ /* 0x0001e80000100800 */
[----:B0-----:R-:W2:Y:S02]  /*15df0*/  LDL.LU R7, [R1+0x920] ;  /* 0x0009200001077983 */ /* 0x001ea40000300800 */
[----:B--2---:R-:W-:-:S02]  /*15e00*/  F2FP.BF16.PACK_AB R7, R6, R7 ;  /* 0x000000070607723e */ /* 0x004fc400000010ff */
        /* <DEDUP_REMOVED lines=25> */
[----:B------:R0:W-:Y:S04]  /*15fa0*/  STL [R1], R7 ;  /* 0x0000000701007387 */ /* 0x0001e80000100800 */
[----:B0-----:R-:W2:Y:S02]  /*15fb0*/  LDL.LU R7, [R1+0x8e8] ;  /* 0x0008e80001077983 */ /* 0x001ea40000300800 */
[----:B--2---:R-:W-:-:S02]  /*15fc0*/  F2FP.BF16.PACK_AB R7, R6, R7 ;  /* 0x000000070607723e */ /* 0x004fc400000010ff */
[----:B------:R-:W2:Y:S02]  /*15fd0*/  LDL.LU R6, [R1+0x8e4] ;  /* 0x0008e40001067983 */ /* 0x000ea40000300800 */
[----:B--2---:R-:W-:Y:S02]  /*15fe0*/  F2FP.BF16.PACK_AB R6, R5, R6 ;  /* 0x000000060506723e */ /* 0x004fe400000010ff */
[----:B------:R-:W3:Y:S02]  /*15ff0*/  LDL.LU R5, [R1+0x8e0] ;  /* 0x0008e00001057983 */ /* 0x000ee40000300800 */
[----:B---3--:R-:W-:Y:S02]  /*16000*/  F2FP.BF16.PACK_AB R5, R4, R5 ;  /* 0x000000050405723e */ /* 0x008fe400000010ff */
[----:B------:R-:W4:Y:S02]  /*16010*/  LDL.LU R4, [R1+0x8dc] ;  /* 0x0008dc0001047983 */ /* 0x000f240000300800 */
[----:B----4-:R-:W-:-:S02]  /*16020*/  F2FP.BF16.PACK_AB R4, R11, R4 ;  /* 0x000000040b04723e */ /* 0x010fc400000010ff */
[----:B------:R-:W2:Y:S02]  /*16030*/  LDL.LU R11, [R1+0x8d8] ;  /* 0x0008d800010b7983 */ /* 0x000ea40000300800 */
[----:B--2---:R-:W-:Y:S02]  /*16040*/  F2FP.BF16.PACK_AB R11, R10, R11 ;  /* 0x0000000b0a0b723e */ /* 0x004fe400000010ff */
[----:B------:R-:W2:Y:S02]  /*16050*/  LDL.LU R10, [R1+0x8d4] ;  /* 0x0008d400010a7983 */ /* 0x000ea40000300800 */
[----:B--2---:R-:W-:Y:S02]  /*16060*/  F2FP.BF16.PACK_AB R10, R9, R10 ;  /* 0x0000000a090a723e */ /* 0x004fe400000010ff */
[----:B------:R-:W2:Y:S02]  /*16070*/  LDL.LU R9, [R1+0x8d0] ;  /* 0x0008d00001097983 */ /* 0x000ea40000300800 */
[----:B--2---:R-:W-:-:S02]  /*16080*/  F2FP.BF16.PACK_AB R9, R15, R9 ;  /* 0x000000090f09723e */ /* 0x004fc400000010ff */
        /* <DEDUP_REMOVED lines=24> */
[----:B------:R-:W2:Y:S01]  /*16210*/  LDL.LU R28, [R1+0x89c] ;  /* 0x00089c00011c7983 */ /* 0x000ea20000300800 */
[----:B------:R-:W-:Y:S02]  /*16220*/  F2FP.BF16.PACK_AB R27, R0, R27 ;  /* 0x0000001b001b723e */ /* 0x000fe400000010ff */
[----:B------:R-:W-:Y:S02]  /*16230*/  F2FP.BF16.PACK_AB R26, R29, R26 ;  /* 0x0000001a1d1a723e */ /* 0x000fe400000010ff */
[----:B------:R-:W-:Y:S02]  /*16240*/  F2FP.BF16.PACK_AB R25, R3, R25 ;  /* 0x000000190319723e */ /* 0x000fe400000010ff */
[----:B------:R-:W-:Y:S02]  /*16250*/  F2FP.BF16.PACK_AB R24, R2, R24 ;  /* 0x000000180218723e */ /* 0x000fe400000010ff */
[----:B--2---:R-:W-:Y:S02]  /*16260*/  F2FP.BF16.PACK_AB R20, R28, R20 ;  /* 0x000000141c14723e */ /* 0x004fe400000010ff */
.L_x_1:
[----:B0-----:R-:W2:Y:S04]  /*16270*/  LDL.LU R0, [R1+0x818] ;  /* 0x0008180001007983 */ /* 0x001ea80000300800 */
[----:B------:R-:W0:Y:S02]  /*16280*/  S2R R29, SR_TID.X ;  /* 0x00000000001d7919 */ /* 0x000e240000002100 */
[----:B0-----:R-:W-:-:S02]  /*16290*/  IMAD.SHL.U32 R2, R29, 0x20, RZ ;  /* 0x000000201d027824 */ /* 0x001fc400078e00ff */
[C---:B------:R-:W-:Y:S02]  /*162a0*/  IMAD.SHL.U32 R28, R29.reuse, 0x4, RZ ;  /* 0x000000041d1c7824 */ /* 0x040fe400078e00ff */
[----:B------:R-:W-:-:S05]  /*162b0*/  IMAD.SHL.U32 R3, R29, 0x8, RZ ;  /* 0x000000081d037824 */ /* 0x000fca00078e00ff */
[----:B------:R-:W-:Y:S01]  /*162c0*/  LOP3.LUT R3, R3, 0x100, RZ, 0xc0, !PT ;  /* 0x0000010003037812 */ /* 0x000fe200078ec0ff */
[----:B------:R-:W-:Y:S01]  /*162d0*/  BAR.SYNC.DEFER_BLOCKING 0x0 ;  /* 0x0000000000007b1d */ /* 0x000fe20000010000 */
[----:B--2---:R-:W-:-:S04]  /*162e0*/  LOP3.LUT R0, R0, 0xc00, RZ, 0xc0, !PT ;  /* 0x00000c0000007812 */ /* 0x004fc800078ec0ff */
[----:B------:R-:W-:Y:S01]  /*162f0*/  LOP3.LUT R0, R0, 0x60, R2, 0xf8, !PT ;  /* 0x0000006000007812 */ /* 0x000fe200078ef802 */
[C---:B------:R-:W-:Y:S01]  /*16300*/  IMAD.SHL.U32 R2, R29.reuse, 0x200, RZ ;  /* 0x000002001d027824 */ /* 0x040fe200078e00ff */
[----:B------:R-:W-:Y:S02]  /*16310*/  LOP3.LUT R29, R29, 0x3f, RZ, 0xc0, !PT ;  /* 0x0000003f1d1d7812 */ /* 0x000fe400078ec0ff */
[----:B------:R-:W-:Y:S02]  /*16320*/  LOP3.LUT R0, R0, 0x70, R28, 0x78, !PT ;  /* 0x0000007000007812 */ /* 0x000fe400078e781c */
[----:B------:R-:W-:-:S03]  /*16330*/  LOP3.LUT R2, R2, 0xc00, RZ, 0xc0, !PT ;  /* 0x00000c0002027812 */ /* 0x000fc600078ec0ff */
[----:B------:R-:W-:Y:S02]  /*16340*/  IMAD.IADD R0, R3, 0x1, R0 ;  /* 0x0000000103007824 */ /* 0x000fe400078e0200 */
[----:B------:R-:W-:-:S03]  /*16350*/  IMAD R2, R29, 0x10, R2 ;  /* 0x000000101d027824 */ /* 0x000fc600078e0202 */
[----:B------:R-:W-:Y:S04]  /*16360*/  STS.128 [R0], R24 ;  /* 0x0000001800007388 */ /* 0x000fe80000000c00 */
[----:B------:R0:W-:Y:S04]  /*16370*/  STS.128 [R0+0x80], R20 ;  /* 0x0000801400007388 */ /* 0x0001e80000000c00 */
[----:B------:R-:W-:Y:S04]  /*16380*/  STS.128 [R0+0x200], R16 ;  /* 0x0002001000007388 */ /* 0x000fe80000000c00 */
[----:B------:R-:W-:Y:S04]  /*16390*/  STS.128 [R0+0x280], R12 ;  /* 0x0002800c00007388 */ /* 0x000fe80000000c00 */
[----:B------:R-:W-:Y:S01]  /*163a0*/  BAR.SYNC.DEFER_BLOCKING 0x0 ;  /* 0x0000000000007b1d */ /* 0x000fe20000010000 */
[----:B0-----:R-:W-:-:S02]  /*163b0*/  LOP3.LUT R20, R2, 0x20, RZ, 0x3c, !PT ;  /* 0x0000002002147812 */ /* 0x001fc400078e3cff */
[----:B------:R-:W-:-:S03]  /*163c0*/  LOP3.LUT R23, R2, 0x40, RZ, 0x3c, !PT ;  /* 0x0000004002177812 */ /* 0x000fc600078e3cff */
[----:B------:R-:W0:Y:S04]  /*163d0*/  LDS.128 R12, [R2] ;  /* 0x00000000020c7984 */ /* 0x000e280000000c00 */
[----:B------:R-:W-:Y:S04]  /*163e0*/  LDS.128 R16, [R23] ;  /* 0x0000000017107984 */ /* 0x000fe80000000c00 */
[----:B0-----:R-:W-:Y:S01]  /*163f0*/  STL [R1+0x34], R13 ;  /* 0x0000340d01007387 */ /* 0x001fe20000100800 */
[----:B------:R-:W-:-:S03]  /*16400*/  IMAD.MOV.U32 R24, RZ, RZ, R12 ;  /* 0x000000ffff187224 */ /* 0x000fc600078e000c */
[----:B------:R-:W-:Y:S04]  /*16410*/  STL.64 [R1+0x38], R14 ;  /* 0x0000380e01007387 */ /* 0x000fe80000100a00 */
[----:B------:R-:W0:Y:S04]  /*16420*/  LDS.128 R12, [R20] ;  /* 0x00000000140c7984 */ /* 0x000e280000000c00 */
[----:B------:R-:W2:Y:S04]  /*16430*/  LDL.LU R3, [R1+0x820] ;  /* 0x0008200001037983 */ /* 0x000ea80000300800 */
[----:B------:R-:W3:Y:S04]  /*16440*/  LDL.LU R21, [R1+0x7ec] ;  /* 0x0007ec0001157983 */ /* 0x000ee80000300800 */
[----:B0-----:R-:W-:Y:S04]  /*16450*/  STL.64 [R1+0x20], R12 ;  /* 0x0000200c01007387 */ /* 0x001fe80000100a00 */
[----:B------:R-:W-:Y:S04]  /*16460*/  STL.64 [R1+0x28], R14 ;  /* 0x0000280e01007387 */ /* 0x000fe80000100a00 */
[----:B------:R0:W-:Y:S02]  /*16470*/  STL.64 [R1+0x8a8], R18 ;  /* 0x0008a81201007387 */ /* 0x0001e40000100a00 */
[----:B0-----:R-:W-:-:S05]  /*16480*/  LOP3.LUT R19, R2, 0x60, RZ, 0x3c, !PT ;  /* 0x0000006002137812 */ /* 0x001fca00078e3cff */
[----:B------:R-:W0:Y:S04]  /*16490*/  LDS.128 R12, [R19] ;  /* 0x00000000130c7984 */ /* 0x000e280000000c00 */
[----:B------:R-:W-:Y:S06]  /*164a0*/  BAR.SYNC.DEFER_BLOCKING 0x0 ;  /* 0x0000000000007b1d */ /* 0x000fec0000010000 */
[----:B------:R-:W-:Y:S04]  /*164b0*/  STS.128 [R0], R8 ;  /* 0x0000000800007388 */ /* 0x000fe80000000c00 */
[----:B------:R-:W-:Y:S04]  /*164c0*/  STS.128 [R0+0x80], R4 ;  /* 0x0000800400007388 */ /* 0x000fe80000000c00 */
[----:B0-----:R0:W-:Y:S04]  /*164d0*/  STL.64 [R1+0x8e0], R12 ;  /* 0x0008e00c01007387 */ /* 0x0011e80000100a00 */
[----:B0-----:R-:W4:Y:S04]  /*164e0*/  LDL R13, [R1+0x7f0] ;  /* 0x0007f000010d7983 */ /* 0x001f280000100800 */
[----:B------:R0:W-:Y:S04]  /*164f0*/  STL [R1+0x89c], R15 ;  /* 0x00089c0f01007387 */ /* 0x0001e80000100800 */
[----:B------:R-:W5:Y:S04]  /*16500*/  LDL.LU R8, [R1+0x10] ;  /* 0x0000100001087983 */ /* 0x000f680000300800 */
[----:B------:R-:W5:Y:S04]  /*16510*/  LDL.LU R9, [R1+0x14] ;  /* 0x0000140001097983 */ /* 0x000f680000300800 */
[----:B------:R-:W5:Y:S04]  /*16520*/  LDL.LU R10, [R1+0x18] ;  /* 0x00001800010a7983 */ /* 0x000f680000300800 */
[----:B------:R-:W5:Y:S04]  /*16530*/  LDL.LU R11, [R1+0x1c] ;  /* 0x00001c00010b7983 */ /* 0x000f680000300800 */
[----:B------:R-:W4:Y:S04]  /*16540*/  LDL.LU R4, [R1] ;  /* 0x0000000001047983 */ /* 0x000f280000300800 */
[----:B------:R-:W4:Y:S04]  /*16550*/  LDL.LU R5, [R1+0x4] ;  /* 0x0000040001057983 */ /* 0x000f280000300800 */
[----:B------:R-:W4:Y:S04]  /*16560*/  LDL.LU R6, [R1+0x8] ;  /* 0x0000080001067983 */ /* 0x000f280000300800 */
[----:B------:R-:W4:Y:S04]  /*16570*/  LDL.LU R7, [R1+0xc] ;  /* 0x00000c0001077983 */ /* 0x000f280000300800 */
[----:B0-----:R-:W4:Y:S04]  /*16580*/  LDL.LU R15, [R1+0x7f4] ;  /* 0x0007f400010f7983 */ /* 0x001f280000300800 */
[----:B------:R-:W4:Y:S01]  /*16590*/  LDL.LU R26, [R1+0x82c] ;  /* 0x00082c00011a7983 */ /* 0x000f220000300800 */
[----:B------:R-:W-:-:S03]  /*165a0*/  IMAD.MOV.U32 R22, RZ, RZ, c[0x0][0x194] ;  /* 0x00006500ff167624 */ /* 0x000fc600078e00ff */
[----:B------:R-:W4:Y:S04]  /*165b0*/  LDL.LU R25, [R1+0x828] ;  /* 0x0008280001197983 */ /* 0x000f280000300800 */
[----:B------:R-:W4:Y:S01]  /*165c0*/  LDL.LU R12, [R1+0x824] ;  /* 0x00082400010c7983 */ /* 0x000f220000300800 */
[----:B--2---:R-:W-:Y:S02]  /*165d0*/  ISETP.GE.AND P5, PT, R3, c[0x0][0x17c], PT ;  /* 0x00005f0003007a0c */ /* 0x004fe40003fa6270 */
[----:B---3--:R-:W-:Y:S01]  /*165e0*/  ISETP.GE.AND P4, PT, R21, c[0x0][0x17c], PT ;  /* 0x00005f0015007a0c */ /* 0x008fe20003f86270 */
[----:B-----5:R-:W-:Y:S04]  /*165f0*/  STS.128 [R0+0x280], R8 ;  /* 0x0002800800007388 */ /* 0x020fe80000000c00 */
[----:B----4-:R0:W-:Y:S04]  /*16600*/  STS.128 [R0+0x200], R4 ;  /* 0x0002000400007388 */ /* 0x0101e80000000c00 */
[----:B------:R-:W-:Y:S06]  /*16610*/  BAR.SYNC.DEFER_BLOCKING 0x0 ;  /* 0x0000000000007b1d */ /* 0x000fec0000010000 */
[----:B------:R1:W2:Y:S01]  /*16620*/  LDS.128 R4, [R2] ;  /* 0x0000000002047984 */ /* 0x0002a20000000c00 */
[C---:B0-----:R-:W-:Y:S01]  /*16630*/  IMAD R0, R13.reuse, c[0x0][0x194], RZ ;  /* 0x000065000d007a24 */ /* 0x041fe200078e02ff */
[----:B------:R-:W-:-:S02]  /*16640*/  ISETP.GE.AND P0, PT, R13, c[0x0][0x178], PT ;  /* 0x00005e000d007a0c */ /* 0x000fc40003f06270 */
[----:B------:R0:W3:Y:S01]  /*16650*/  LDS.128 R8, [R20] ;  /* 0x0000000014087984 */ /* 0x0000e20000000c00 */
[----:B------:R-:W-:Y:S01]  /*16660*/  IMAD R22, R22, 0x40, R0 ;  /* 0x0000004016167824 */ /* 0x000fe200078e0200 */
[----:B------:R-:W-:Y:S02]  /*16670*/  ISETP.LT.AND P0, PT, R21, c[0x0][0x17c], !P0 ;  /* 0x00005f0015007a0c */ /* 0x000fe40004701270 */
[----:B-1----:R-:W-:-:S04]  /*16680*/  LEA R2, P1, R0, c[0x0][0x170], 0x1 ;  /* 0x00005c0000027a11 */ /* 0x002fc800078208ff */
[----:B------:R-:W-:Y:S01]  /*16690*/  LEA.HI.X.SX32 R3, R0, c[0x0][0x174], 0x1, P1 ;  /* 0x00005d0000037a11 */ /* 0x000fe200008f0eff */
[----:B------:R-:W-:Y:S01]  /*166a0*/  IMAD R0, R21, c[0x0][0x198], RZ ;  /* 0x0000660015007a24 */ /* 0x000fe200078e02ff */
[----:B------:R-:W-:Y:S02]  /*166b0*/  LEA R28, P1, R22, c[0x0][0x170], 0x1 ;  /* 0x00005c00161c7a11 */ /* 0x000fe400078208ff */
[----:B------:R-:W-:Y:S01]  /*166c0*/  ISETP.LT.AND P4, PT, R15, c[0x0][0x178], !P4 ;  /* 0x00005e000f007a0c */ /* 0x000fe20006781270 */
[----:B0-----:R-:W-:Y:S01]  /*166d0*/  IMAD.WIDE R20, R0, 0x2, R2 ;  /* 0x0000000200147825 */ /* 0x001fe200078e0202 */
[----:B------:R-:W-:-:S04]  /*166e0*/  LEA.HI.X.SX32 R29, R22, c[0x0][0x174], 0x1, P1 ;  /* 0x00005d00161d7a11 */ /* 0x000fc800008f0eff */
[----:B------:R0:W-:Y:S04]  /*166f0*/  @P0 STG.E.U16 [R20.64], R24 ;  /* 0x0000001814000986 */ /* 0x0001e8000c101506 */
[----:B--2---:R-:W-:Y:S04]  /*16700*/  STL.64 [R1+0x8b0], R6 ;  /* 0x0008b00601007387 */ /* 0x004fe80000100a00 */
[----:B------:R-:W2:Y:S01]  /*16710*/  LDL.LU R18, [R1+0x20] ;  /* 0x0000200001127983 */ /* 0x000ea20000300800 */
[----:B0-----:R-:W-:-:S05]  /*16720*/  IMAD.WIDE R20, R0, 0x2, R28 ;  /* 0x0000000200147825 */ /* 0x001fca00078e021c */
[----:B------:R-:W-:Y:S04]  /*16730*/  @P4 STG.E.U16 [R20.64], R4 ;  /* 0x0000000414004986 */ /* 0x000fe8000c101506 */
[----:B------:R-:W0:Y:S04]  /*16740*/  LDS.128 R20, [R23] ;  /* 0x0000000017147984 */ /* 0x000e280000000c00 */
[----:B---3--:R1:W-:Y:S01]  /*16750*/  STL.64 [R1+0x8b8], R10 ;  /* 0x0008b80a01007387 */ /* 0x0083e20000100a00 */
[----:B------:R-:W-:-:S03]  /*16760*/  ISETP.LT.AND P0, PT, R13, c[0x0][0x178], !P5 ;  /* 0x00005e000d007a0c */ /* 0x000fc60006f01270 */
[----:B-1----:R-:W3:Y:S01]  /*16770*/  LDL.LU R10, [R1+0x834] ;  /* 0x00083400010a7983 */ /* 0x002ee20000300800 */
[----:B------:R-:W-:-:S03]  /*16780*/  IADD3 R0, R0, c[0x0][0x198], RZ ;  /* 0x0000660000007a10 */ /* 0x000fc60007ffe0ff */
[----:B------:R-:W4:Y:S01]  /*16790*/  LDL.LU R6, [R1+0x830] ;  /* 0x0008300001067983 */ /* 0x000f220000300800 */
[----:B------:R-:W-:-:S03]  /*167a0*/  PRMT R7, R24, 0x7632, R7 ;  /* 0x0000763218077816 */ /* 0x000fc60000000007 */
[----:B0-----:R0:W-:Y:S02]  /*167b0*/  STL.64 [R1+0x8c0], R22 ;  /* 0x0008c01601007387 */ /* 0x0011e40000100a00 */
[----:B0-----:R-:W-:-:S05]  /*167c0*/  IMAD.WIDE R22, R0, 0x2, R2 ;  /* 0x0000000200167825 */ /* 0x001fca00078e0202 */
[----:B------:R0:W-:Y:S04]  /*167d0*/  @P0 STG.E.U16 [R22.64], R7 ;  /* 0x0000000716000986 */ /* 0x0001e8000c101506 */
[----:B0-----:R-:W5:Y:S01]  /*167e0*/  LDL.LU R7, [R1+0x838] ;  /* 0x0008380001077983 */ /* 0x001f620000300800 */
[----:B------:R-:W-:Y:S02]  /*167f0*/  ISETP.GE.AND P1, PT, R26, c[0x0][0x17c], PT ;  /* 0x00005f001a007a0c */ /* 0x000fe40003f26270 */
[----:B------:R-:W-:Y:S02]  /*16800*/  ISETP.LT.AND P5, PT, R15, c[0x0][0x178], !P5 ;  /* 0x00005e000f007a0c */ /* 0x000fe40006fa1270 */
[----:B------:R-:W-:Y:S02]  /*16810*/  ISETP.LT.AND P6, PT, R13, c[0x0][0x178], !P1 ;  /* 0x00005e000d007a0c */ /* 0x000fe40004fc1270 */
[C---:B------:R-:W-:Y:S01]  /*16820*/  IADD3 R11, R0.reuse, c[0x0][0x198], RZ ;  /* 0x00006600000b7a10 */ /* 0x040fe20007ffe0ff */
[----:B------:R-:W-:Y:S01]  /*16830*/  IMAD.WIDE R26, R0, 0x2, R28 ;  /* 0x00000002001a7825 */ /* 0x000fe200078e021c */
[----:B------:R-:W-:-:S02]  /*16840*/  ISETP.GE.AND P3, PT, R25, c[0x0][0x17c], PT ;  /* 0x00005f0019007a0c */ /* 0x000fc40003f66270 */
[----:B------:R-:W-:Y:S01]  /*16850*/  PRMT R4, R4, 0x7632, R4 ;  /* 0x0000763204047816 */ /* 0x000fe20000000004 */
[----:B------:R-:W-:-:S04]  /*16860*/  IMAD.WIDE R24, R11, 0x2, R2 ;  /* 0x000000020b187825 */ /* 0x000fc800078e0202 */
[----:B------:R0:W-:Y:S01]  /*16870*/  @P5 STG.E.U16 [R26.64], R4 ;  /* 0x000000041a005986 */ /* 0x0001e2000c101506 */
[----:B------:R-:W-:Y:S02]  /*16880*/  ISETP.GE.AND P2, PT, R12, c[0x0][0x17c], PT ;  /* 0x00005f000c007a0c */ /* 0x000fe40003f46270 */
[----:B------:R-:W-:Y:S02]  /*16890*/  ISETP.LT.AND P1, PT, R15, c[0x0][0x178], !P1 ;  /* 0x00005e000f007a0c */ /* 0x000fe40004f21270 */
[----:B------:R-:W-:Y:S02]  /*168a0*/  ISETP.LT.AND P5, PT, R13, c[0x0][0x178], !P3 ;  /* 0x00005e000d007a0c */ /* 0x000fe40005fa1270 */
[----:B------:R-:W-:Y:S02]  /*168b0*/  IADD3 R0, R11, c[0x0][0x198], RZ ;  /* 0x000066000b007a10 */ /* 0x000fe40007ffe0ff */
[----:B------:R-:W-:-:S03]  /*168c0*/  ISETP.LT.AND P3, PT, R15, c[0x0][0x178], !P3 ;  /* 0x00005e000f007a0c */ /* 0x000fc60005f61270 */
[----:B------:R-:W-:Y:S01]  /*168d0*/  IMAD.WIDE R22, R0, 0x2, R2 ;  /* 0x0000000200167825 */ /* 0x000fe200078e0202 */
[----:B--2---:R-:W-:Y:S04]  /*168e0*/  @P6 STG.E.U16 [R24.64], R18 ;  /* 0x0000001218006986 */ /* 0x004fe8000c101506 */
[----:B------:R1:W2:Y:S01]  /*168f0*/  LDS.128 R24, [R19] ;  /* 0x0000000013187984 */ /* 0x0002a20000000c00 */
[----:B------:R-:W-:Y:S02]  /*16900*/  ISETP.LT.AND P6, PT, R13, c[0x0][0x178], !P2 ;  /* 0x00005e000d007a0c */ /* 0x000fe400057c1270 */
[----:B0-----:R-:W-:Y:S01]  /*16910*/  PRMT R4, R18, 0x7632, R4 ;  /* 0x0000763212047816 */ /* 0x001fe20000000004 */
[----:B-1----:R-:W-:Y:S01]  /*16920*/  IMAD.WIDE R18, R0, 0x2, R28 ;  /* 0x0000000200127825 */ /* 0x002fe200078e021c */
[----:B---3--:R-:W-:-:S02]  /*16930*/  ISETP.GE.AND P4, PT, R10, c[0x0][0x17c], PT ;  /* 0x00005f000a007a0c */ /* 0x008fc40003f86270 */
[----:B------:R-:W3:Y:S01]  /*16940*/  LDL.LU R10, [R1+0x83c] ;  /* 0x00083c00010a7983 */ /* 0x000ee20000300800 */
[----:B----4-:R-:W-:Y:S02]  /*16950*/  ISETP.GE.AND P0, PT, R6, c[0x0][0x17c], PT ;  /* 0x00005f0006007a0c */ /* 0x010fe40003f06270 */
[----:B------:R-:W-:Y:S01]  /*16960*/  IADD3 R6, R0, c[0x0][0x198], RZ ;  /* 0x0000660000067a10 */ /* 0x000fe20007ffe0ff */
[----:B--2---:R-:W-:Y:S04]  /*16970*/  STL.64 [R1+0x8d8], R24 ;  /* 0x0008d81801007387 */ /* 0x004fe80000100a00 */
[----:B------:R0:W-:Y:S04]  /*16980*/  STL [R1+0x8a0], R27 ;  /* 0x0008a01b01007387 */ /* 0x0001e80000100800 */
[----:B0-----:R-:W2:Y:S01]  /*16990*/  LDL.LU R27, [R1+0x7f0] ;  /* 0x0007f000011b7983 */ /* 0x001ea20000300800 */
[----:B------:R-:W-:Y:S01]  /*169a0*/  IMAD.WIDE R24, R11, 0x2, R28 ;  /* 0x000000020b187825 */ /* 0x000fe200078e021c */
[----:B------:R-:W-:-:S03]  /*169b0*/  PRMT R0, R8, 0x7632, R0 ;  /* 0x0000763208007816 */ /* 0x000fc60000000000 */
[----:B------:R-:W-:Y:S01]  /*169c0*/  IMAD.WIDE R12, R6, 0x2, R2 ;  /* 0x00000002060c7825 */ /* 0x000fe200078e0202 */
[----:B------:R-:W-:Y:S04]  /*169d0*/  @P1 STG.E.U16 [R24.64], R8 ;  /* 0x0000000818001986 */ /* 0x000fe8000c101506 */
[----:B------:R-:W-:Y:S04]  /*169e0*/  @P5 STG.E.U16 [R22.64], R4 ;  /* 0x0000000416005986 */ /* 0x000fe8000c101506 */
[----:B------:R0:W-:Y:S04]  /*169f0*/  @P3 STG.E.U16 [R18.64], R0 ;  /* 0x0000000012003986 */ /* 0x0001e8000c101506 */
[----:B------:R1:W-:Y:S01]  /*16a00*/  @P6 STG.E.U16 [R12.64], R16 ;  /* 0x000000100c006986 */ /* 0x0003e2000c101506 */
[----:B-----5:R-:W-:-:S03]  /*16a10*/  ISETP.GE.AND P1, PT, R7, c[0x0][0x17c], PT ;  /* 0x00005f0007007a0c */ /* 0x020fc60003f26270 */
[----:B------:R-:W4:Y:S01]  /*16a20*/  LDL.LU R7, [R1+0x840] ;  /* 0x0008400001077983 */ /* 0x000f220000300800 */
[C---:B0-----:R-:W-:Y:S01]  /*16a30*/  IADD3 R0, R6.reuse, c[0x0][0x198], RZ ;  /* 0x0000660006007a10 */ /* 0x041fe20007ffe0ff */
[----:B-1----:R-:W-:Y:S02]  /*16a40*/  IMAD.WIDE R12, R6, 0x2, R28 ;  /* 0x00000002060c7825 */ /* 0x002fe400078e021c */
[----:B------:R-:W5:Y:S01]  /*16a50*/  LDL.LU R6, [R1+0x844] ;  /* 0x0008440001067983 */ /* 0x000f620000300800 */
[----:B------:R-:W-:Y:S01]  /*16a60*/  ISETP.LT.AND P2, PT, R15, c[0x0][0x178], !P2 ;  /* 0x00005e000f007a0c */ /* 0x000fe20005741270 */
[----:B------:R-:W-:Y:S01]  /*16a70*/  IMAD.WIDE R24, R0, 0x2, R2 ;  /* 0x0000000200187825 */ /* 0x000fe200078e0202 */
[----:B------:R-:W-:Y:S01]  /*16a80*/  PRMT R16, R16, 0x7632, R16 ;  /* 0x0000763210107816 */ /* 0x000fe20000000010 */
[----:B------:R-:W3:Y:S01]  /*16a90*/  LDL.LU R18, [R1+0x34] ;  /* 0x0000340001127983 */ /* 0x000ee20000300800 */
[C---:B------:R-:W-:Y:S01]  /*16aa0*/  IADD3 R4, R0.reuse, c[0x0][0x198], RZ ;  /* 0x0000660000047a10 */ /* 0x040fe20007ffe0ff */
[----:B------:R-:W-:Y:S01]  /*16ab0*/  IMAD.WIDE R22, R0, 0x2, R28 ;  /* 0x0000000200167825 */ /* 0x000fe200078e021c */
[----:B------:R-:W-:-:S07]  /*16ac0*/  PRMT R0, R20, 0x7632, R0 ;  /* 0x0000763214007816 */ /* 0x000fce0000000000 */
[----:B------:R0:W-:Y:S04]  /*16ad0*/  @P2 STG.E.U16 [R12.64], R20 ;  /* 0x000000140c002986 */ /* 0x0001e8000c101506 */
[----:B0-----:R-:W3:Y:S04]  /*16ae0*/  LDL.LU.64 R12, [R1+0x8e0] ;  /* 0x0008e000010c7983 */ /* 0x001ee80000300a00 */
[----:B------:R-:W-:Y:S01]  /*16af0*/  STL.64 [R1+0x8c8], R20 ;  /* 0x0008c81401007387 */ /* 0x000fe20000100a00 */
[----:B--2---:R-:W-:Y:S02]  /*16b00*/  ISETP.LT.AND P5, PT, R27, c[0x0][0x178], !P4 ;  /* 0x00005e001b007a0c */ /* 0x004fe400067a1270 */
[----:B------:R-:W-:-:S11]  /*16b10*/  ISETP.LT.AND P4, PT, R15, c[0x0][0x178], !P4 ;  /* 0x00005e000f007a0c */ /* 0x000fd60006781270 */
[----:B------:R0:W-:Y:S04]  /*16b20*/  @P5 STG.E.U16 [R24.64], R16 ;  /* 0x0000001018005986 */ /* 0x0001e8000c101506 */
[----:B------:R1:W-:Y:S04]  /*16b30*/  @P4 STG.E.U16 [R22.64], R0 ;  /* 0x0000000016004986 */ /* 0x0003e8000c101506 */
[----:B0-----:R-:W2:Y:S01]  /*16b40*/  LDL.LU.64 R24, [R1+0x8d8] ;  /* 0x0008d80001187983 */ /* 0x001ea20000300a00 */
[----:B----4-:R-:W-:-:S03]  /*16b50*/  ISETP.GE.AND P2, PT, R7, c[0x0][0x17c], PT ;  /* 0x00005f0007007a0c */ /* 0x010fc60003f46270 */
[----:B------:R0:W-:Y:S01]  /*16b60*/  STL [R1+0x8d0], R17 ;  /* 0x0008d01101007387 */ /* 0x0001e20000100800 */
[----:B-----5:R-:W-:-:S03]  /*16b70*/  ISETP.GE.AND P4, PT, R6, c[0x0][0x17c], PT ;  /* 0x00005f0006007a0c */ /* 0x020fc60003f86270 */
[----:B------:R-:W4:Y:S04]  /*16b80*/  LDL.LU R7, [R1+0x848] ;  /* 0x0008480001077983 */ /* 0x000f280000300800 */
[----:B------:R-:W5:Y:S01]  /*16b90*/  LDL.LU R6, [R1+0x84c] ;  /* 0x00084c0001067983 */ /* 0x000f620000300800 */
[----:B------:R-:W-:Y:S02]  /*16ba0*/  ISETP.LT.AND P6, PT, R27, c[0x0][0x178], !P0 ;  /* 0x00005e001b007a0c */ /* 0x000fe400047c1270 */
[----:B------:R-:W-:Y:S02]  /*16bb0*/  ISETP.LT.AND P0, PT, R15, c[0x0][0x178], !P0 ;  /* 0x00005e000f007a0c */ /* 0x000fe40004701270 */
[----:B------:R-:W-:Y:S02]  /*16bc0*/  ISETP.LT.AND P5, PT, R27, c[0x0][0x178], !P1 ;  /* 0x00005e001b007a0c */ /* 0x000fe40004fa1270 */
[----:B---3--:R-:W-:Y:S01]  /*16bd0*/  ISETP.GE.AND P3, PT, R10, c[0x0][0x17c], PT ;  /* 0x00005f000a007a0c */ /* 0x008fe20003f66270 */
[C---:B------:R-:W-:Y:S01]  /*16be0*/  IMAD.WIDE R10, R4.reuse, 0x2, R2 ;  /* 0x00000002040a7825 */ /* 0x040fe200078e0202 */
[----:B------:R-:W-:Y:S01]  /*16bf0*/  ISETP.LT.AND P1, PT, R15, c[0x0][0x178], !P1 ;  /* 0x00005e000f007a0c */ /* 0x000fe20004f21270 */
[----:B------:R-:W3:Y:S01]  /*16c00*/  LDL.LU R19, [R1+0x24] ;  /* 0x0000240001137983 */ /* 0x000ee20000300800 */
[C---:B-1----:R-:W-:Y:S01]  /*16c10*/  IADD3 R0, R4.reuse, c[0x0][0x198], RZ ;  /* 0x0000660004007a10 */ /* 0x042fe20007ffe0ff */
[----:B------:R-:W-:-:S03]  /*16c20*/  IMAD.WIDE R22, R4, 0x2, R28 ;  /* 0x0000000204167825 */ /* 0x000fc600078e021c */
[C---:B------:R-:W-:Y:S01]  /*16c30*/  IADD3 R8, R0.reuse, c[0x0][0x198], RZ ;  /* 0x0000660000087a10 */ /* 0x040fe20007ffe0ff */
[----:B------:R-:W-:-:S04]  /*16c40*/  IMAD.WIDE R20, R0, 0x2, R2 ;  /* 0x0000000200147825 */ /* 0x000fc800078e0202 */
[----:B0-----:R-:W-:Y:S01]  /*16c50*/  IMAD.WIDE R16, R0, 0x2, R28 ;  /* 0x0000000200107825 */ /* 0x001fe200078e021c */
[----:B------:R0:W-:Y:S02]  /*16c60*/  @P6 STG.E.U16 [R10.64], R12 ;  /* 0x0000000c0a006986 */ /* 0x0001e4000c101506 */
[----:B0-----:R-:W-:Y:S02]  /*16c70*/  PRMT R12, R12, 0x7632, R12 ;  /* 0x000076320c0c7816 */ /* 0x001fe4000000000c */
[----:B--2---:R-:W-:Y:S01]  /*16c80*/  PRMT R0, R24, 0x7632, R0 ;  /* 0x0000763218007816 */ /* 0x004fe20000000000 */
[----:B------:R-:W-:Y:S04]  /*16c90*/  @P0 STG.E.U16 [R22.64], R24 ;  /* 0x0000001816000986 */ /* 0x000fe8000c101506 */
[----:B------:R-:W-:Y:S01]  /*16ca0*/  @P5 STG.E.U16 [R20.64], R12 ;  /* 0x0000000c14005986 */ /* 0x000fe2000c101506 */
[----:B----4-:R-:W-:-:S03]  /*16cb0*/  ISETP.GE.AND P0, PT, R7, c[0x0][0x17c], PT ;  /* 0x00005f0007007a0c */ /* 0x010fc60003f06270 */
[----:B------:R0:W-:Y:S01]  /*16cc0*/  @P1 STG.E.U16 [R16.64], R0 ;  /* 0x0000000010001986 */ /* 0x0001e2000c101506 */
[----:B-----5:R-:W-:-:S03]  /*16cd0*/  ISETP.GE.AND P1, PT, R6, c[0x0][0x17c], PT ;  /* 0x00005f0006007a0c */ /* 0x020fc60003f26270 */
[----:B------:R-:W2:Y:S04]  /*16ce0*/  LDL.LU R7, [R1+0x850] ;  /* 0x0008500001077983 */ /* 0x000ea80000300800 */
[----:B------:R-:W4:Y:S01]  /*16cf0*/  LDL.LU R6, [R1+0x854] ;  /* 0x0008540001067983 */ /* 0x000f220000300800 */
[----:B------:R-:W-:Y:S02]  /*16d00*/  ISETP.LT.AND P6, PT, R27, c[0x0][0x178], !P3 ;  /* 0x00005e001b007a0c */ /* 0x000fe40005fc1270 */
[----:B------:R-:W-:Y:S02]  /*16d10*/  ISETP.LT.AND P3, PT, R15, c[0x0][0x178], !P3 ;  /* 0x00005e000f007a0c */ /* 0x000fe40005f61270 */
[----:B------:R-:W-:Y:S01]  /*16d20*/  ISETP.LT.AND P5, PT, R27, c[0x0][0x178], !P2 ;  /* 0x00005e001b007a0c */ /* 0x000fe200057a1270 */
[C---:B------:R-:W-:Y:S01]  /*16d30*/  IMAD.WIDE R10, R8.reuse, 0x2, R2 ;  /* 0x00000002080a7825 */ /* 0x040fe200078e0202 */
[----:B0-----:R-:W-:-:S02]  /*16d40*/  IADD3 R0, R8, c[0x0][0x198], RZ ;  /* 0x0000660008007a10 */ /* 0x001fc40007ffe0ff */
[----:B------:R-:W-:Y:S01]  /*16d50*/  ISETP.LT.AND P2, PT, R15, c[0x0][0x178], !P2 ;  /* 0x00005e000f007a0c */ /* 0x000fe20005741270 */
[----:B------:R-:W-:Y:S01]  /*16d60*/  IMAD.WIDE R16, R8, 0x2, R28 ;  /* 0x0000000208107825 */ /* 0x000fe200078e021c */
[----:B------:R-:W-:-:S03]  /*16d70*/  PRMT R12, R18, 0x7632, R12 ;  /* 0x00007632120c7816 */ /* 0x000fc6000000000c */
[----:B------:R0:W-:Y:S01]  /*16d80*/  @P6 STG.E.U16 [R10.64], R18 ;  /* 0x000000120a006986 */ /* 0x0001e2000c101506 */
[----:B------:R-:W-:Y:S01]  /*16d90*/  ISETP.LT.AND P6, PT, R27, c[0x0][0x178], !P4 ;  /* 0x00005e001b007a0c */ /* 0x000fe200067c1270 */
[C---:B------:R-:W-:Y:S01]  /*16da0*/  IMAD.WIDE R20, R0.reuse, 0x2, R2 ;  /* 0x0000000200147825 */ /* 0x040fe200078e0202 */
[C---:B------:R-:W-:Y:S01]  /*16db0*/  IADD3 R4, R0.reuse, c[0x0][0x198], RZ ;  /* 0x0000660000047a10 */ /* 0x040fe20007ffe0ff */
[----:B------:R1:W-:Y:S01]  /*16dc0*/  @P3 STG.E.U16 [R16.64], R5 ;  /* 0x0000000510003986 */ /* 0x0003e2000c101506 */
[----:B------:R-:W-:Y:S01]  /*16dd0*/  ISETP.LT.AND P4, PT, R15, c[0x0][0x178], !P4 ;  /* 0x00005e000f007a0c */ /* 0x000fe20006781270 */
[----:B------:R-:W-:Y:S01]  /*16de0*/  IMAD.WIDE R22, R0, 0x2, R28 ;  /* 0x0000000200167825 */ /* 0x000fe200078e021c */
[----:B------:R-:W-:Y:S01]  /*16df0*/  PRMT R0, R5, 0x7632, R0 ;  /* 0x0000763205007816 */ /* 0x000fe20000000000 */
[----:B------:R5:W-:Y:S01]  /*16e00*/  @P5 STG.E.U16 [R20.64], R12 ;  /* 0x0000000c14005986 */ /* 0x000be2000c101506 */
[----:B------:R-:W-:Y:S01]  /*16e10*/  ISETP.LT.AND P5, PT, R27, c[0x0][0x178], !P0 ;  /* 0x00005e001b007a0c */ /* 0x000fe200047a1270 */
[----:B0-----:R-:W-:-:S02]  /*16e20*/  IMAD.WIDE R10, R4, 0x2, R2 ;  /* 0x00000002040a7825 */ /* 0x001fc400078e0202 */
[----:B------:R0:W-:Y:S01]  /*16e30*/  @P2 STG.E.U16 [R22.64], R0 ;  /* 0x0000000016002986 */ /* 0x0001e2000c101506 */
[----:B-1----:R-:W-:-:S03]  /*16e40*/  IADD3 R5, R4, c[0x0][0x198], RZ ;  /* 0x0000660004057a10 */ /* 0x002fc60007ffe0ff */
[----:B------:R-:W4:Y:S04]  /*16e50*/  LDL.LU R17, [R1+0x8d0] ;  /* 0x0008d00001117983 */ /* 0x000f280000300800 */
[----:B-----5:R-:W5:Y:S01]  /*16e60*/  LDL.LU.64 R20, [R1+0x8c8] ;  /* 0x0008c80001147983 */ /* 0x020f620000300a00 */
[----:B---3--:R-:W-:-:S03]  /*16e70*/  PRMT R12, R19, 0x7632, R12 ;  /* 0x00007632130c7816 */ /* 0x008fc6000000000c */
[----:B------:R1:W-:Y:S01]  /*16e80*/  @P6 STG.E.U16 [R10.64], R19 ;  /* 0x000000130a006986 */ /* 0x0003e2000c101506 */
[----:B0-----:R-:W-:-:S05]  /*16e90*/  IMAD.WIDE R22, R4, 0x2, R28 ;  /* 0x0000000204167825 */ /* 0x001fca00078e021c */
[----:B------:R0:W-:Y:S01]  /*16ea0*/  @P4 STG.E.U16 [R22.64], R9 ;  /* 0x0000000916004986 */ /* 0x0001e2000c101506 */
[----:B-1----:R-:W-:-:S05]  /*16eb0*/  IMAD.WIDE R10, R5, 0x2, R2 ;  /* 0x00000002050a7825 */ /* 0x002fca00078e0202 */
[----:B------:R1:W-:Y:S01]  /*16ec0*/  @P5 STG.E.U16 [R10.64], R12 ;  /* 0x0000000c0a005986 */ /* 0x0003e2000c101506 */
[----:B--2---:R-:W-:-:S03]  /*16ed0*/  ISETP.GE.AND P3, PT, R7, c[0x0][0x17c], PT ;  /* 0x00005f0007007a0c */ /* 0x004fc60003f66270 */
[----:B------:R-:W2:Y:S01]  /*16ee0*/  LDL.LU R7, [R1+0x858] ;  /* 0x0008580001077983 */ /* 0x000ea20000300800 */
[----:B----4-:R-:W-:-:S03]  /*16ef0*/  ISETP.GE.AND P2, PT, R6, c[0x0][0x17c], PT ;  /* 0x00005f0006007a0c */ /* 0x010fc60003f46270 */
[----:B------:R-:W3:Y:S04]  /*16f00*/  LDL.LU R6, [R1+0x85c] ;  /* 0x00085c0001067983 */ /* 0x000ee80000300800 */
[----:B0-----:R-:W4:Y:S04]  /*16f10*/  LDL.LU.64 R22, [R1+0x8c0] ;  /* 0x0008c00001167983 */ /* 0x001f280000300a00 */
[----:B-1----:R-:W4:Y:S04]  /*16f20*/  LDL.LU.64 R10, [R1+0x8b8] ;  /* 0x0008b800010a7983 */ /* 0x002f280000300a00 */
[----:B------:R-:W4:Y:S01]  /*16f30*/  LDL.LU R24, [R1+0x860] ;  /* 0x0008600001187983 */ /* 0x000f220000300800 */
[----:B------:R-:W-:-:S02]  /*16f40*/  ISETP.LT.AND P0, PT, R15, c[0x0][0x178], !P0 ;  /* 0x00005e000f007a0c */ /* 0x000fc40004701270 */
[----:B------:R-:W-:Y:S01]  /*16f50*/  ISETP.LT.AND P6, PT, R27, c[0x0][0x178], !P1 ;  /* 0x00005e001b007a0c */ /* 0x000fe20004fc1270 */
[C---:B------:R-:W-:Y:S01]  /*16f60*/  IMAD.WIDE R18, R5.reuse, 0x2, R28 ;  /* 0x0000000205127825 */ /* 0x040fe200078e021c */
[----:B------:R-:W-:Y:S01]  /*16f70*/  IADD3 R0, R5, c[0x0][0x198], RZ ;  /* 0x0000660005007a10 */ /* 0x000fe20007ffe0ff */
[----:B------:R-:W4:Y:S01]  /*16f80*/  LDL.LU R12, [R1+0x864] ;  /* 0x00086400010c7983 */ /* 0x000f220000300800 */
[----:B------:R-:W-:Y:S02]  /*16f90*/  PRMT R8, R9, 0x7632, R8 ;  /* 0x0000763209087816 */ /* 0x000fe40000000008 */
[----:B------:R-:W-:Y:S02]  /*16fa0*/  ISETP.LT.AND P1, PT, R15, c[0x0][0x178], !P1 ;  /* 0x00005e000f007a0c */ /* 0x000fe40004f21270 */
[----:B------:R-:W-:Y:S01]  /*16fb0*/  ISETP.LT.AND P5, PT, R27, c[0x0][0x178], !P3 ;  /* 0x00005e001b007a0c */ /* 0x000fe20005fa1270 */
[C---:B------:R-:W-:Y:S02]  /*16fc0*/  IMAD.WIDE R4, R0.reuse, 0x2, R2 ;  /* 0x0000000200047825 */ /* 0x040fe400078e0202 */
[----:B------:R0:W-:Y:S04]  /*16fd0*/  @P0 STG.E.U16 [R18.64], R8 ;  /* 0x0000000812000986 */ /* 0x0001e8000c101506 */
[----:B------:R1:W-:Y:S01]  /*16fe0*/  @P6 STG.E.U16 [R4.64], R17 ;  /* 0x0000001104006986 */ /* 0x0003e2000c101506 */
[----:B0-----:R-:W-:-:S02]  /*16ff0*/  IADD3 R8, R0, c[0x0][0x198], RZ ;  /* 0x0000660000087a10 */ /* 0x001fc40007ffe0ff */
[----:B-1----:R-:W-:-:S03]  /*17000*/  PRMT R17, R17, 0x7632, R17 ;  /* 0x0000763211117816 */ /* 0x002fc60000000011 */
[----:B------:R-:W-:Y:S01]  /*17010*/  IMAD.WIDE R18, R8, 0x2, R2 ;  /* 0x0000000208127825 */ /* 0x000fe200078e0202 */
[----:B--2---:R-:W-:Y:S02]  /*17020*/  ISETP.GE.AND P4, PT, R7, c[0x0][0x17c], PT ;  /* 0x00005f0007007a0c */ /* 0x004fe40003f86270 */
[----:B---3--:R-:W-:Y:S01]  /*17030*/  ISETP.GE.AND P0, PT, R6, c[0x0][0x17c], PT ;  /* 0x00005f0006007a0c */ /* 0x008fe20003f06270 */
[----:B------:R-:W-:-:S05]  /*17040*/  IMAD.WIDE R6, R0, 0x2, R28 ;  /* 0x0000000200067825 */ /* 0x000fca00078e021c */
[----:B-----5:R0:W-:Y:S04]  /*17050*/  @P1 STG.E.U16 [R6.64], R21 ;  /* 0x0000001506001986 */ /* 0x0201e8000c101506 */
[----:B------:R1:W-:Y:S01]  /*17060*/  @P5 STG.E.U16 [R18.64], R17 ;  /* 0x0000001112005986 */ /* 0x0003e2000c101506 */
[----:B----4-:R-:W-:-:S03]  /*17070*/  ISETP.GE.AND P1, PT, R24, c[0x0][0x17c], PT ;  /* 0x00005f0018007a0c */ /* 0x010fc60003f26270 */
[----:B0-----:R-:W2:Y:S04]  /*17080*/  LDL.LU.64 R6, [R1+0x8b0] ;  /* 0x0008b00001067983 */ /* 0x001ea80000300a00 */
[----:B-1----:R-:W3:Y:S04]  /*17090*/  LDL.LU.64 R18, [R1+0x8a8] ;  /* 0x0008a80001127983 */ /* 0x002ee80000300a00 */
[----:B------:R-:W4:Y:S01]  /*170a0*/  LDL.LU R24, [R1+0x868] ;  /* 0x0008680001187983 */ /* 0x000f220000300800 */
[----:B------:R-:W-:Y:S02]  /*170b0*/  ISETP.LT.AND P3, PT, R15, c[0x0][0x178], !P3 ;  /* 0x00005e000f007a0c */ /* 0x000fe40005f61270 */
[----:B------:R-:W-:-:S02]  /*170c0*/  ISETP.LT.AND P6, PT, R27, c[0x0][0x178], !P2 ;  /* 0x00005e001b007a0c */ /* 0x000fc400057c1270 */
[C---:B------:R-:W-:Y:S01]  /*170d0*/  IADD3 R16, R8.reuse, c[0x0][0x198], RZ ;  /* 0x0000660008107a10 */ /* 0x040fe20007ffe0ff */
[----:B------:R-:W-:Y:S01]  /*170e0*/  IMAD.WIDE R8, R8, 0x2, R28 ;  /* 0x0000000208087825 */ /* 0x000fe200078e021c */
[----:B------:R-:W-:Y:S02]  /*170f0*/  ISETP.LT.AND P2, PT, R15, c[0x0][0x178], !P2 ;  /* 0x00005e000f007a0c */ /* 0x000fe40005741270 */
[----:B------:R-:W-:Y:S01]  /*17100*/  PRMT R0, R21, 0x7632, R0 ;  /* 0x0000763215007816 */ /* 0x000fe20000000000 */
[----:B------:R-:W-:-:S04]  /*17110*/  IMAD.WIDE R4, R16, 0x2, R2 ;  /* 0x0000000210047825 */ /* 0x000fc800078e0202 */
[----:B------:R0:W-:Y:S04]  /*17120*/  @P3 STG.E.U16 [R8.64], R0 ;  /* 0x0000000008003986 */ /* 0x0001e8000c101506 */
[----:B------:R-:W-:Y:S01]  /*17130*/  @P6 STG.E.U16 [R4.64], R13 ;  /* 0x0000000d04006986 */ /* 0x000fe2000c101506 */
[C---:B0-----:R-:W-:Y:S01]  /*17140*/  IADD3 R8, R16.reuse, c[0x0][0x198], RZ ;  /* 0x0000660010087a10 */ /* 0x041fe20007ffe0ff */
[----:B------:R-:W-:-:S05]  /*17150*/  IMAD.WIDE R16, R16, 0x2, R28 ;  /* 0x0000000210107825 */ /* 0x000fca00078e021c */
[----:B------:R0:W-:Y:S01]  /*17160*/  @P2 STG.E.U16 [R16.64], R25 ;  /* 0x0000001910002986 */ /* 0x0001e2000c101506 */
[----:B------:R-:W-:-:S03]  /*17170*/  PRMT R20, R25, 0x7632, R20 ;  /* 0x0000763219147816 */ /* 0x000fc60000000014 */
[----:B0-----:R-:W5:Y:S04]  /*17180*/  LDL.LU R16, [R1+0x86c] ;  /* 0x00086c0001107983 */ /* 0x001f680000300800 */
[----:B------:R-:W2:Y:S04]  /*17190*/  LDL.LU R17, [R1+0x38] ;  /* 0x0000380001117983 */ /* 0x000ea80000300800 */
[----:B------:R-:W3:Y:S01]  /*171a0*/  LDL.LU R25, [R1+0x28] ;  /* 0x0000280001197983 */ /* 0x000ee20000300800 */
[----:B----4-:R-:W-:-:S03]  /*171b0*/  ISETP.GE.AND P2, PT, R24, c[0x0][0x17c], PT ;  /* 0x00005f0018007a0c */ /* 0x010fc60003f46270 */
[----:B------:R-:W4:Y:S01]  /*171c0*/  LDL.LU R24, [R1+0x870] ;  /* 0x0008700001187983 */ /* 0x000f220000300800 */
[----:B------:R-:W-:Y:S02]  /*171d0*/  ISETP.LT.AND P5, PT, R27, c[0x0][0x178], !P4 ;  /* 0x00005e001b007a0c */ /* 0x000fe400067a1270 */
[----:B------:R-:W-:Y:S02]  /*171e0*/  ISETP.LT.AND P4, PT, R15, c[0x0][0x178], !P4 ;  /* 0x00005e000f007a0c */ /* 0x000fe40006781270 */
[----:B------:R-:W-:Y:S02]  /*171f0*/  ISETP.LT.AND P6, PT, R27, c[0x0][0x178], !P0 ;  /* 0x00005e001b007a0c */ /* 0x000fe400047c1270 */
[----:B------:R-:W-:Y:S01]  /*17200*/  ISETP.LT.AND P0, PT, R15, c[0x0][0x178], !P0 ;  /* 0x00005e000f007a0c */ /* 0x000fe20004701270 */
[C---:B------:R-:W-:Y:S01]  /*17210*/  IMAD.WIDE R4, R8.reuse, 0x2, R2 ;  /* 0x0000000208047825 */ /* 0x040fe200078e0202 */
[----:B------:R-:W-:Y:S02]  /*17220*/  PRMT R21, R13, 0x7632, R21 ;  /* 0x000076320d157816 */ /* 0x000fe40000000015 */
[C---:B------:R-:W-:Y:S01]  /*17230*/  IADD3 R0, R8.reuse, c[0x0][0x198], RZ ;  /* 0x0000660008007a10 */ /* 0x040fe20007ffe0ff */
[----:B------:R-:W-:Y:S01]  /*17240*/  IMAD.WIDE R8, R8, 0x2, R28 ;  /* 0x0000000208087825 */ /* 0x000fe200078e021c */
[----:B------:R-:W-:Y:S01]  /*17250*/  ISETP.GE.AND P3, PT, R12, c[0x0][0x17c], PT ;  /* 0x00005f000c007a0c */ /* 0x000fe20003f66270 */
[----:B------:R0:W-:Y:S02]  /*17260*/  @P5 STG.E.U16 [R4.64], R21 ;  /* 0x0000001504005986 */ /* 0x0001e4000c101506 */
[----:B------:R-:W-:-:S02]  /*17270*/  IMAD.WIDE R12, R0, 0x2, R2 ;  /* 0x00000002000c7825 */ /* 0x000fc400078e0202 */
[----:B------:R-:W-:Y:S02]  /*17280*/  @P4 STG.E.U16 [R8.64], R20 ;  /* 0x0000001408004986 */ /* 0x000fe4000c101506 */
[----:B0-----:R-:W-:Y:S02]  /*17290*/  IMAD.WIDE R4, R0, 0x2, R28 ;  /* 0x0000000200047825 */ /* 0x001fe400078e021c */
[----:B--2---:R-:W-:Y:S04]  /*172a0*/  @P6 STG.E.U16 [R12.64], R17 ;  /* 0x000000110c006986 */ /* 0x004fe8000c101506 */
[----:B------:R0:W-:Y:S04]  /*172b0*/  @P0 STG.E.U16 [R4.64], R6 ;  /* 0x0000000604000986 */ /* 0x0001e8000c101506 */
[----:B0-----:R-:W2:Y:S01]  /*172c0*/  LDL.LU R5, [R1+0x874] ;  /* 0x0008740001057983 */ /* 0x001ea20000300800 */
[----:B----4-:R-:W-:-:S03]  /*172d0*/  ISETP.GE.AND P0, PT, R24, c[0x0][0x17c], PT ;  /* 0x00005f0018007a0c */ /* 0x010fc60003f06270 */
[----:B------:R-:W4:Y:S01]  /*172e0*/  LDL.LU R24, [R1+0x87c] ;  /* 0x00087c0001187983 */ /* 0x000f220000300800 */
[----:B------:R-:W-:Y:S02]  /*172f0*/  ISETP.LT.AND P5, PT, R27, c[0x0][0x178], !P1 ;  /* 0x00005e001b007a0c */ /* 0x000fe40004fa1270 */
[----:B------:R-:W-:Y:S02]  /*17300*/  ISETP.LT.AND P4, PT, R15, c[0x0][0x178], !P1 ;  /* 0x00005e000f007a0c */ /* 0x000fe40004f81270 */
[----:B------:R-:W-:Y:S02]  /*17310*/  IADD3 R12, R0, c[0x0][0x198], RZ ;  /* 0x00006600000c7a10 */ /* 0x000fe40007ffe0ff */
[----:B------:R-:W-:Y:S02]  /*17320*/  ISETP.LT.AND P6, PT, R27, c[0x0][0x178], !P3 ;  /* 0x00005e001b007a0c */ /* 0x000fe40005fc1270 */
[C---:B------:R-:W-:Y:S01]  /*17330*/  IADD3 R20, R12.reuse, c[0x0][0x198], RZ ;  /* 0x000066000c147a10 */ /* 0x040fe20007ffe0ff */
[----:B------:R-:W-:Y:S01]  /*17340*/  IMAD.WIDE R8, R12, 0x2, R2 ;  /* 0x000000020c087825 */ /* 0x000fe200078e0202 */
[----:B------:R-:W-:-:S02]  /*17350*/  PRMT R21, R17, 0x7632, R21 ;  /* 0x0000763211157816 */ /* 0x000fc40000000015 */
[----:B-----5:R-:W-:Y:S01]  /*17360*/  ISETP.GE.AND P1, PT, R16, c[0x0][0x17c], PT ;  /* 0x00005f0010007a0c */ /* 0x020fe20003f26270 */
[----:B------:R-:W-:Y:S01]  /*17370*/  IMAD.WIDE R12, R12, 0x2, R28 ;  /* 0x000000020c0c7825 */ /* 0x000fe200078e021c */
[----:B------:R-:W-:Y:S01]  /*17380*/  PRMT R0, R6, 0x7632, R0 ;  /* 0x0000763206007816 */ /* 0x000fe20000000000 */
[----:B------:R0:W-:Y:S02]  /*17390*/  @P5 STG.E.U16 [R8.64], R21 ;  /* 0x0000001508005986 */ /* 0x0001e4000c101506 */
[----:B------:R-:W-:Y:S01]  /*173a0*/  IMAD.WIDE R16, R20, 0x2, R2 ;  /* 0x0000000214107825 */ /* 0x000fe200078e0202 */
[----:B------:R-:W-:Y:S01]  /*173b0*/  ISETP.LT.AND P3, PT, R15, c[0x0][0x178], !P3 ;  /* 0x00005e000f007a0c */ /* 0x000fe20005f61270 */
[----:B------:R1:W-:Y:S01]  /*173c0*/  @P4 STG.E.U16 [R12.64], R0 ;  /* 0x000000000c004986 */ /* 0x0003e2000c101506 */
[----:B------:R-:W-:Y:S02]  /*173d0*/  ISETP.LT.AND P5, PT, R27, c[0x0][0x178], !P2 ;  /* 0x00005e001b007a0c */ /* 0x000fe400057a1270 */
[----:B------:R-:W-:Y:S01]  /*173e0*/  ISETP.LT.AND P4, PT, R15, c[0x0][0x178], !P2 ;  /* 0x00005e000f007a0c */ /* 0x000fe20005781270 */
[----:B---3--:R3:W-:Y:S01]  /*173f0*/  @P6 STG.E.U16 [R16.64], R25 ;  /* 0x0000001910006986 */ /* 0x0087e2000c101506 */
[----:B------:R-:W-:-:S02]  /*17400*/  ISETP.LT.AND P6, PT, R27, c[0x0][0x178], !P1 ;  /* 0x00005e001b007a0c */ /* 0x000fc40004fc1270 */
[C---:B0-----:R-:W-:Y:S01]  /*17410*/  IADD3 R8, R20.reuse, c[0x0][0x198], RZ ;  /* 0x0000660014087a10 */ /* 0x041fe20007ffe0ff */
[----:B------:R-:W-:Y:S01]  /*17420*/  IMAD.WIDE R20, R20, 0x2, R28 ;  /* 0x0000000214147825 */ /* 0x000fe200078e021c */
[----:B------:R-:W-:Y:S02]  /*17430*/  PRMT R6, R25, 0x7632, R6 ;  /* 0x0000763219067816 */ /* 0x000fe40000000006 */
[----:B-1----:R-:W-:Y:S02]  /*17440*/  IADD3 R0, R8, c[0x0][0x198], RZ ;  /* 0x0000660008007a10 */ /* 0x002fe40007ffe0ff */
[----:B------:R-:W-:Y:S01]  /*17450*/  @P3 STG.E.U16 [R20.64], R10 ;  /* 0x0000000a14003986 */ /* 0x000fe2000c101506 */
[----:B---3--:R-:W-:Y:S02]  /*17460*/  PRMT R16, R10, 0x7632, R16 ;  /* 0x000076320a107816 */ /* 0x008fe40000000010 */
[----:B------:R-:W-:Y:S01]  /*17470*/  IMAD.WIDE R12, R0, 0x2, R2 ;  /* 0x00000002000c7825 */ /* 0x000fe200078e0202 */
[----:B------:R-:W3:Y:S01]  /*17480*/  LDL.LU R17, [R1+0x878] ;  /* 0x0008780001117983 */ /* 0x000ee20000300800 */
[----:B------:R-:W-:-:S03]  /*17490*/  ISETP.LT.AND P1, PT, R15, c[0x0][0x178], !P1 ;  /* 0x00005e000f007a0c */ /* 0x000fc60004f21270 */
[----:B------:R-:W5:Y:S01]  /*174a0*/  LDL.LU R25, [R1+0x884] ;  /* 0x0008840001197983 */ /* 0x000f620000300800 */
[----:B--2---:R-:W-:Y:S01]  /*174b0*/  ISETP.GE.AND P2, PT, R5, c[0x0][0x17c], PT ;  /* 0x00005f0005007a0c */ /* 0x004fe20003f46270 */
[----:B------:R-:W-:-:S04]  /*174c0*/  IMAD.WIDE R4, R8, 0x2, R2 ;  /* 0x0000000208047825 */ /* 0x000fc800078e0202 */
[----:B------:R-:W-:Y:S01]  /*174d0*/  IMAD.WIDE R8, R8, 0x2, R28 ;  /* 0x0000000208087825 */ /* 0x000fe200078e021c */
[----:B------:R0:W-:Y:S01]  /*174e0*/  @P5 STG.E.U16 [R4.64], R6 ;  /* 0x0000000604005986 */ /* 0x0001e2000c101506 */
[----:B------:R-:W-:-:S03]  /*174f0*/  ISETP.LT.AND P5, PT, R27, c[0x0][0x178], !P0 ;  /* 0x00005e001b007a0c */ /* 0x000fc600047a1270 */
[----:B------:R-:W-:Y:S04]  /*17500*/  @P4 STG.E.U16 [R8.64], R16 ;  /* 0x0000001008004986 */ /* 0x000fe8000c101506 */
[----:B------:R1:W-:Y:S01]  /*17510*/  @P6 STG.E.U16 [R12.64], R18 ;  /* 0x000000120c006986 */ /* 0x0003e2000c101506 */
[C---:B0-----:R-:W-:Y:S01]  /*17520*/  IMAD.WIDE R4, R0.reuse, 0x2, R28 ;  /* 0x0000000200047825 */ /* 0x041fe200078e021c */
[----:B-1----:R-:W-:Y:S02]  /*17530*/  IADD3 R12, R0, c[0x0][0x198], RZ ;  /* 0x00006600000c7a10 */ /* 0x002fe40007ffe0ff */
[----:B------:R-:W-:-:S03]  /*17540*/  PRMT R18, R18, 0x7632, R18 ;  /* 0x0000763212127816 */ /* 0x000fc60000000012 */
[----:B------:R-:W-:Y:S01]  /*17550*/  IMAD.WIDE R8, R12, 0x2, R2 ;  /* 0x000000020c087825 */ /* 0x000fe200078e0202 */
[----:B------:R-:W-:Y:S04]  /*17560*/  @P1 STG.E.U16 [R4.64], R22 ;  /* 0x0000001604001986 */ /* 0x000fe8000c101506 */
[----:B------:R0:W-:Y:S01]  /*17570*/  @P5 STG.E.U16 [R8.64], R18 ;  /* 0x0000001208005986 */ /* 0x0001e2000c101506 */
[----:B----4-:R-:W-:-:S03]  /*17580*/  ISETP.GE.AND P3, PT, R24, c[0x0][0x17c], PT ;  /* 0x00005f0018007a0c */ /* 0x010fc60003f66270 */
[----:B------:R-:W2:Y:S04]  /*17590*/  LDL.LU R24, [R1+0x880] ;  /* 0x0008800001187983 */ /* 0x000ea80000300800 */
[----:B------:R-:W4:Y:S04]  /*175a0*/  LDL.LU R20, [R1+0x88c] ;  /* 0x00088c0001147983 */ /* 0x000f280000300800 */
[----:B------:R-:W4:Y:S04]  /*175b0*/  LDL.LU R21, [R1+0x3c] ;  /* 0x00003c0001157983 */ /* 0x000f280000300800 */
[----:B0-----:R-:W4:Y:S01]  /*175c0*/  LDL.LU R18, [R1+0x888] ;  /* 0x0008880001127983 */ /* 0x001f220000300800 */
[----:B------:R-:W-:-:S02]  /*175d0*/  ISETP.LT.AND P4, PT, R15, c[0x0][0x178], !P0 ;  /* 0x00005e000f007a0c */ /* 0x000fc40004781270 */
[----:B------:R-:W-:Y:S02]  /*175e0*/  ISETP.LT.AND P6, PT, R27, c[0x0][0x178], !P2 ;  /* 0x00005e001b007a0c */ /* 0x000fe400057c1270 */
[C---:B------:R-:W-:Y:S01]  /*175f0*/  IADD3 R6, R12.reuse, c[0x0][0x198], RZ ;  /* 0x000066000c067a10 */ /* 0x040fe20007ffe0ff */
[----:B------:R-:W-:Y:S01]  /*17600*/  IMAD.WIDE R12, R12, 0x2, R28 ;  /* 0x000000020c0c7825 */ /* 0x000fe200078e021c */
[----:B------:R-:W-:Y:S02]  /*17610*/  PRMT R0, R22, 0x7632, R0 ;  /* 0x0000763216007816 */ /* 0x000fe40000000000 */
[----:B------:R-:W-:Y:S02]  /*17620*/  ISETP.LT.AND P2, PT, R15, c[0x0][0x178], !P2 ;  /* 0x00005e000f007a0c */ /* 0x000fe40005741270 */
[----:B------:R-:W-:-:S03]  /*17630*/  ISETP.LT.AND P5, PT, R27, c[0x0][0x178], !P3 ;  /* 0x00005e001b007a0c */ /* 0x000fc60005fa1270 */
[----:B------:R0:W-:Y:S01]  /*17640*/  @P4 STG.E.U16 [R12.64], R0 ;  /* 0x000000000c004986 */ /* 0x0001e2000c101506 */
[----:B------:R-:W-:Y:S01]  /*17650*/  ISETP.LT.AND P4, PT, R15, c[0x0][0x178], !P3 ;  /* 0x00005e000f007a0c */ /* 0x000fe20005f81270 */
[----:B------:R-:W-:Y:S01]  /*17660*/  IMAD.WIDE R4, R6, 0x2, R28 ;  /* 0x0000000206047825 */ /* 0x000fe200078e021c */
[----:B---3--:R-:W-:-:S03]  /*17670*/  ISETP.GE.AND P0, PT, R17, c[0x0][0x17c], PT ;  /* 0x00005f0011007a0c */ /* 0x008fc60003f06270 */
[C---:B------:R-:W-:Y:S01]  /*17680*/  IMAD.WIDE R16, R6.reuse, 0x2, R2 ;  /* 0x0000000206107825 */ /* 0x040fe200078e0202 */
[----:B0-----:R-:W-:Y:S02]  /*17690*/  IADD3 R12, R6, c[0x0][0x198], RZ ;  /* 0x00006600060c7a10 */ /* 0x001fe40007ffe0ff */
[----:B------:R-:W-:Y:S02]  /*176a0*/  PRMT R6, R26, 0x7632, R6 ;  /* 0x000076321a067816 */ /* 0x000fe40000000006 */
[----:B------:R0:W-:Y:S01]  /*176b0*/  @P6 STG.E.U16 [R16.64], R14 ;  /* 0x0000000e10006986 */ /* 0x0001e2000c101506 */
[C---:B------:R-:W-:Y:S01]  /*176c0*/  IADD3 R0, R12.reuse, c[0x0][0x198], RZ ;  /* 0x000066000c007a10 */ /* 0x040fe20007ffe0ff */
[----:B------:R-:W-:Y:S01]  /*176d0*/  IMAD.WIDE R8, R12, 0x2, R2 ;  /* 0x000000020c087825 */ /* 0x000fe200078e0202 */
[----:B-----5:R-:W-:-:S03]  /*176e0*/  ISETP.GE.AND P1, PT, R25, c[0x0][0x17c], PT ;  /* 0x00005f0019007a0c */ /* 0x020fc60003f26270 */
[----:B------:R-:W-:Y:S01]  /*176f0*/  IMAD.WIDE R12, R12, 0x2, R28 ;  /* 0x000000020c0c7825 */ /* 0x000fe200078e021c */
[----:B------:R1:W-:Y:S01]  /*17700*/  @P2 STG.E.U16 [R4.64], R26 ;  /* 0x0000001a04002986 */ /* 0x0003e2000c101506 */
[----:B0-----:R-:W-:-:S05]  /*17710*/  PRMT R14, R14, 0x7632, R14 ;  /* 0x000076320e0e7816 */ /* 0x001fca000000000e */
[----:B------:R0:W-:Y:S01]  /*17720*/  @P5 STG.E.U16 [R8.64], R14 ;  /* 0x0000000e08005986 */ /* 0x0001e2000c101506 */
[----:B------:R-:W-:-:S03]  /*17730*/  ISETP.LT.AND P5, PT, R27, c[0x0][0x178], !P1 ;  /* 0x00005e001b007a0c */ /* 0x000fc60004fa1270 */
[----:B------:R3:W-:Y:S01]  /*17740*/  @P4 STG.E.U16 [R12.64], R6 ;  /* 0x000000060c004986 */ /* 0x0007e2000c101506 */
[----:B------:R-:W-:Y:S02]  /*17750*/  ISETP.LT.AND P4, PT, R15, c[0x0][0x178], !P1 ;  /* 0x00005e000f007a0c */ /* 0x000fe40004f81270 */
[----:B--2---:R-:W-:Y:S02]  /*17760*/  ISETP.GE.AND P3, PT, R24, c[0x0][0x17c], PT ;  /* 0x00005f0018007a0c */ /* 0x004fe40003f66270 */
[----:B------:R-:W2:Y:S01]  /*17770*/  LDL.LU R24, [R1+0x2c] ;  /* 0x00002c0001187983 */ /* 0x000ea20000300800 */
[----:B----4-:R-:W-:-:S03]  /*17780*/  ISETP.GE.AND P2, PT, R20, c[0x0][0x17c], PT ;  /* 0x00005f0014007a0c */ /* 0x010fc60003f46270 */
[----:B------:R-:W4:Y:S04]  /*17790*/  LDL.LU R22, [R1+0x898] ;  /* 0x0008980001167983 */ /* 0x000f280000300800 */
[----:B------:R-:W5:Y:S01]  /*177a0*/  LDL.LU R20, [R1+0x894] ;  /* 0x0008940001147983 */ /* 0x000f620000300800 */
[----:B------:R-:W-:-:S03]  /*177b0*/  ISETP.GE.AND P1, PT, R18, c[0x0][0x17c], PT ;  /* 0x00005f0012007a0c */ /* 0x000fc60003f26270 */
[----:B------:R-:W5:Y:S01]  /*177c0*/  LDL.LU R18, [R1+0x890] ;  /* 0x0008900001127983 */ /* 0x000f620000300800 */
[----:B------:R-:W-:Y:S01]  /*177d0*/  ISETP.LT.AND P6, PT, R27, c[0x0][0x178], !P0 ;  /* 0x00005e001b007a0c */ /* 0x000fe200047c1270 */
[C---:B------:R-:W-:Y:S01]  /*177e0*/  IMAD.WIDE R16, R0.reuse, 0x2, R2 ;  /* 0x0000000200107825 */ /* 0x040fe200078e0202 */
[----:B------:R-:W-:Y:S02]  /*177f0*/  ISETP.LT.AND P0, PT, R15, c[0x0][0x178], !P0 ;  /* 0x00005e000f007a0c */ /* 0x000fe40004701270 */
[C---:B------:R-:W-:Y:S02]  /*17800*/  IADD3 R25, R0.reuse, c[0x0][0x198], RZ ;  /* 0x0000660000197a10 */ /* 0x040fe40007ffe0ff */
[----:B------:R-:W-:Y:S01]  /*17810*/  PRMT R10, R21, 0x7632, R10 ;  /* 0x00007632150a7816 */ /* 0x000fe2000000000a */
[----:B-1----:R-:W-:-:S06]  /*17820*/  IMAD.WIDE R4, R0, 0x2, R28 ;  /* 0x0000000200047825 */ /* 0x002fcc00078e021c */
[----:B------:R1:W-:Y:S01]  /*17830*/  @P6 STG.E.U16 [R16.64], R21 ;  /* 0x0000001510006986 */ /* 0x0003e2000c101506 */
[----:B------:R-:W-:Y:S01]  /*17840*/  ISETP.LT.AND P6, PT, R27, c[0x0][0x178], !P3 ;  /* 0x00005e001b007a0c */ /* 0x000fe20005fc1270 */
[----:B0-----:R-:W-:Y:S01]  /*17850*/  IMAD.WIDE R8, R25, 0x2, R2 ;  /* 0x0000000219087825 */ /* 0x001fe200078e0202 */
[----:B---3--:R-:W-:-:S03]  /*17860*/  PRMT R6, R7, 0x7632, R6 ;  /* 0x0000763207067816 */ /* 0x008fc60000000006 */
[C---:B------:R-:W-:Y:S01]  /*17870*/  IMAD.WIDE R12, R25.reuse, 0x2, R28 ;  /* 0x00000002190c7825 */ /* 0x040fe200078e021c */
[----:B-1----:R-:W-:Y:S01]  /*17880*/  IADD3 R21, R25, c[0x0][0x198], RZ ;  /* 0x0000660019157a10 */ /* 0x002fe20007ffe0ff */
[----:B------:R0:W-:Y:S01]  /*17890*/  @P0 STG.E.U16 [R4.64], R7 ;  /* 0x0000000704000986 */ /* 0x0001e2000c101506 */
[----:B------:R-:W-:-:S03]  /*178a0*/  ISETP.LT.AND P3, PT, R15, c[0x0][0x178], !P3 ;  /* 0x00005e000f007a0c */ /* 0x000fc60005f61270 */
[----:B------:R-:W-:Y:S01]  /*178b0*/  IMAD.WIDE R16, R21, 0x2, R2 ;  /* 0x0000000215107825 */ /* 0x000fe200078e0202 */
[----:B------:R1:W-:Y:S01]  /*178c0*/  @P5 STG.E.U16 [R8.64], R10 ;  /* 0x0000000a08005986 */ /* 0x0003e2000c101506 */
[----:B------:R-:W-:Y:S02]  /*178d0*/  ISETP.LT.AND P5, PT, R27, c[0x0][0x178], !P2 ;  /* 0x00005e001b007a0c */ /* 0x000fe400057a1270 */
[----:B------:R-:W-:Y:S01]  /*178e0*/  IADD3 R25, R21, c[0x0][0x198], RZ ;  /* 0x0000660015197a10 */ /* 0x000fe20007ffe0ff */
[----:B------:R3:W-:Y:S01]  /*178f0*/  @P4 STG.E.U16 [R12.64], R6 ;  /* 0x000000060c004986 */ /* 0x0007e2000c101506 */
[----:B------:R-:W-:Y:S02]  /*17900*/  ISETP.LT.AND P4, PT, R15, c[0x0][0x178], !P2 ;  /* 0x00005e000f007a0c */ /* 0x000fe40005781270 */
[----:B------:R-:W-:Y:S01]  /*17910*/  IADD3 R0, R25, c[0x0][0x198], RZ ;  /* 0x0000660019007a10 */ /* 0x000fe20007ffe0ff */
[----:B0-----:R-:W-:Y:S01]  /*17920*/  IMAD.WIDE R4, R21, 0x2, R28 ;  /* 0x0000000215047825 */ /* 0x001fe200078e021c */
[----:B-1----:R-:W-:-:S03]  /*17930*/  PRMT R10, R11, 0x7632, R10 ;  /* 0x000076320b0a7816 */ /* 0x002fc6000000000a */
[----:B------:R-:W-:-:S04]  /*17940*/  IMAD.WIDE R8, R25, 0x2, R28 ;  /* 0x0000000219087825 */ /* 0x000fc800078e021c */
[----:B---3--:R-:W-:-:S04]  /*17950*/  IMAD.WIDE R6, R25, 0x2, R2 ;  /* 0x0000000219067825 */ /* 0x008fc800078e0202 */
[----:B------:R-:W-:Y:S01]  /*17960*/  IMAD.WIDE R12, R0, 0x2, R2 ;  /* 0x00000002000c7825 */ /* 0x000fe200078e0202 */
[----:B--2---:R0:W-:Y:S01]  /*17970*/  @P6 STG.E.U16 [R16.64], R24 ;  /* 0x0000001810006986 */ /* 0x0041e2000c101506 */
[----:B------:R-:W-:Y:S02]  /*17980*/  ISETP.LT.AND P6, PT, R27, c[0x0][0x178], !P1 ;  /* 0x00005e001b007a0c */ /* 0x000fe40004fc1270 */
[----:B------:R-:W-:Y:S01]  /*17990*/  PRMT R14, R24, 0x7632, R14 ;  /* 0x00007632180e7816 */ /* 0x000fe2000000000e */
[----:B------:R1:W-:Y:S01]  /*179a0*/  @P3 STG.E.U16 [R4.64], R11 ;  /* 0x0000000b04003986 */ /* 0x0003e2000c101506 */
[----:B----4-:R-:W-:Y:S02]  /*179b0*/  ISETP.GE.AND P0, PT, R22, c[0x0][0x17c], PT ;  /* 0x00005f0016007a0c */ /* 0x010fe40003f06270 */
[----:B-----5:R-:W-:Y:S01]  /*179c0*/  ISETP.GE.AND P2, PT, R20, c[0x0][0x17c], PT ;  /* 0x00005f0014007a0c */ /* 0x020fe20003f46270 */
[----:B------:R2:W-:Y:S01]  /*179d0*/  @P5 STG.E.U16 [R6.64], R14 ;  /* 0x0000000e06005986 */ /* 0x0005e2000c101506 */
[----:B------:R-:W-:-:S03]  /*179e0*/  ISETP.GE.AND P3, PT, R18, c[0x0][0x17c], PT ;  /* 0x00005f0012007a0c */ /* 0x000fc60003f66270 */
[----:B------:R-:W-:Y:S01]  /*179f0*/  @P4 STG.E.U16 [R8.64], R10 ;  /* 0x0000000a08004986 */ /* 0x000fe2000c101506 */
[C---:B------:R-:W-:Y:S02]  /*17a00*/  ISETP.LT.AND P5, PT, R27.reuse, c[0x0][0x178], !P2 ;  /* 0x00005e001b007a0c */ /* 0x040fe400057a1270 */
[C---:B------:R-:W-:Y:S01]  /*17a10*/  ISETP.LT.AND P4, PT, R27.reuse, c[0x0][0x178], !P3 ;  /* 0x00005e001b007a0c */ /* 0x040fe20005f81270 */
[----:B------:R3:W-:Y:S01]  /*17a20*/  @P6 STG.E.U16 [R12.64], R19 ;  /* 0x000000130c006986 */ /* 0x0007e2000c101506 */
[----:B------:R-:W-:Y:S02]  /*17a30*/  ISETP.LT.AND P6, PT, R27, c[0x0][0x178], !P0 ;  /* 0x00005e001b007a0c */ /* 0x000fe400047c1270 */
[C---:B------:R-:W-:Y:S01]  /*17a40*/  ISETP.LT.AND P1, PT, R15.reuse, c[0x0][0x178], !P1 ;  /* 0x00005e000f007a0c */ /* 0x040fe20004f21270 */
[----:B------:R-:W4:Y:S01]  /*17a50*/  LDL.LU R27, [R1+0x8a0] ;  /* 0x0008a000011b7983 */ /* 0x000f220000300800 */
[C---:B------:R-:W-:Y:S02]  /*17a60*/  ISETP.LT.AND P0, PT, R15.reuse, c[0x0][0x178], !P0 ;  /* 0x00005e000f007a0c */ /* 0x040fe40004701270 */
[----:B------:R-:W-:-:S02]  /*17a70*/  ISETP.LT.AND P2, PT, R15, c[0x0][0x178], !P2 ;  /* 0x00005e000f007a0c */ /* 0x000fc40005741270 */
[----:B------:R-:W-:Y:S02]  /*17a80*/  ISETP.LT.AND P3, PT, R15, c[0x0][0x178], !P3 ;  /* 0x00005e000f007a0c */ /* 0x000fe40005f61270 */
[----:B------:R-:W5:Y:S01]  /*17a90*/  LDL.LU R15, [R1+0x89c] ;  /* 0x00089c00010f7983 */ /* 0x000f620000300800 */
[----:B0-----:R-:W-:-:S04]  /*17aa0*/  IADD3 R17, R0, c[0x0][0x198], RZ ;  /* 0x0000660000117a10 */ /* 0x001fc80007ffe0ff */
[----:B------:R-:W-:Y:S01]  /*17ab0*/  IADD3 R21, R17, c[0x0][0x198], RZ ;  /* 0x0000660011157a10 */ /* 0x000fe20007ffe0ff */
[----:B-1----:R-:W-:Y:S01]  /*17ac0*/  IMAD.WIDE R4, R0, 0x2, R28 ;  /* 0x0000000200047825 */ /* 0x002fe200078e021c */
[----:B--2---:R-:W-:Y:S02]  /*17ad0*/  PRMT R14, R19, 0x7632, R14 ;  /* 0x00007632130e7816 */ /* 0x004fe4000000000e */
[----:B---3--:R-:W-:Y:S01]  /*17ae0*/  IADD3 R19, R21, c[0x0][0x198], RZ ;  /* 0x0000660015137a10 */ /* 0x008fe20007ffe0ff */
[----:B------:R-:W-:Y:S01]  /*17af0*/  IMAD.WIDE R6, R17, 0x2, R2 ;  /* 0x0000000211067825 */ /* 0x000fe200078e0202 */
[----:B------:R-:W-:-:S03]  /*17b00*/  PRMT R16, R23, 0x7632, R16 ;  /* 0x0000763217107816 */ /* 0x000fc60000000010 */
[----:B------:R-:W-:Y:S01]  /*17b10*/  IMAD.WIDE R8, R17, 0x2, R28 ;  /* 0x0000000211087825 */ /* 0x000fe200078e021c */
[----:B------:R0:W-:Y:S03]  /*17b20*/  @P1 STG.E.U16 [R4.64], R23 ;  /* 0x0000001704001986 */ /* 0x0001e6000c101506 */
[C---:B------:R-:W-:Y:S01]  /*17b30*/  IMAD.WIDE R10, R21.reuse, 0x2, R2 ;  /* 0x00000002150a7825 */ /* 0x040fe200078e0202 */
[----:B------:R0:W-:Y:S03]  /*17b40*/  @P6 STG.E.U16 [R6.64], R14 ;  /* 0x0000000e06006986 */ /* 0x0001e6000c101506 */
[----:B------:R-:W-:Y:S01]  /*17b50*/  IMAD.WIDE R12, R21, 0x2, R28 ;  /* 0x00000002150c7825 */ /* 0x000fe200078e021c */
[----:B------:R0:W-:Y:S03]  /*17b60*/  @P0 STG.E.U16 [R8.64], R16 ;  /* 0x0000001008000986 */ /* 0x0001e6000c101506 */
[----:B------:R-:W-:-:S04]  /*17b70*/  IMAD.WIDE R2, R19, 0x2, R2 ;  /* 0x0000000213027825 */ /* 0x000fc800078e0202 */
[----:B------:R-:W-:Y:S01]  /*17b80*/  IMAD.WIDE R28, R19, 0x2, R28 ;  /* 0x00000002131c7825 */ /* 0x000fe200078e021c */
[----:B-----5:R-:W-:Y:S01]  /*17b90*/  PRMT R0, R15, 0x7632, R0 ;  /* 0x000076320f007816 */ /* 0x020fe20000000000 */
[----:B------:R0:W-:Y:S04]  /*17ba0*/  @P5 STG.E.U16 [R10.64], R15 ;  /* 0x0000000f0a005986 */ /* 0x0001e8000c101506 */
[----:B----4-:R0:W-:Y:S04]  /*17bb0*/  @P2 STG.E.U16 [R12.64], R27 ;  /* 0x0000001b0c002986 */ /* 0x0101e8000c101506 */
[----:B------:R0:W-:Y:S01]  /*17bc0*/  @P4 STG.E.U16 [R2.64], R0 ;  /* 0x0000000002004986 */ /* 0x0001e2000c101506 */
[----:B------:R-:W-:Y:S05]  /*17bd0*/  @!P3 EXIT ;  /* 0x000000000000b94d */ /* 0x000fea0003800000 */
[----:B0-----:R-:W-:-:S05]  /*17be0*/  PRMT R14, R27, 0x7632, R14 ;  /* 0x000076321b0e7816 */ /* 0x001fca000000000e */
[----:B------:R-:W-:Y:S01]  /*17bf0*/  STG.E.U16 [R28.64], R14 ;  /* 0x0000000e1c007986 */ /* 0x000fe2000c101506 */
[----:B------:R-:W-:Y:S05]  /*17c00*/  EXIT ;  /* 0x000000000000794d */ /* 0x000fea0003800000 */
.L_x_4:
[----:B------:R-:W-:-:S00]  /*17c10*/  BRA `(.L_x_4) ;  /* 0xfffffff000007947 */ /* 0x000fc0000383ffff */
[----:B------:R-:W-:-:S00]  /*17c20*/  NOP ;  /* 0x0000000000007918 */ /* 0x000fc00000000000 */
        /* <DEDUP_REMOVED lines=13> */
.L_x_5:


//--------------------- .nv.shared.matmul_kernel  --------------------------
	.section	.nv.shared.matmul_kernel,"aw",@nobits
	.sectionflags	@""
	.align	16
